//
// Generated by NVIDIA NVVM Compiler
//
// Compiler Build ID: CL-36424714
// Cuda compilation tools, release 13.0, V13.0.88
// Based on NVVM 20.0.0
//

.version 9.0
.target sm_100
.address_size 64

	// .globl	_ZN3cub18CUB_300001_SM_10006detail11EmptyKernelIvEEvv
// _ZZN3cub18CUB_300001_SM_10006detail6reduce28DeviceReduceSingleTileKernelINS2_10policy_hubIijN4cuda3std3__44plusIiEEE10Policy1000EN6thrust24THRUST_300001_SM_1000_NS6detail15normal_iteratorINSD_10device_ptrIiEEEEPijS9_iiNS7_10__identityEEEvT0_T1_T2_T3_T4_T6_E12temp_storage has been demoted
// _ZZN3cub18CUB_300001_SM_10006detail6reduce18DeviceReduceKernelINS2_10policy_hubIijN4cuda3std3__44plusIiEEE10Policy1000EN6thrust24THRUST_300001_SM_1000_NS6detail15normal_iteratorINSD_10device_ptrIiEEEEjS9_iNS7_10__identityEEEvT0_PT3_T1_NS0_13GridEvenShareISN_EET2_T4_E12temp_storage has been demoted
// _ZZN3cub18CUB_300001_SM_10006detail6reduce28DeviceReduceSingleTileKernelINS2_10policy_hubIijN4cuda3std3__44plusIiEEE10Policy1000EPiSC_iS9_iiNS7_10__identityEEEvT0_T1_T2_T3_T4_T6_E12temp_storage has been demoted
// _ZZN3cub18CUB_300001_SM_10006detail6reduce28DeviceReduceSingleTileKernelINS2_10policy_hubIiyN4cuda3std3__44plusIiEEE10Policy1000EN6thrust24THRUST_300001_SM_1000_NS6detail15normal_iteratorINSD_10device_ptrIiEEEEPiyS9_iiNS7_10__identityEEEvT0_T1_T2_T3_T4_T6_E12temp_storage has been demoted
// _ZZN3cub18CUB_300001_SM_10006detail6reduce18DeviceReduceKernelINS2_10policy_hubIiyN4cuda3std3__44plusIiEEE10Policy1000EN6thrust24THRUST_300001_SM_1000_NS6detail15normal_iteratorINSD_10device_ptrIiEEEEyS9_iNS7_10__identityEEEvT0_PT3_T1_NS0_13GridEvenShareISN_EET2_T4_E12temp_storage has been demoted
// _ZZN3cub18CUB_300001_SM_10006detail6reduce28DeviceReduceSingleTileKernelINS2_10policy_hubIiyN4cuda3std3__44plusIiEEE10Policy1000EPiSC_iS9_iiNS7_10__identityEEEvT0_T1_T2_T3_T4_T6_E12temp_storage has been demoted
// _ZZN3cub18CUB_300001_SM_10006detail6reduce28DeviceReduceSingleTileKernelINS2_10policy_hubIijN4cuda3std3__44plusIiEEE10Policy1000EN6thrust24THRUST_300001_SM_1000_NS18transform_iteratorINSD_12zip_functionINS7_10multipliesIiEEEENSD_12zip_iteratorINS7_5tupleIJNSD_6detail15normal_iteratorINSD_10device_ptrIiEEEESP_EEEEENSD_11use_defaultESS_EEPijS9_iiNS7_10__identityEEEvT0_T1_T2_T3_T4_T6_E12temp_storage has been demoted
// _ZZN3cub18CUB_300001_SM_10006detail6reduce18DeviceReduceKernelINS2_10policy_hubIijN4cuda3std3__44plusIiEEE10Policy1000EN6thrust24THRUST_300001_SM_1000_NS18transform_iteratorINSD_12zip_functionINS7_10multipliesIiEEEENSD_12zip_iteratorINS7_5tupleIJNSD_6detail15normal_iteratorINSD_10device_ptrIiEEEESP_EEEEENSD_11use_defaultESS_EEjS9_iNS7_10__identityEEEvT0_PT3_T1_NS0_13GridEvenShareISY_EET2_T4_E12temp_storage has been demoted
// _ZZN3cub18CUB_300001_SM_10006detail6reduce28DeviceReduceSingleTileKernelINS2_10policy_hubIiyN4cuda3std3__44plusIiEEE10Policy1000EN6thrust24THRUST_300001_SM_1000_NS18transform_iteratorINSD_12zip_functionINS7_10multipliesIiEEEENSD_12zip_iteratorINS7_5tupleIJNSD_6detail15normal_iteratorINSD_10device_ptrIiEEEESP_EEEEENSD_11use_defaultESS_EEPiyS9_iiNS7_10__identityEEEvT0_T1_T2_T3_T4_T6_E12temp_storage has been demoted
// _ZZN3cub18CUB_300001_SM_10006detail6reduce18DeviceReduceKernelINS2_10policy_hubIiyN4cuda3std3__44plusIiEEE10Policy1000EN6thrust24THRUST_300001_SM_1000_NS18transform_iteratorINSD_12zip_functionINS7_10multipliesIiEEEENSD_12zip_iteratorINS7_5tupleIJNSD_6detail15normal_iteratorINSD_10device_ptrIiEEEESP_EEEEENSD_11use_defaultESS_EEyS9_iNS7_10__identityEEEvT0_PT3_T1_NS0_13GridEvenShareISY_EET2_T4_E12temp_storage has been demoted
// _ZZN3cub18CUB_300001_SM_10006detail6reduce28DeviceReduceSingleTileKernelINS2_10policy_hubIijN4cuda3std3__44plusIiEEE10Policy1000EN6thrust24THRUST_300001_SM_1000_NS12zip_iteratorINS7_5tupleIJNSD_6detail15normal_iteratorINSD_10device_ptrIiEEEESK_EEEEEPijS9_ii9tupleProdEEvT0_T1_T2_T3_T4_T6_E12temp_storage has been demoted
// _ZZN3cub18CUB_300001_SM_10006detail6reduce18DeviceReduceKernelINS2_10policy_hubIijN4cuda3std3__44plusIiEEE10Policy1000EN6thrust24THRUST_300001_SM_1000_NS12zip_iteratorINS7_5tupleIJNSD_6detail15normal_iteratorINSD_10device_ptrIiEEEESK_EEEEEjS9_i9tupleProdEEvT0_PT3_T1_NS0_13GridEvenShareISR_EET2_T4_E12temp_storage has been demoted
// _ZZN3cub18CUB_300001_SM_10006detail6reduce28DeviceReduceSingleTileKernelINS2_10policy_hubIiyN4cuda3std3__44plusIiEEE10Policy1000EN6thrust24THRUST_300001_SM_1000_NS12zip_iteratorINS7_5tupleIJNSD_6detail15normal_iteratorINSD_10device_ptrIiEEEESK_EEEEEPiyS9_ii9tupleProdEEvT0_T1_T2_T3_T4_T6_E12temp_storage has been demoted
// _ZZN3cub18CUB_300001_SM_10006detail6reduce18DeviceReduceKernelINS2_10policy_hubIiyN4cuda3std3__44plusIiEEE10Policy1000EN6thrust24THRUST_300001_SM_1000_NS12zip_iteratorINS7_5tupleIJNSD_6detail15normal_iteratorINSD_10device_ptrIiEEEESK_EEEEEyS9_i9tupleProdEEvT0_PT3_T1_NS0_13GridEvenShareISR_EET2_T4_E12temp_storage has been demoted
// _ZZN3cub18CUB_300001_SM_10006detail6reduce28DeviceReduceSingleTileKernelINS2_10policy_hubIijN4cuda3std3__44plusIiEEE10Policy1000EN6thrust24THRUST_300001_SM_1000_NS6detail15normal_iteratorINSD_10device_ptrIiEEEEPijS9_ii4sModEEvT0_T1_T2_T3_T4_T6_E12temp_storage has been demoted
// _ZZN3cub18CUB_300001_SM_10006detail6reduce18DeviceReduceKernelINS2_10policy_hubIijN4cuda3std3__44plusIiEEE10Policy1000EN6thrust24THRUST_300001_SM_1000_NS6detail15normal_iteratorINSD_10device_ptrIiEEEEjS9_i4sModEEvT0_PT3_T1_NS0_13GridEvenShareISN_EET2_T4_E12temp_storage has been demoted
// _ZZN3cub18CUB_300001_SM_10006detail6reduce28DeviceReduceSingleTileKernelINS2_10policy_hubIiyN4cuda3std3__44plusIiEEE10Policy1000EN6thrust24THRUST_300001_SM_1000_NS6detail15normal_iteratorINSD_10device_ptrIiEEEEPiyS9_ii4sModEEvT0_T1_T2_T3_T4_T6_E12temp_storage has been demoted
// _ZZN3cub18CUB_300001_SM_10006detail6reduce18DeviceReduceKernelINS2_10policy_hubIiyN4cuda3std3__44plusIiEEE10Policy1000EN6thrust24THRUST_300001_SM_1000_NS6detail15normal_iteratorINSD_10device_ptrIiEEEEyS9_i4sModEEvT0_PT3_T1_NS0_13GridEvenShareISN_EET2_T4_E12temp_storage has been demoted
// _ZZN3cub18CUB_300001_SM_10006detail6reduce28DeviceReduceSingleTileKernelINS2_10policy_hubIijN4cuda3std3__44plusIiEEE10Policy1000EN6thrust24THRUST_300001_SM_1000_NS12zip_iteratorINS7_5tupleIJNSD_6detail15normal_iteratorINSD_10device_ptrIiEEEENSD_17constant_iteratorIiNSD_11use_defaultESM_EEEEEEEPijS9_ii8tupleModEEvT0_T1_T2_T3_T4_T6_E12temp_storage has been demoted
// _ZZN3cub18CUB_300001_SM_10006detail6reduce18DeviceReduceKernelINS2_10policy_hubIijN4cuda3std3__44plusIiEEE10Policy1000EN6thrust24THRUST_300001_SM_1000_NS12zip_iteratorINS7_5tupleIJNSD_6detail15normal_iteratorINSD_10device_ptrIiEEEENSD_17constant_iteratorIiNSD_11use_defaultESM_EEEEEEEjS9_i8tupleModEEvT0_PT3_T1_NS0_13GridEvenShareISU_EET2_T4_E12temp_storage has been demoted
// _ZZN3cub18CUB_300001_SM_10006detail6reduce28DeviceReduceSingleTileKernelINS2_10policy_hubIiyN4cuda3std3__44plusIiEEE10Policy1000EN6thrust24THRUST_300001_SM_1000_NS12zip_iteratorINS7_5tupleIJNSD_6detail15normal_iteratorINSD_10device_ptrIiEEEENSD_17constant_iteratorIiNSD_11use_defaultESM_EEEEEEEPiyS9_ii8tupleModEEvT0_T1_T2_T3_T4_T6_E12temp_storage has been demoted
// _ZZN3cub18CUB_300001_SM_10006detail6reduce18DeviceReduceKernelINS2_10policy_hubIiyN4cuda3std3__44plusIiEEE10Policy1000EN6thrust24THRUST_300001_SM_1000_NS12zip_iteratorINS7_5tupleIJNSD_6detail15normal_iteratorINSD_10device_ptrIiEEEENSD_17constant_iteratorIiNSD_11use_defaultESM_EEEEEEEyS9_i8tupleModEEvT0_PT3_T1_NS0_13GridEvenShareISU_EET2_T4_E12temp_storage has been demoted
// _ZZN3cub18CUB_300001_SM_10006detail9transform23transform_kernel_ublkcpINS2_19async_copy_policy_tILi128EEEiN4cuda3std3__410multipliesIiEEN6thrust24THRUST_300001_SM_1000_NS6detail15normal_iteratorINSC_10device_ptrIiEEEEJiiEEEvT0_iT1_T2_DpNS2_16aligned_base_ptrIT3_EEE3bar has been demoted
// _ZZN3cub18CUB_300001_SM_10006detail9transform23transform_kernel_ublkcpINS2_19async_copy_policy_tILi128EEElN4cuda3std3__410multipliesIiEEN6thrust24THRUST_300001_SM_1000_NS6detail15normal_iteratorINSC_10device_ptrIiEEEEJiiEEEvT0_iT1_T2_DpNS2_16aligned_base_ptrIT3_EEE3bar has been demoted
.global .align 1 .b8 _ZN30_INTERNAL_f8b43c09_4_k_cu_main4cuda3std3__45__cpo5beginE[1];
.global .align 1 .b8 _ZN30_INTERNAL_f8b43c09_4_k_cu_main4cuda3std3__45__cpo3endE[1];
.global .align 1 .b8 _ZN30_INTERNAL_f8b43c09_4_k_cu_main4cuda3std3__45__cpo6cbeginE[1];
.global .align 1 .b8 _ZN30_INTERNAL_f8b43c09_4_k_cu_main4cuda3std3__45__cpo4cendE[1];
.global .align 1 .b8 _ZN30_INTERNAL_f8b43c09_4_k_cu_main4cuda3std3__45__cpo6rbeginE[1];
.global .align 1 .b8 _ZN30_INTERNAL_f8b43c09_4_k_cu_main4cuda3std3__45__cpo4rendE[1];
.global .align 1 .b8 _ZN30_INTERNAL_f8b43c09_4_k_cu_main4cuda3std3__45__cpo7crbeginE[1];
.global .align 1 .b8 _ZN30_INTERNAL_f8b43c09_4_k_cu_main4cuda3std3__45__cpo5crendE[1];
.global .align 1 .b8 _ZN30_INTERNAL_f8b43c09_4_k_cu_main4cuda3std3__432_GLOBAL__N__f8b43c09_4_k_cu_main6ignoreE[1];
.global .align 1 .b8 _ZN30_INTERNAL_f8b43c09_4_k_cu_main4cuda3std3__419piecewise_constructE[1];
.global .align 1 .b8 _ZN30_INTERNAL_f8b43c09_4_k_cu_main4cuda3std3__48in_placeE[1];
.global .align 1 .b8 _ZN30_INTERNAL_f8b43c09_4_k_cu_main4cuda3std3__420unreachable_sentinelE[1];
.global .align 1 .b8 _ZN30_INTERNAL_f8b43c09_4_k_cu_main4cuda3std3__47nulloptE[1];
.global .align 1 .b8 _ZN30_INTERNAL_f8b43c09_4_k_cu_main4cuda3std3__48unexpectE[1];
.global .align 1 .b8 _ZN30_INTERNAL_f8b43c09_4_k_cu_main4cuda3std6ranges3__45__cpo4swapE[1];
.global .align 1 .b8 _ZN30_INTERNAL_f8b43c09_4_k_cu_main4cuda3std6ranges3__45__cpo9iter_moveE[1];
.global .align 1 .b8 _ZN30_INTERNAL_f8b43c09_4_k_cu_main4cuda3std6ranges3__45__cpo5beginE[1];
.global .align 1 .b8 _ZN30_INTERNAL_f8b43c09_4_k_cu_main4cuda3std6ranges3__45__cpo3endE[1];
.global .align 1 .b8 _ZN30_INTERNAL_f8b43c09_4_k_cu_main4cuda3std6ranges3__45__cpo6cbeginE[1];
.global .align 1 .b8 _ZN30_INTERNAL_f8b43c09_4_k_cu_main4cuda3std6ranges3__45__cpo4cendE[1];
.global .align 1 .b8 _ZN30_INTERNAL_f8b43c09_4_k_cu_main4cuda3std6ranges3__45__cpo7advanceE[1];
.global .align 1 .b8 _ZN30_INTERNAL_f8b43c09_4_k_cu_main4cuda3std6ranges3__45__cpo9iter_swapE[1];
.global .align 1 .b8 _ZN30_INTERNAL_f8b43c09_4_k_cu_main4cuda3std6ranges3__45__cpo4nextE[1];
.global .align 1 .b8 _ZN30_INTERNAL_f8b43c09_4_k_cu_main4cuda3std6ranges3__45__cpo4prevE[1];
.global .align 1 .b8 _ZN30_INTERNAL_f8b43c09_4_k_cu_main4cuda3std6ranges3__45__cpo4dataE[1];
.global .align 1 .b8 _ZN30_INTERNAL_f8b43c09_4_k_cu_main4cuda3std6ranges3__45__cpo5cdataE[1];
.global .align 1 .b8 _ZN30_INTERNAL_f8b43c09_4_k_cu_main4cuda3std6ranges3__45__cpo4sizeE[1];
.global .align 1 .b8 _ZN30_INTERNAL_f8b43c09_4_k_cu_main4cuda3std6ranges3__45__cpo5ssizeE[1];
.global .align 1 .b8 _ZN30_INTERNAL_f8b43c09_4_k_cu_main4cuda3std6ranges3__45__cpo8distanceE[1];
.global .align 1 .b8 _ZN30_INTERNAL_f8b43c09_4_k_cu_main6thrust24THRUST_300001_SM_1000_NS8cuda_cub3parE[1];
.global .align 1 .b8 _ZN30_INTERNAL_f8b43c09_4_k_cu_main6thrust24THRUST_300001_SM_1000_NS8cuda_cub10par_nosyncE[1];
.global .align 1 .b8 _ZN30_INTERNAL_f8b43c09_4_k_cu_main6thrust24THRUST_300001_SM_1000_NS6system6detail10sequential3seqE[1];
.global .align 1 .b8 _ZN30_INTERNAL_f8b43c09_4_k_cu_main6thrust24THRUST_300001_SM_1000_NS6system3cpp3parE[1];
.global .align 1 .b8 _ZN30_INTERNAL_f8b43c09_4_k_cu_main6thrust24THRUST_300001_SM_1000_NS12placeholders2_1E[1];
.global .align 1 .b8 _ZN30_INTERNAL_f8b43c09_4_k_cu_main6thrust24THRUST_300001_SM_1000_NS12placeholders2_2E[1];
.global .align 1 .b8 _ZN30_INTERNAL_f8b43c09_4_k_cu_main6thrust24THRUST_300001_SM_1000_NS12placeholders2_3E[1];
.global .align 1 .b8 _ZN30_INTERNAL_f8b43c09_4_k_cu_main6thrust24THRUST_300001_SM_1000_NS12placeholders2_4E[1];
.global .align 1 .b8 _ZN30_INTERNAL_f8b43c09_4_k_cu_main6thrust24THRUST_300001_SM_1000_NS12placeholders2_5E[1];
.global .align 1 .b8 _ZN30_INTERNAL_f8b43c09_4_k_cu_main6thrust24THRUST_300001_SM_1000_NS12placeholders2_6E[1];
.global .align 1 .b8 _ZN30_INTERNAL_f8b43c09_4_k_cu_main6thrust24THRUST_300001_SM_1000_NS12placeholders2_7E[1];
.global .align 1 .b8 _ZN30_INTERNAL_f8b43c09_4_k_cu_main6thrust24THRUST_300001_SM_1000_NS12placeholders2_8E[1];
.global .align 1 .b8 _ZN30_INTERNAL_f8b43c09_4_k_cu_main6thrust24THRUST_300001_SM_1000_NS12placeholders2_9E[1];
.global .align 1 .b8 _ZN30_INTERNAL_f8b43c09_4_k_cu_main6thrust24THRUST_300001_SM_1000_NS12placeholders3_10E[1];
.global .align 1 .b8 _ZN30_INTERNAL_f8b43c09_4_k_cu_main6thrust24THRUST_300001_SM_1000_NS3seqE[1];
.global .align 1 .b8 _ZN30_INTERNAL_f8b43c09_4_k_cu_main6thrust24THRUST_300001_SM_1000_NS6deviceE[1];
.extern .shared .align 128 .b8 _ZN3cub18CUB_300001_SM_10006detail9transform4smemE[];

.visible .entry _ZN3cub18CUB_300001_SM_10006detail11EmptyKernelIvEEvv()
{


	ret;

}
	// .globl	_ZN3cub18CUB_300001_SM_10006detail8for_each13static_kernelINS2_12policy_hub_t12policy_500_tEmN6thrust24THRUST_300001_SM_1000_NS8cuda_cub20__uninitialized_fill7functorINS7_10device_ptrIiEEiEEEEvT0_T1_
.visible .entry _ZN3cub18CUB_300001_SM_10006detail8for_each13static_kernelINS2_12policy_hub_t12policy_500_tEmN6thrust24THRUST_300001_SM_1000_NS8cuda_cub20__uninitialized_fill7functorINS7_10device_ptrIiEEiEEEEvT0_T1_(
	.param .u64 _ZN3cub18CUB_300001_SM_10006detail8for_each13static_kernelINS2_12policy_hub_t12policy_500_tEmN6thrust24THRUST_300001_SM_1000_NS8cuda_cub20__uninitialized_fill7functorINS7_10device_ptrIiEEiEEEEvT0_T1__param_0,
	.param .align 8 .b8 _ZN3cub18CUB_300001_SM_10006detail8for_each13static_kernelINS2_12policy_hub_t12policy_500_tEmN6thrust24THRUST_300001_SM_1000_NS8cuda_cub20__uninitialized_fill7functorINS7_10device_ptrIiEEiEEEEvT0_T1__param_1[16]
)
.maxntid 256
{
	.reg .pred 	%p<4>;
	.reg .b16 	%rs<5>;
	.reg .b32 	%r<12>;
	.reg .b64 	%rd<16>;

	ld.param.u32 	%r3, [_ZN3cub18CUB_300001_SM_10006detail8for_each13static_kernelINS2_12policy_hub_t12policy_500_tEmN6thrust24THRUST_300001_SM_1000_NS8cuda_cub20__uninitialized_fill7functorINS7_10device_ptrIiEEiEEEEvT0_T1__param_1+8];
	ld.param.u64 	%rd4, [_ZN3cub18CUB_300001_SM_10006detail8for_each13static_kernelINS2_12policy_hub_t12policy_500_tEmN6thrust24THRUST_300001_SM_1000_NS8cuda_cub20__uninitialized_fill7functorINS7_10device_ptrIiEEiEEEEvT0_T1__param_1];
	ld.param.u64 	%rd5, [_ZN3cub18CUB_300001_SM_10006detail8for_each13static_kernelINS2_12policy_hub_t12policy_500_tEmN6thrust24THRUST_300001_SM_1000_NS8cuda_cub20__uninitialized_fill7functorINS7_10device_ptrIiEEiEEEEvT0_T1__param_0];
	mov.u32 	%r9, %ctaid.x;
	mul.wide.u32 	%rd1, %r9, 512;
	sub.s64 	%rd2, %rd5, %rd1;
	setp.lt.u64 	%p1, %rd2, 512;
	@%p1 bra 	$L__BB1_2;
	mov.u32 	%r11, %tid.x;
	cvta.to.global.u64 	%rd11, %rd4;
	cvt.u64.u32 	%rd12, %r11;
	add.s64 	%rd13, %rd1, %rd12;
	shl.b64 	%rd14, %rd13, 2;
	add.s64 	%rd15, %rd11, %rd14;
	st.global.u32 	[%rd15], %r3;
	st.global.u32 	[%rd15+1024], %r3;
	bra.uni 	$L__BB1_6;
$L__BB1_2:
	cvta.to.global.u64 	%rd6, %rd4;
	mov.u32 	%r2, %tid.x;
	cvt.u64.u32 	%rd7, %r2;
	setp.le.u64 	%p2, %rd2, %rd7;
	add.s64 	%rd8, %rd1, %rd7;
	shl.b64 	%rd9, %rd8, 2;
	add.s64 	%rd3, %rd6, %rd9;
	@%p2 bra 	$L__BB1_4;
	st.global.u32 	[%rd3], %r3;
$L__BB1_4:
	add.s32 	%r10, %r2, 256;
	cvt.u64.u32 	%rd10, %r10;
	setp.le.u64 	%p3, %rd2, %rd10;
	@%p3 bra 	$L__BB1_6;
	st.global.u32 	[%rd3+1024], %r3;
$L__BB1_6:
	ret;

}
	// .globl	_ZN3cub18CUB_300001_SM_10006detail9transform16transform_kernelINS2_10policy_hubILb0EN4cuda3std3__45tupleIJN6thrust24THRUST_300001_SM_1000_NS6detail15normal_iteratorINSA_10device_ptrIiEEEESF_EEEE10policy1000EiNS7_10multipliesIiEESF_JPiSL_EEEvT0_iT1_T2_DpNS2_10kernel_argIT3_EE
.visible .entry _ZN3cub18CUB_300001_SM_10006detail9transform16transform_kernelINS2_10policy_hubILb0EN4cuda3std3__45tupleIJN6thrust24THRUST_300001_SM_1000_NS6detail15normal_iteratorINSA_10device_ptrIiEEEESF_EEEE10policy1000EiNS7_10multipliesIiEESF_JPiSL_EEEvT0_iT1_T2_DpNS2_10kernel_argIT3_EE(
	.param .u32 _ZN3cub18CUB_300001_SM_10006detail9transform16transform_kernelINS2_10policy_hubILb0EN4cuda3std3__45tupleIJN6thrust24THRUST_300001_SM_1000_NS6detail15normal_iteratorINSA_10device_ptrIiEEEESF_EEEE10policy1000EiNS7_10multipliesIiEESF_JPiSL_EEEvT0_iT1_T2_DpNS2_10kernel_argIT3_EE_param_0,
	.param .u32 _ZN3cub18CUB_300001_SM_10006detail9transform16transform_kernelINS2_10policy_hubILb0EN4cuda3std3__45tupleIJN6thrust24THRUST_300001_SM_1000_NS6detail15normal_iteratorINSA_10device_ptrIiEEEESF_EEEE10policy1000EiNS7_10multipliesIiEESF_JPiSL_EEEvT0_iT1_T2_DpNS2_10kernel_argIT3_EE_param_1,
	.param .align 1 .b8 _ZN3cub18CUB_300001_SM_10006detail9transform16transform_kernelINS2_10policy_hubILb0EN4cuda3std3__45tupleIJN6thrust24THRUST_300001_SM_1000_NS6detail15normal_iteratorINSA_10device_ptrIiEEEESF_EEEE10policy1000EiNS7_10multipliesIiEESF_JPiSL_EEEvT0_iT1_T2_DpNS2_10kernel_argIT3_EE_param_2[1],
	.param .align 8 .b8 _ZN3cub18CUB_300001_SM_10006detail9transform16transform_kernelINS2_10policy_hubILb0EN4cuda3std3__45tupleIJN6thrust24THRUST_300001_SM_1000_NS6detail15normal_iteratorINSA_10device_ptrIiEEEESF_EEEE10policy1000EiNS7_10multipliesIiEESF_JPiSL_EEEvT0_iT1_T2_DpNS2_10kernel_argIT3_EE_param_3[8],
	.param .align 8 .b8 _ZN3cub18CUB_300001_SM_10006detail9transform16transform_kernelINS2_10policy_hubILb0EN4cuda3std3__45tupleIJN6thrust24THRUST_300001_SM_1000_NS6detail15normal_iteratorINSA_10device_ptrIiEEEESF_EEEE10policy1000EiNS7_10multipliesIiEESF_JPiSL_EEEvT0_iT1_T2_DpNS2_10kernel_argIT3_EE_param_4[16],
	.param .align 8 .b8 _ZN3cub18CUB_300001_SM_10006detail9transform16transform_kernelINS2_10policy_hubILb0EN4cuda3std3__45tupleIJN6thrust24THRUST_300001_SM_1000_NS6detail15normal_iteratorINSA_10device_ptrIiEEEESF_EEEE10policy1000EiNS7_10multipliesIiEESF_JPiSL_EEEvT0_iT1_T2_DpNS2_10kernel_argIT3_EE_param_5[16]
)
.maxntid 128
{
	.reg .pred 	%p<28>;
	.reg .b32 	%r<194>;
	.reg .b64 	%rd<143>;
	// demoted variable
	.shared .align 8 .u64 _ZZN3cub18CUB_300001_SM_10006detail9transform23transform_kernel_ublkcpINS2_19async_copy_policy_tILi128EEEiN4cuda3std3__410multipliesIiEEN6thrust24THRUST_300001_SM_1000_NS6detail15normal_iteratorINSC_10device_ptrIiEEEEJiiEEEvT0_iT1_T2_DpNS2_16aligned_base_ptrIT3_EEE3bar;
	ld.param.u64 	%rd66, [_ZN3cub18CUB_300001_SM_10006detail9transform16transform_kernelINS2_10policy_hubILb0EN4cuda3std3__45tupleIJN6thrust24THRUST_300001_SM_1000_NS6detail15normal_iteratorINSA_10device_ptrIiEEEESF_EEEE10policy1000EiNS7_10multipliesIiEESF_JPiSL_EEEvT0_iT1_T2_DpNS2_10kernel_argIT3_EE_param_5];
	ld.param.u64 	%rd64, [_ZN3cub18CUB_300001_SM_10006detail9transform16transform_kernelINS2_10policy_hubILb0EN4cuda3std3__45tupleIJN6thrust24THRUST_300001_SM_1000_NS6detail15normal_iteratorINSA_10device_ptrIiEEEESF_EEEE10policy1000EiNS7_10multipliesIiEESF_JPiSL_EEEvT0_iT1_T2_DpNS2_10kernel_argIT3_EE_param_4];
	ld.param.u32 	%r71, [_ZN3cub18CUB_300001_SM_10006detail9transform16transform_kernelINS2_10policy_hubILb0EN4cuda3std3__45tupleIJN6thrust24THRUST_300001_SM_1000_NS6detail15normal_iteratorINSA_10device_ptrIiEEEESF_EEEE10policy1000EiNS7_10multipliesIiEESF_JPiSL_EEEvT0_iT1_T2_DpNS2_10kernel_argIT3_EE_param_0];
	ld.param.u64 	%rd67, [_ZN3cub18CUB_300001_SM_10006detail9transform16transform_kernelINS2_10policy_hubILb0EN4cuda3std3__45tupleIJN6thrust24THRUST_300001_SM_1000_NS6detail15normal_iteratorINSA_10device_ptrIiEEEESF_EEEE10policy1000EiNS7_10multipliesIiEESF_JPiSL_EEEvT0_iT1_T2_DpNS2_10kernel_argIT3_EE_param_5+8];
	ld.param.u64 	%rd65, [_ZN3cub18CUB_300001_SM_10006detail9transform16transform_kernelINS2_10policy_hubILb0EN4cuda3std3__45tupleIJN6thrust24THRUST_300001_SM_1000_NS6detail15normal_iteratorINSA_10device_ptrIiEEEESF_EEEE10policy1000EiNS7_10multipliesIiEESF_JPiSL_EEEvT0_iT1_T2_DpNS2_10kernel_argIT3_EE_param_4+8];
	ld.param.u64 	%rd68, [_ZN3cub18CUB_300001_SM_10006detail9transform16transform_kernelINS2_10policy_hubILb0EN4cuda3std3__45tupleIJN6thrust24THRUST_300001_SM_1000_NS6detail15normal_iteratorINSA_10device_ptrIiEEEESF_EEEE10policy1000EiNS7_10multipliesIiEESF_JPiSL_EEEvT0_iT1_T2_DpNS2_10kernel_argIT3_EE_param_3];
	ld.param.u32 	%r70, [_ZN3cub18CUB_300001_SM_10006detail9transform16transform_kernelINS2_10policy_hubILb0EN4cuda3std3__45tupleIJN6thrust24THRUST_300001_SM_1000_NS6detail15normal_iteratorINSA_10device_ptrIiEEEESF_EEEE10policy1000EiNS7_10multipliesIiEESF_JPiSL_EEEvT0_iT1_T2_DpNS2_10kernel_argIT3_EE_param_1];
	cvta.to.global.u64 	%rd1, %rd68;
	cvt.u32.u64 	%r1, %rd65;
	cvt.u32.u64 	%r2, %rd67;
	shl.b32 	%r3, %r70, 7;
	mov.u32 	%r72, %ctaid.x;
	mul.lo.s32 	%r4, %r3, %r72;
	sub.s32 	%r5, %r71, %r4;
	min.s32 	%r6, %r3, %r5;
	setp.eq.s32 	%p1, %r72, 0;
	add.s32 	%r74, %r72, 2;
	mov.u32 	%r75, %nctaid.x;
	setp.ge.u32 	%p2, %r74, %r75;
	shl.b32 	%r7, %r70, 9;
	or.pred  	%p3, %p1, %p2;
	@%p3 bra 	$L__BB2_5;
	mov.b32 	%r139, -1;
	// begin inline asm
	{
	 .reg .pred P_OUT; 
	elect.sync _|P_OUT, %r139;
	selp.b32 %r138, 1, 0, P_OUT; 
}
	// end inline asm
	mov.u32 	%r140, %tid.x;
	setp.gt.u32 	%p18, %r140, 31;
	setp.eq.s32 	%p19, %r138, 0;
	or.pred  	%p20, %p18, %p19;
	@%p20 bra 	$L__BB2_3;
	mov.u32 	%r141, _ZZN3cub18CUB_300001_SM_10006detail9transform23transform_kernel_ublkcpINS2_19async_copy_policy_tILi128EEEiN4cuda3std3__410multipliesIiEEN6thrust24THRUST_300001_SM_1000_NS6detail15normal_iteratorINSC_10device_ptrIiEEEEJiiEEEvT0_iT1_T2_DpNS2_16aligned_base_ptrIT3_EEE3bar;
	mov.b32 	%r142, 1;
	// begin inline asm
	mbarrier.init.shared.b64 [%r141], %r142;
	// end inline asm
	// begin inline asm
	fence.proxy.async.shared::cta; // 6.
	// end inline asm
	mul.wide.s32 	%rd120, %r4, 4;
	add.s32 	%r151, %r7, 15;
	add.s32 	%r152, %r151, %r1;
	and.b32  	%r144, %r152, -16;
	cvta.to.global.u64 	%rd121, %rd64;
	add.s64 	%rd117, %rd121, %rd120;
	mov.u32 	%r143, _ZN3cub18CUB_300001_SM_10006detail9transform4smemE;
	// begin inline asm
	cp.async.bulk.shared::cluster.global.mbarrier::complete_tx::bytes [%r143], [%rd117], %r144, [%r141];
	// end inline asm
	add.s32 	%r153, %r151, %r2;
	and.b32  	%r147, %r153, -16;
	add.s32 	%r154, %r143, %r7;
	add.s32 	%r146, %r154, 128;
	cvta.to.global.u64 	%rd122, %rd66;
	add.s64 	%rd118, %rd122, %rd120;
	// begin inline asm
	cp.async.bulk.shared::cluster.global.mbarrier::complete_tx::bytes [%r146], [%rd118], %r147, [%r141];
	// end inline asm
	add.s32 	%r150, %r147, %r144;
	// begin inline asm
	mbarrier.arrive.expect_tx.release.cta.shared::cta.b64 %rd119, [%r141], %r150; // 8. 
	// end inline asm
$L__BB2_3:
	bar.sync 	0;
	mov.u32 	%r156, _ZZN3cub18CUB_300001_SM_10006detail9transform23transform_kernel_ublkcpINS2_19async_copy_policy_tILi128EEEiN4cuda3std3__410multipliesIiEEN6thrust24THRUST_300001_SM_1000_NS6detail15normal_iteratorINSC_10device_ptrIiEEEEJiiEEEvT0_iT1_T2_DpNS2_16aligned_base_ptrIT3_EEE3bar;
$L__BB2_4:
	mov.b32 	%r157, 0;
	// begin inline asm
	{
	 .reg .pred P_OUT; 
	mbarrier.try_wait.parity.shared::cta.b64  P_OUT, [%r156], %r157;                                // 7a. 
	selp.b32 %r155, 1, 0, P_OUT; 
}
	// end inline asm
	setp.eq.s32 	%p21, %r155, 0;
	@%p21 bra 	$L__BB2_4;
	bra.uni 	$L__BB2_26;
$L__BB2_5:
	cvt.s64.s32 	%rd4, %r1;
	cvt.s64.s32 	%rd5, %r4;
	shl.b32 	%r77, %r6, 2;
	cvt.s64.s32 	%rd69, %r77;
	shr.u64 	%rd6, %rd69, 2;
	mov.u32 	%r8, %ntid.x;
	mov.u32 	%r9, %ntid.y;
	mul.lo.s32 	%r78, %r8, %r9;
	mov.u32 	%r10, %ntid.z;
	mul.lo.s32 	%r11, %r78, %r10;
	mov.u32 	%r79, %tid.x;
	mov.u32 	%r80, %tid.y;
	mov.u32 	%r81, %tid.z;
	mad.lo.s32 	%r82, %r81, %r9, %r80;
	mad.lo.s32 	%r83, %r82, %r8, %r79;
	cvt.u64.u32 	%rd140, %r83;
	setp.le.u64 	%p4, %rd6, %rd140;
	@%p4 bra 	$L__BB2_15;
	cvt.u32.u64 	%r84, %rd140;
	cvt.u64.u32 	%rd8, %r11;
	add.s32 	%r85, %r84, %r11;
	cvt.u64.u32 	%rd70, %r85;
	max.u64 	%rd71, %rd6, %rd70;
	setp.gt.u64 	%p5, %rd6, %rd70;
	selp.u64 	%rd9, 1, 0, %p5;
	add.s64 	%rd72, %rd9, %rd70;
	sub.s64 	%rd10, %rd71, %rd72;
	and.b64  	%rd73, %rd10, -4294967296;
	setp.ne.s64 	%p6, %rd73, 0;
	@%p6 bra 	$L__BB2_8;
	cvt.u32.u64 	%r86, %rd8;
	cvt.u32.u64 	%r87, %rd10;
	div.u32 	%r88, %r87, %r86;
	cvt.u64.u32 	%rd129, %r88;
	bra.uni 	$L__BB2_9;
$L__BB2_8:
	div.u64 	%rd129, %rd10, %rd8;
$L__BB2_9:
	add.s64 	%rd14, %rd129, %rd9;
	and.b64  	%rd74, %rd14, 3;
	setp.eq.s64 	%p7, %rd74, 3;
	mov.u64 	%rd133, %rd140;
	@%p7 bra 	$L__BB2_12;
	shl.b64 	%rd75, %rd140, 2;
	shl.b64 	%rd76, %rd5, 2;
	add.s64 	%rd77, %rd75, %rd76;
	add.s64 	%rd78, %rd77, %rd4;
	add.s64 	%rd131, %rd64, %rd78;
	mov.u32 	%r90, _ZN3cub18CUB_300001_SM_10006detail9transform4smemE;
	add.s32 	%r91, %r1, %r90;
	shl.b32 	%r92, %r84, 2;
	add.s32 	%r176, %r91, %r92;
	mul.lo.s32 	%r93, %r10, %r9;
	mul.lo.s32 	%r94, %r93, %r8;
	shl.b32 	%r13, %r94, 2;
	add.s64 	%rd79, %rd14, 1;
	and.b64  	%rd80, %rd79, 3;
	neg.s64 	%rd130, %rd80;
	mov.u64 	%rd133, %rd140;
$L__BB2_11:
	.pragma "nounroll";
	// begin inline asm
	cp.async.ca.shared.global [%r176], [%rd131], 4, 4;
	// end inline asm
	add.s64 	%rd133, %rd133, %rd8;
	shl.b64 	%rd82, %rd8, 2;
	add.s64 	%rd131, %rd131, %rd82;
	add.s32 	%r176, %r176, %r13;
	add.s64 	%rd130, %rd130, 1;
	setp.ne.s64 	%p8, %rd130, 0;
	@%p8 bra 	$L__BB2_11;
$L__BB2_12:
	setp.lt.u64 	%p9, %rd14, 3;
	@%p9 bra 	$L__BB2_15;
	shl.b64 	%rd24, %rd8, 2;
	shl.b64 	%rd83, %rd133, 2;
	shl.b64 	%rd84, %rd5, 2;
	add.s64 	%rd25, %rd83, %rd84;
	shl.b64 	%rd85, %rd8, 3;
	add.s64 	%rd26, %rd25, %rd85;
	add.s64 	%rd86, %rd133, %rd5;
	shl.b64 	%rd87, %rd86, 2;
	mad.lo.s64 	%rd27, %rd8, 12, %rd87;
	cvt.u32.u64 	%r96, %rd65;
	mov.u32 	%r97, _ZN3cub18CUB_300001_SM_10006detail9transform4smemE;
	add.s32 	%r98, %r96, %r97;
	mul.lo.s32 	%r99, %r10, %r9;
	mul.lo.s32 	%r100, %r99, %r8;
	shl.b32 	%r101, %r100, 2;
	cvt.u32.u64 	%r102, %rd133;
	shl.b32 	%r103, %r102, 2;
	add.s32 	%r177, %r98, %r103;
	add.s32 	%r180, %r177, %r101;
	shl.b32 	%r104, %r100, 3;
	add.s32 	%r179, %r177, %r104;
	mad.lo.s32 	%r178, %r100, 12, %r177;
	cvt.s64.s32 	%rd88, %rd65;
	add.s64 	%rd134, %rd64, %rd88;
$L__BB2_14:
	add.s64 	%rd89, %rd134, %rd25;
	// begin inline asm
	cp.async.ca.shared.global [%r177], [%rd89], 4, 4;
	// end inline asm
	add.s64 	%rd93, %rd25, %rd24;
	add.s64 	%rd90, %rd134, %rd93;
	// begin inline asm
	cp.async.ca.shared.global [%r180], [%rd90], 4, 4;
	// end inline asm
	add.s64 	%rd91, %rd134, %rd26;
	// begin inline asm
	cp.async.ca.shared.global [%r179], [%rd91], 4, 4;
	// end inline asm
	add.s64 	%rd92, %rd134, %rd27;
	// begin inline asm
	cp.async.ca.shared.global [%r178], [%rd92], 4, 4;
	// end inline asm
	add.s64 	%rd133, %rd133, %rd24;
	mul.wide.u32 	%rd94, %r11, 16;
	add.s64 	%rd134, %rd134, %rd94;
	mul.lo.s32 	%r109, %r10, %r9;
	mul.lo.s32 	%r110, %r109, %r8;
	shl.b32 	%r111, %r110, 4;
	add.s32 	%r180, %r180, %r111;
	add.s32 	%r179, %r179, %r111;
	add.s32 	%r178, %r178, %r111;
	add.s32 	%r177, %r177, %r111;
	setp.lt.u64 	%p10, %rd133, %rd6;
	@%p10 bra 	$L__BB2_14;
$L__BB2_15:
	setp.le.u64 	%p11, %rd6, %rd140;
	// begin inline asm
	cp.async.commit_group;
	// end inline asm
	cvt.s64.s32 	%rd33, %r2;
	@%p11 bra 	$L__BB2_25;
	cvt.u32.u64 	%r112, %rd140;
	cvt.u64.u32 	%rd34, %r11;
	add.s32 	%r113, %r112, %r11;
	cvt.u64.u32 	%rd95, %r113;
	max.u64 	%rd96, %rd6, %rd95;
	setp.gt.u64 	%p12, %rd6, %rd95;
	selp.u64 	%rd35, 1, 0, %p12;
	add.s64 	%rd97, %rd35, %rd95;
	sub.s64 	%rd36, %rd96, %rd97;
	and.b64  	%rd98, %rd36, -4294967296;
	setp.ne.s64 	%p13, %rd98, 0;
	@%p13 bra 	$L__BB2_18;
	cvt.u32.u64 	%r114, %rd34;
	cvt.u32.u64 	%r115, %rd36;
	div.u32 	%r116, %r115, %r114;
	cvt.u64.u32 	%rd136, %r116;
	bra.uni 	$L__BB2_19;
$L__BB2_18:
	div.u64 	%rd136, %rd36, %rd34;
$L__BB2_19:
	add.s64 	%rd40, %rd136, %rd35;
	and.b64  	%rd99, %rd40, 3;
	setp.eq.s64 	%p14, %rd99, 3;
	@%p14 bra 	$L__BB2_22;
	shl.b64 	%rd100, %rd140, 2;
	shl.b64 	%rd101, %rd5, 2;
	add.s64 	%rd102, %rd100, %rd101;
	add.s64 	%rd103, %rd102, %rd33;
	add.s64 	%rd138, %rd66, %rd103;
	shl.b64 	%rd42, %rd34, 2;
	mov.u32 	%r118, _ZN3cub18CUB_300001_SM_10006detail9transform4smemE;
	add.s32 	%r119, %r2, %r118;
	add.s32 	%r120, %r119, %r7;
	shl.b32 	%r121, %r112, 2;
	add.s32 	%r181, %r120, %r121;
	mul.lo.s32 	%r122, %r10, %r9;
	mul.lo.s32 	%r123, %r122, %r8;
	shl.b32 	%r29, %r123, 2;
	add.s64 	%rd104, %rd40, 1;
	and.b64  	%rd105, %rd104, 3;
	neg.s64 	%rd137, %rd105;
$L__BB2_21:
	.pragma "nounroll";
	add.s32 	%r124, %r181, 128;
	// begin inline asm
	cp.async.ca.shared.global [%r124], [%rd138], 4, 4;
	// end inline asm
	add.s64 	%rd140, %rd140, %rd34;
	add.s64 	%rd138, %rd138, %rd42;
	add.s32 	%r181, %r181, %r29;
	add.s64 	%rd137, %rd137, 1;
	setp.ne.s64 	%p15, %rd137, 0;
	@%p15 bra 	$L__BB2_21;
$L__BB2_22:
	setp.lt.u64 	%p16, %rd40, 3;
	@%p16 bra 	$L__BB2_25;
	shl.b64 	%rd51, %rd34, 2;
	shl.b64 	%rd107, %rd140, 2;
	shl.b64 	%rd108, %rd5, 2;
	add.s64 	%rd52, %rd107, %rd108;
	add.s64 	%rd53, %rd52, %rd51;
	shl.b64 	%rd54, %rd34, 4;
	shl.b64 	%rd109, %rd34, 3;
	add.s64 	%rd55, %rd52, %rd109;
	add.s64 	%rd110, %rd140, %rd5;
	shl.b64 	%rd111, %rd110, 2;
	mad.lo.s64 	%rd56, %rd34, 12, %rd111;
	mov.u32 	%r125, _ZN3cub18CUB_300001_SM_10006detail9transform4smemE;
	add.s32 	%r126, %r2, %r125;
	mul.lo.s32 	%r127, %r10, %r9;
	mul.lo.s32 	%r128, %r127, %r8;
	shl.b32 	%r129, %r128, 2;
	cvt.u32.u64 	%r130, %rd140;
	shl.b32 	%r131, %r130, 2;
	add.s32 	%r132, %r126, %r7;
	add.s32 	%r182, %r132, %r131;
	add.s32 	%r185, %r182, %r129;
	shl.b32 	%r33, %r128, 4;
	shl.b32 	%r133, %r128, 3;
	add.s32 	%r184, %r182, %r133;
	mad.lo.s32 	%r183, %r128, 12, %r182;
	add.s64 	%rd141, %rd66, %rd33;
$L__BB2_24:
	add.s64 	%rd113, %rd141, %rd52;
	add.s32 	%r134, %r182, 128;
	// begin inline asm
	cp.async.ca.shared.global [%r134], [%rd113], 4, 4;
	// end inline asm
	add.s64 	%rd114, %rd141, %rd53;
	add.s32 	%r135, %r185, 128;
	// begin inline asm
	cp.async.ca.shared.global [%r135], [%rd114], 4, 4;
	// end inline asm
	add.s64 	%rd115, %rd141, %rd55;
	add.s32 	%r136, %r184, 128;
	// begin inline asm
	cp.async.ca.shared.global [%r136], [%rd115], 4, 4;
	// end inline asm
	add.s64 	%rd116, %rd141, %rd56;
	add.s32 	%r137, %r183, 128;
	// begin inline asm
	cp.async.ca.shared.global [%r137], [%rd116], 4, 4;
	// end inline asm
	add.s64 	%rd140, %rd140, %rd51;
	add.s64 	%rd141, %rd141, %rd54;
	add.s32 	%r185, %r185, %r33;
	add.s32 	%r184, %r184, %r33;
	add.s32 	%r183, %r183, %r33;
	add.s32 	%r182, %r182, %r33;
	setp.lt.u64 	%p17, %rd140, %rd6;
	@%p17 bra 	$L__BB2_24;
$L__BB2_25:
	// begin inline asm
	cp.async.commit_group;
	// end inline asm
	// begin inline asm
	cp.async.wait_group 0;
	// end inline asm
	barrier.sync 	0;
$L__BB2_26:
	cvt.u32.u64 	%r45, %rd65;
	setp.gt.s32 	%p22, %r3, %r5;
	@%p22 bra 	$L__BB2_30;
	setp.lt.s32 	%p23, %r70, 1;
	@%p23 bra 	$L__BB2_35;
	mov.u32 	%r186, %tid.x;
	neg.s32 	%r189, %r70;
	add.s32 	%r158, %r2, %r7;
	shl.b32 	%r159, %r186, 2;
	add.s32 	%r160, %r158, %r159;
	mov.u32 	%r161, _ZN3cub18CUB_300001_SM_10006detail9transform4smemE;
	add.s32 	%r162, %r160, %r161;
	add.s32 	%r188, %r162, 128;
	add.s32 	%r163, %r45, %r159;
	add.s32 	%r187, %r161, %r163;
	mul.wide.s32 	%rd123, %r4, 4;
	add.s64 	%rd62, %rd1, %rd123;
$L__BB2_29:
	.pragma "nounroll";
	mul.wide.s32 	%rd124, %r186, 4;
	add.s64 	%rd125, %rd62, %rd124;
	ld.shared.u32 	%r164, [%r187];
	ld.shared.u32 	%r165, [%r188];
	mul.lo.s32 	%r166, %r165, %r164;
	st.global.u32 	[%rd125], %r166;
	add.s32 	%r189, %r189, 1;
	setp.eq.s32 	%p24, %r189, 0;
	add.s32 	%r188, %r188, 512;
	add.s32 	%r187, %r187, 512;
	add.s32 	%r186, %r186, 128;
	@%p24 bra 	$L__BB2_35;
	bra.uni 	$L__BB2_29;
$L__BB2_30:
	setp.lt.s32 	%p25, %r70, 1;
	@%p25 bra 	$L__BB2_35;
	mov.u32 	%r190, %tid.x;
	neg.s32 	%r193, %r70;
	add.s32 	%r167, %r2, %r7;
	shl.b32 	%r168, %r190, 2;
	add.s32 	%r169, %r167, %r168;
	mov.u32 	%r170, _ZN3cub18CUB_300001_SM_10006detail9transform4smemE;
	add.s32 	%r171, %r169, %r170;
	add.s32 	%r192, %r171, 128;
	add.s32 	%r172, %r45, %r168;
	add.s32 	%r191, %r170, %r172;
	mul.wide.s32 	%rd126, %r4, 4;
	add.s64 	%rd63, %rd1, %rd126;
$L__BB2_32:
	.pragma "nounroll";
	setp.ge.s32 	%p26, %r190, %r6;
	@%p26 bra 	$L__BB2_34;
	ld.shared.u32 	%r173, [%r191];
	ld.shared.u32 	%r174, [%r192];
	mul.lo.s32 	%r175, %r174, %r173;
	mul.wide.s32 	%rd127, %r190, 4;
	add.s64 	%rd128, %rd63, %rd127;
	st.global.u32 	[%rd128], %r175;
$L__BB2_34:
	add.s32 	%r193, %r193, 1;
	setp.ne.s32 	%p27, %r193, 0;
	add.s32 	%r192, %r192, 512;
	add.s32 	%r191, %r191, 512;
	add.s32 	%r190, %r190, 128;
	@%p27 bra 	$L__BB2_32;
$L__BB2_35:
	ret;

}
	// .globl	_ZN3cub18CUB_300001_SM_10006detail9transform16transform_kernelINS2_10policy_hubILb0EN4cuda3std3__45tupleIJN6thrust24THRUST_300001_SM_1000_NS6detail15normal_iteratorINSA_10device_ptrIiEEEESF_EEEE10policy1000ElNS7_10multipliesIiEESF_JPiSL_EEEvT0_iT1_T2_DpNS2_10kernel_argIT3_EE
.visible .entry _ZN3cub18CUB_300001_SM_10006detail9transform16transform_kernelINS2_10policy_hubILb0EN4cuda3std3__45tupleIJN6thrust24THRUST_300001_SM_1000_NS6detail15normal_iteratorINSA_10device_ptrIiEEEESF_EEEE10policy1000ElNS7_10multipliesIiEESF_JPiSL_EEEvT0_iT1_T2_DpNS2_10kernel_argIT3_EE(
	.param .u64 _ZN3cub18CUB_300001_SM_10006detail9transform16transform_kernelINS2_10policy_hubILb0EN4cuda3std3__45tupleIJN6thrust24THRUST_300001_SM_1000_NS6detail15normal_iteratorINSA_10device_ptrIiEEEESF_EEEE10policy1000ElNS7_10multipliesIiEESF_JPiSL_EEEvT0_iT1_T2_DpNS2_10kernel_argIT3_EE_param_0,
	.param .u32 _ZN3cub18CUB_300001_SM_10006detail9transform16transform_kernelINS2_10policy_hubILb0EN4cuda3std3__45tupleIJN6thrust24THRUST_300001_SM_1000_NS6detail15normal_iteratorINSA_10device_ptrIiEEEESF_EEEE10policy1000ElNS7_10multipliesIiEESF_JPiSL_EEEvT0_iT1_T2_DpNS2_10kernel_argIT3_EE_param_1,
	.param .align 1 .b8 _ZN3cub18CUB_300001_SM_10006detail9transform16transform_kernelINS2_10policy_hubILb0EN4cuda3std3__45tupleIJN6thrust24THRUST_300001_SM_1000_NS6detail15normal_iteratorINSA_10device_ptrIiEEEESF_EEEE10policy1000ElNS7_10multipliesIiEESF_JPiSL_EEEvT0_iT1_T2_DpNS2_10kernel_argIT3_EE_param_2[1],
	.param .align 8 .b8 _ZN3cub18CUB_300001_SM_10006detail9transform16transform_kernelINS2_10policy_hubILb0EN4cuda3std3__45tupleIJN6thrust24THRUST_300001_SM_1000_NS6detail15normal_iteratorINSA_10device_ptrIiEEEESF_EEEE10policy1000ElNS7_10multipliesIiEESF_JPiSL_EEEvT0_iT1_T2_DpNS2_10kernel_argIT3_EE_param_3[8],
	.param .align 8 .b8 _ZN3cub18CUB_300001_SM_10006detail9transform16transform_kernelINS2_10policy_hubILb0EN4cuda3std3__45tupleIJN6thrust24THRUST_300001_SM_1000_NS6detail15normal_iteratorINSA_10device_ptrIiEEEESF_EEEE10policy1000ElNS7_10multipliesIiEESF_JPiSL_EEEvT0_iT1_T2_DpNS2_10kernel_argIT3_EE_param_4[16],
	.param .align 8 .b8 _ZN3cub18CUB_300001_SM_10006detail9transform16transform_kernelINS2_10policy_hubILb0EN4cuda3std3__45tupleIJN6thrust24THRUST_300001_SM_1000_NS6detail15normal_iteratorINSA_10device_ptrIiEEEESF_EEEE10policy1000ElNS7_10multipliesIiEESF_JPiSL_EEEvT0_iT1_T2_DpNS2_10kernel_argIT3_EE_param_5[16]
)
.maxntid 128
{
	.reg .pred 	%p<28>;
	.reg .b32 	%r<187>;
	.reg .b64 	%rd<147>;
	// demoted variable
	.shared .align 8 .u64 _ZZN3cub18CUB_300001_SM_10006detail9transform23transform_kernel_ublkcpINS2_19async_copy_policy_tILi128EEElN4cuda3std3__410multipliesIiEEN6thrust24THRUST_300001_SM_1000_NS6detail15normal_iteratorINSC_10device_ptrIiEEEEJiiEEEvT0_iT1_T2_DpNS2_16aligned_base_ptrIT3_EEE3bar;
	ld.param.u64 	%rd68, [_ZN3cub18CUB_300001_SM_10006detail9transform16transform_kernelINS2_10policy_hubILb0EN4cuda3std3__45tupleIJN6thrust24THRUST_300001_SM_1000_NS6detail15normal_iteratorINSA_10device_ptrIiEEEESF_EEEE10policy1000ElNS7_10multipliesIiEESF_JPiSL_EEEvT0_iT1_T2_DpNS2_10kernel_argIT3_EE_param_5];
	ld.param.u64 	%rd66, [_ZN3cub18CUB_300001_SM_10006detail9transform16transform_kernelINS2_10policy_hubILb0EN4cuda3std3__45tupleIJN6thrust24THRUST_300001_SM_1000_NS6detail15normal_iteratorINSA_10device_ptrIiEEEESF_EEEE10policy1000ElNS7_10multipliesIiEESF_JPiSL_EEEvT0_iT1_T2_DpNS2_10kernel_argIT3_EE_param_4];
	ld.param.u64 	%rd70, [_ZN3cub18CUB_300001_SM_10006detail9transform16transform_kernelINS2_10policy_hubILb0EN4cuda3std3__45tupleIJN6thrust24THRUST_300001_SM_1000_NS6detail15normal_iteratorINSA_10device_ptrIiEEEESF_EEEE10policy1000ElNS7_10multipliesIiEESF_JPiSL_EEEvT0_iT1_T2_DpNS2_10kernel_argIT3_EE_param_0];
	ld.param.u64 	%rd69, [_ZN3cub18CUB_300001_SM_10006detail9transform16transform_kernelINS2_10policy_hubILb0EN4cuda3std3__45tupleIJN6thrust24THRUST_300001_SM_1000_NS6detail15normal_iteratorINSA_10device_ptrIiEEEESF_EEEE10policy1000ElNS7_10multipliesIiEESF_JPiSL_EEEvT0_iT1_T2_DpNS2_10kernel_argIT3_EE_param_5+8];
	ld.param.u64 	%rd67, [_ZN3cub18CUB_300001_SM_10006detail9transform16transform_kernelINS2_10policy_hubILb0EN4cuda3std3__45tupleIJN6thrust24THRUST_300001_SM_1000_NS6detail15normal_iteratorINSA_10device_ptrIiEEEESF_EEEE10policy1000ElNS7_10multipliesIiEESF_JPiSL_EEEvT0_iT1_T2_DpNS2_10kernel_argIT3_EE_param_4+8];
	ld.param.u64 	%rd71, [_ZN3cub18CUB_300001_SM_10006detail9transform16transform_kernelINS2_10policy_hubILb0EN4cuda3std3__45tupleIJN6thrust24THRUST_300001_SM_1000_NS6detail15normal_iteratorINSA_10device_ptrIiEEEESF_EEEE10policy1000ElNS7_10multipliesIiEESF_JPiSL_EEEvT0_iT1_T2_DpNS2_10kernel_argIT3_EE_param_3];
	ld.param.u32 	%r68, [_ZN3cub18CUB_300001_SM_10006detail9transform16transform_kernelINS2_10policy_hubILb0EN4cuda3std3__45tupleIJN6thrust24THRUST_300001_SM_1000_NS6detail15normal_iteratorINSA_10device_ptrIiEEEESF_EEEE10policy1000ElNS7_10multipliesIiEESF_JPiSL_EEEvT0_iT1_T2_DpNS2_10kernel_argIT3_EE_param_1];
	cvta.to.global.u64 	%rd1, %rd71;
	cvt.u32.u64 	%r1, %rd67;
	cvt.u32.u64 	%r2, %rd69;
	shl.b32 	%r3, %r68, 7;
	mov.u32 	%r69, %ctaid.x;
	cvt.u64.u32 	%rd72, %r69;
	cvt.s64.s32 	%rd73, %r3;
	mul.lo.s64 	%rd4, %rd73, %rd72;
	sub.s64 	%rd74, %rd70, %rd4;
	min.s64 	%rd75, %rd74, %rd73;
	cvt.u32.u64 	%r4, %rd75;
	setp.eq.s32 	%p1, %r69, 0;
	add.s32 	%r71, %r69, 2;
	mov.u32 	%r72, %nctaid.x;
	setp.ge.u32 	%p2, %r71, %r72;
	shl.b32 	%r5, %r68, 9;
	or.pred  	%p3, %p1, %p2;
	@%p3 bra 	$L__BB3_5;
	mov.b32 	%r132, -1;
	// begin inline asm
	{
	 .reg .pred P_OUT; 
	elect.sync _|P_OUT, %r132;
	selp.b32 %r131, 1, 0, P_OUT; 
}
	// end inline asm
	mov.u32 	%r133, %tid.x;
	setp.gt.u32 	%p18, %r133, 31;
	setp.eq.s32 	%p19, %r131, 0;
	or.pred  	%p20, %p18, %p19;
	@%p20 bra 	$L__BB3_3;
	mov.u32 	%r134, _ZZN3cub18CUB_300001_SM_10006detail9transform23transform_kernel_ublkcpINS2_19async_copy_policy_tILi128EEElN4cuda3std3__410multipliesIiEEN6thrust24THRUST_300001_SM_1000_NS6detail15normal_iteratorINSC_10device_ptrIiEEEEJiiEEEvT0_iT1_T2_DpNS2_16aligned_base_ptrIT3_EEE3bar;
	mov.b32 	%r135, 1;
	// begin inline asm
	mbarrier.init.shared.b64 [%r134], %r135;
	// end inline asm
	// begin inline asm
	fence.proxy.async.shared::cta; // 6.
	// end inline asm
	shl.b64 	%rd124, %rd4, 2;
	add.s32 	%r144, %r5, 15;
	add.s32 	%r145, %r144, %r1;
	and.b32  	%r137, %r145, -16;
	cvta.to.global.u64 	%rd125, %rd66;
	add.s64 	%rd121, %rd125, %rd124;
	mov.u32 	%r136, _ZN3cub18CUB_300001_SM_10006detail9transform4smemE;
	// begin inline asm
	cp.async.bulk.shared::cluster.global.mbarrier::complete_tx::bytes [%r136], [%rd121], %r137, [%r134];
	// end inline asm
	add.s32 	%r146, %r144, %r2;
	and.b32  	%r140, %r146, -16;
	add.s32 	%r147, %r136, %r5;
	add.s32 	%r139, %r147, 128;
	cvta.to.global.u64 	%rd126, %rd68;
	add.s64 	%rd122, %rd126, %rd124;
	// begin inline asm
	cp.async.bulk.shared::cluster.global.mbarrier::complete_tx::bytes [%r139], [%rd122], %r140, [%r134];
	// end inline asm
	add.s32 	%r143, %r140, %r137;
	// begin inline asm
	mbarrier.arrive.expect_tx.release.cta.shared::cta.b64 %rd123, [%r134], %r143; // 8. 
	// end inline asm
$L__BB3_3:
	bar.sync 	0;
	mov.u32 	%r149, _ZZN3cub18CUB_300001_SM_10006detail9transform23transform_kernel_ublkcpINS2_19async_copy_policy_tILi128EEElN4cuda3std3__410multipliesIiEEN6thrust24THRUST_300001_SM_1000_NS6detail15normal_iteratorINSC_10device_ptrIiEEEEJiiEEEvT0_iT1_T2_DpNS2_16aligned_base_ptrIT3_EEE3bar;
$L__BB3_4:
	mov.b32 	%r150, 0;
	// begin inline asm
	{
	 .reg .pred P_OUT; 
	mbarrier.try_wait.parity.shared::cta.b64  P_OUT, [%r149], %r150;                                // 7a. 
	selp.b32 %r148, 1, 0, P_OUT; 
}
	// end inline asm
	setp.eq.s32 	%p21, %r148, 0;
	@%p21 bra 	$L__BB3_4;
	bra.uni 	$L__BB3_26;
$L__BB3_5:
	cvt.s64.s32 	%rd5, %r1;
	shl.b32 	%r74, %r4, 2;
	cvt.s64.s32 	%rd76, %r74;
	shr.u64 	%rd6, %rd76, 2;
	mov.u32 	%r6, %ntid.x;
	mov.u32 	%r7, %ntid.y;
	mul.lo.s32 	%r75, %r6, %r7;
	mov.u32 	%r8, %ntid.z;
	mul.lo.s32 	%r9, %r75, %r8;
	mov.u32 	%r76, %tid.x;
	mov.u32 	%r77, %tid.y;
	mov.u32 	%r78, %tid.z;
	mad.lo.s32 	%r79, %r78, %r7, %r77;
	mad.lo.s32 	%r80, %r79, %r6, %r76;
	cvt.u64.u32 	%rd144, %r80;
	setp.le.u64 	%p4, %rd6, %rd144;
	@%p4 bra 	$L__BB3_15;
	cvt.u32.u64 	%r81, %rd144;
	cvt.u64.u32 	%rd8, %r9;
	add.s32 	%r82, %r81, %r9;
	cvt.u64.u32 	%rd77, %r82;
	max.u64 	%rd78, %rd6, %rd77;
	setp.gt.u64 	%p5, %rd6, %rd77;
	selp.u64 	%rd9, 1, 0, %p5;
	add.s64 	%rd79, %rd9, %rd77;
	sub.s64 	%rd10, %rd78, %rd79;
	and.b64  	%rd80, %rd10, -4294967296;
	setp.ne.s64 	%p6, %rd80, 0;
	@%p6 bra 	$L__BB3_8;
	cvt.u32.u64 	%r83, %rd8;
	cvt.u32.u64 	%r84, %rd10;
	div.u32 	%r85, %r84, %r83;
	cvt.u64.u32 	%rd133, %r85;
	bra.uni 	$L__BB3_9;
$L__BB3_8:
	div.u64 	%rd133, %rd10, %rd8;
$L__BB3_9:
	add.s64 	%rd14, %rd133, %rd9;
	and.b64  	%rd81, %rd14, 3;
	setp.eq.s64 	%p7, %rd81, 3;
	mov.u64 	%rd137, %rd144;
	@%p7 bra 	$L__BB3_12;
	shl.b64 	%rd82, %rd4, 2;
	shl.b64 	%rd83, %rd144, 2;
	add.s64 	%rd84, %rd82, %rd83;
	add.s64 	%rd85, %rd84, %rd5;
	add.s64 	%rd135, %rd66, %rd85;
	shl.b64 	%rd16, %rd8, 2;
	mov.u32 	%r87, _ZN3cub18CUB_300001_SM_10006detail9transform4smemE;
	add.s32 	%r88, %r1, %r87;
	shl.b32 	%r89, %r81, 2;
	add.s32 	%r169, %r88, %r89;
	mul.lo.s32 	%r90, %r8, %r7;
	mul.lo.s32 	%r91, %r90, %r6;
	shl.b32 	%r11, %r91, 2;
	add.s64 	%rd86, %rd14, 1;
	and.b64  	%rd87, %rd86, 3;
	neg.s64 	%rd134, %rd87;
	mov.u64 	%rd137, %rd144;
$L__BB3_11:
	.pragma "nounroll";
	// begin inline asm
	cp.async.ca.shared.global [%r169], [%rd135], 4, 4;
	// end inline asm
	add.s64 	%rd137, %rd137, %rd8;
	add.s64 	%rd135, %rd135, %rd16;
	add.s32 	%r169, %r169, %r11;
	add.s64 	%rd134, %rd134, 1;
	setp.ne.s64 	%p8, %rd134, 0;
	@%p8 bra 	$L__BB3_11;
$L__BB3_12:
	setp.lt.u64 	%p9, %rd14, 3;
	@%p9 bra 	$L__BB3_15;
	shl.b64 	%rd25, %rd8, 2;
	shl.b64 	%rd89, %rd4, 2;
	shl.b64 	%rd90, %rd137, 2;
	add.s64 	%rd26, %rd89, %rd90;
	shl.b64 	%rd27, %rd8, 4;
	shl.b64 	%rd91, %rd8, 3;
	add.s64 	%rd28, %rd26, %rd91;
	add.s64 	%rd92, %rd137, %rd4;
	shl.b64 	%rd93, %rd92, 2;
	mad.lo.s64 	%rd29, %rd8, 12, %rd93;
	mov.u32 	%r93, _ZN3cub18CUB_300001_SM_10006detail9transform4smemE;
	add.s32 	%r94, %r1, %r93;
	mul.lo.s32 	%r95, %r8, %r7;
	mul.lo.s32 	%r96, %r95, %r6;
	shl.b32 	%r97, %r96, 2;
	cvt.u32.u64 	%r98, %rd137;
	shl.b32 	%r99, %r98, 2;
	add.s32 	%r170, %r94, %r99;
	add.s32 	%r173, %r170, %r97;
	shl.b32 	%r15, %r96, 4;
	shl.b32 	%r100, %r96, 3;
	add.s32 	%r172, %r170, %r100;
	mad.lo.s32 	%r171, %r96, 12, %r170;
	cvt.s64.s32 	%rd94, %r1;
	add.s64 	%rd138, %rd66, %rd94;
$L__BB3_14:
	add.s64 	%rd95, %rd138, %rd26;
	// begin inline asm
	cp.async.ca.shared.global [%r170], [%rd95], 4, 4;
	// end inline asm
	add.s64 	%rd99, %rd26, %rd25;
	add.s64 	%rd96, %rd138, %rd99;
	// begin inline asm
	cp.async.ca.shared.global [%r173], [%rd96], 4, 4;
	// end inline asm
	add.s64 	%rd97, %rd138, %rd28;
	// begin inline asm
	cp.async.ca.shared.global [%r172], [%rd97], 4, 4;
	// end inline asm
	add.s64 	%rd98, %rd138, %rd29;
	// begin inline asm
	cp.async.ca.shared.global [%r171], [%rd98], 4, 4;
	// end inline asm
	add.s64 	%rd137, %rd137, %rd25;
	add.s64 	%rd138, %rd138, %rd27;
	add.s32 	%r173, %r173, %r15;
	add.s32 	%r172, %r172, %r15;
	add.s32 	%r171, %r171, %r15;
	add.s32 	%r170, %r170, %r15;
	setp.lt.u64 	%p10, %rd137, %rd6;
	@%p10 bra 	$L__BB3_14;
$L__BB3_15:
	setp.le.u64 	%p11, %rd6, %rd144;
	// begin inline asm
	cp.async.commit_group;
	// end inline asm
	cvt.s64.s32 	%rd35, %r2;
	@%p11 bra 	$L__BB3_25;
	cvt.u32.u64 	%r105, %rd144;
	cvt.u64.u32 	%rd36, %r9;
	add.s32 	%r106, %r105, %r9;
	cvt.u64.u32 	%rd100, %r106;
	max.u64 	%rd101, %rd6, %rd100;
	setp.gt.u64 	%p12, %rd6, %rd100;
	selp.u64 	%rd37, 1, 0, %p12;
	add.s64 	%rd102, %rd37, %rd100;
	sub.s64 	%rd38, %rd101, %rd102;
	and.b64  	%rd103, %rd38, -4294967296;
	setp.ne.s64 	%p13, %rd103, 0;
	@%p13 bra 	$L__BB3_18;
	cvt.u32.u64 	%r107, %rd36;
	cvt.u32.u64 	%r108, %rd38;
	div.u32 	%r109, %r108, %r107;
	cvt.u64.u32 	%rd140, %r109;
	bra.uni 	$L__BB3_19;
$L__BB3_18:
	div.u64 	%rd140, %rd38, %rd36;
$L__BB3_19:
	add.s64 	%rd42, %rd140, %rd37;
	and.b64  	%rd104, %rd42, 3;
	setp.eq.s64 	%p14, %rd104, 3;
	@%p14 bra 	$L__BB3_22;
	shl.b64 	%rd105, %rd4, 2;
	shl.b64 	%rd106, %rd144, 2;
	add.s64 	%rd107, %rd105, %rd106;
	add.s64 	%rd108, %rd107, %rd35;
	add.s64 	%rd142, %rd68, %rd108;
	shl.b64 	%rd44, %rd36, 2;
	mov.u32 	%r111, _ZN3cub18CUB_300001_SM_10006detail9transform4smemE;
	add.s32 	%r112, %r2, %r111;
	add.s32 	%r113, %r112, %r5;
	shl.b32 	%r114, %r105, 2;
	add.s32 	%r174, %r113, %r114;
	mul.lo.s32 	%r115, %r8, %r7;
	mul.lo.s32 	%r116, %r115, %r6;
	shl.b32 	%r28, %r116, 2;
	add.s64 	%rd109, %rd42, 1;
	and.b64  	%rd110, %rd109, 3;
	neg.s64 	%rd141, %rd110;
$L__BB3_21:
	.pragma "nounroll";
	add.s32 	%r117, %r174, 128;
	// begin inline asm
	cp.async.ca.shared.global [%r117], [%rd142], 4, 4;
	// end inline asm
	add.s64 	%rd144, %rd144, %rd36;
	add.s64 	%rd142, %rd142, %rd44;
	add.s32 	%r174, %r174, %r28;
	add.s64 	%rd141, %rd141, 1;
	setp.ne.s64 	%p15, %rd141, 0;
	@%p15 bra 	$L__BB3_21;
$L__BB3_22:
	setp.lt.u64 	%p16, %rd42, 3;
	@%p16 bra 	$L__BB3_25;
	shl.b64 	%rd53, %rd36, 2;
	shl.b64 	%rd112, %rd4, 2;
	shl.b64 	%rd113, %rd144, 2;
	add.s64 	%rd54, %rd112, %rd113;
	add.s64 	%rd55, %rd54, %rd53;
	shl.b64 	%rd56, %rd36, 4;
	shl.b64 	%rd114, %rd36, 3;
	add.s64 	%rd57, %rd54, %rd114;
	add.s64 	%rd115, %rd144, %rd4;
	shl.b64 	%rd116, %rd115, 2;
	mad.lo.s64 	%rd58, %rd36, 12, %rd116;
	mov.u32 	%r118, _ZN3cub18CUB_300001_SM_10006detail9transform4smemE;
	add.s32 	%r119, %r2, %r118;
	mul.lo.s32 	%r120, %r8, %r7;
	mul.lo.s32 	%r121, %r120, %r6;
	shl.b32 	%r122, %r121, 2;
	cvt.u32.u64 	%r123, %rd144;
	shl.b32 	%r124, %r123, 2;
	add.s32 	%r125, %r119, %r5;
	add.s32 	%r175, %r125, %r124;
	add.s32 	%r178, %r175, %r122;
	shl.b32 	%r32, %r121, 4;
	shl.b32 	%r126, %r121, 3;
	add.s32 	%r177, %r175, %r126;
	mad.lo.s32 	%r176, %r121, 12, %r175;
	add.s64 	%rd145, %rd68, %rd35;
$L__BB3_24:
	add.s64 	%rd117, %rd145, %rd54;
	add.s32 	%r127, %r175, 128;
	// begin inline asm
	cp.async.ca.shared.global [%r127], [%rd117], 4, 4;
	// end inline asm
	add.s64 	%rd118, %rd145, %rd55;
	add.s32 	%r128, %r178, 128;
	// begin inline asm
	cp.async.ca.shared.global [%r128], [%rd118], 4, 4;
	// end inline asm
	add.s64 	%rd119, %rd145, %rd57;
	add.s32 	%r129, %r177, 128;
	// begin inline asm
	cp.async.ca.shared.global [%r129], [%rd119], 4, 4;
	// end inline asm
	add.s64 	%rd120, %rd145, %rd58;
	add.s32 	%r130, %r176, 128;
	// begin inline asm
	cp.async.ca.shared.global [%r130], [%rd120], 4, 4;
	// end inline asm
	add.s64 	%rd144, %rd144, %rd53;
	add.s64 	%rd145, %rd145, %rd56;
	add.s32 	%r178, %r178, %r32;
	add.s32 	%r177, %r177, %r32;
	add.s32 	%r176, %r176, %r32;
	add.s32 	%r175, %r175, %r32;
	setp.lt.u64 	%p17, %rd144, %rd6;
	@%p17 bra 	$L__BB3_24;
$L__BB3_25:
	// begin inline asm
	cp.async.commit_group;
	// end inline asm
	// begin inline asm
	cp.async.wait_group 0;
	// end inline asm
	barrier.sync 	0;
$L__BB3_26:
	setp.eq.s32 	%p22, %r3, %r4;
	@%p22 bra 	$L__BB3_32;
	setp.lt.s32 	%p23, %r68, 1;
	@%p23 bra 	$L__BB3_35;
	mov.u32 	%r183, %tid.x;
	neg.s32 	%r186, %r68;
	add.s32 	%r151, %r2, %r5;
	shl.b32 	%r152, %r183, 2;
	add.s32 	%r153, %r151, %r152;
	mov.u32 	%r154, _ZN3cub18CUB_300001_SM_10006detail9transform4smemE;
	add.s32 	%r155, %r153, %r154;
	add.s32 	%r185, %r155, 128;
	add.s32 	%r156, %r1, %r152;
	add.s32 	%r184, %r154, %r156;
	shl.b64 	%rd127, %rd4, 2;
	add.s64 	%rd64, %rd1, %rd127;
$L__BB3_29:
	.pragma "nounroll";
	setp.ge.s32 	%p24, %r183, %r4;
	@%p24 bra 	$L__BB3_31;
	ld.shared.u32 	%r157, [%r184];
	ld.shared.u32 	%r158, [%r185];
	mul.lo.s32 	%r159, %r158, %r157;
	mul.wide.s32 	%rd128, %r183, 4;
	add.s64 	%rd129, %rd64, %rd128;
	st.global.u32 	[%rd129], %r159;
$L__BB3_31:
	add.s32 	%r186, %r186, 1;
	setp.ne.s32 	%p25, %r186, 0;
	add.s32 	%r185, %r185, 512;
	add.s32 	%r184, %r184, 512;
	add.s32 	%r183, %r183, 128;
	@%p25 bra 	$L__BB3_29;
	bra.uni 	$L__BB3_35;
$L__BB3_32:
	setp.lt.s32 	%p26, %r68, 1;
	@%p26 bra 	$L__BB3_35;
	mov.u32 	%r179, %tid.x;
	neg.s32 	%r182, %r68;
	add.s32 	%r160, %r2, %r5;
	shl.b32 	%r161, %r179, 2;
	add.s32 	%r162, %r160, %r161;
	mov.u32 	%r163, _ZN3cub18CUB_300001_SM_10006detail9transform4smemE;
	add.s32 	%r164, %r162, %r163;
	add.s32 	%r181, %r164, 128;
	add.s32 	%r165, %r1, %r161;
	add.s32 	%r180, %r163, %r165;
	shl.b64 	%rd130, %rd4, 2;
	add.s64 	%rd65, %rd1, %rd130;
$L__BB3_34:
	.pragma "nounroll";
	mul.wide.s32 	%rd131, %r179, 4;
	add.s64 	%rd132, %rd65, %rd131;
	ld.shared.u32 	%r166, [%r180];
	ld.shared.u32 	%r167, [%r181];
	mul.lo.s32 	%r168, %r167, %r166;
	st.global.u32 	[%rd132], %r168;
	add.s32 	%r182, %r182, 1;
	setp.eq.s32 	%p27, %r182, 0;
	add.s32 	%r181, %r181, 512;
	add.s32 	%r180, %r180, 512;
	add.s32 	%r179, %r179, 128;
	@%p27 bra 	$L__BB3_35;
	bra.uni 	$L__BB3_34;
$L__BB3_35:
	ret;

}
	// .globl	_ZN3cub18CUB_300001_SM_10006detail6reduce28DeviceReduceSingleTileKernelINS2_10policy_hubIijN4cuda3std3__44plusIiEEE10Policy1000EN6thrust24THRUST_300001_SM_1000_NS6detail15normal_iteratorINSD_10device_ptrIiEEEEPijS9_iiNS7_10__identityEEEvT0_T1_T2_T3_T4_T6_
.visible .entry _ZN3cub18CUB_300001_SM_10006detail6reduce28DeviceReduceSingleTileKernelINS2_10policy_hubIijN4cuda3std3__44plusIiEEE10Policy1000EN6thrust24THRUST_300001_SM_1000_NS6detail15normal_iteratorINSD_10device_ptrIiEEEEPijS9_iiNS7_10__identityEEEvT0_T1_T2_T3_T4_T6_(
	.param .align 8 .b8 _ZN3cub18CUB_300001_SM_10006detail6reduce28DeviceReduceSingleTileKernelINS2_10policy_hubIijN4cuda3std3__44plusIiEEE10Policy1000EN6thrust24THRUST_300001_SM_1000_NS6detail15normal_iteratorINSD_10device_ptrIiEEEEPijS9_iiNS7_10__identityEEEvT0_T1_T2_T3_T4_T6__param_0[8],
	.param .u64 .ptr .align 1 _ZN3cub18CUB_300001_SM_10006detail6reduce28DeviceReduceSingleTileKernelINS2_10policy_hubIijN4cuda3std3__44plusIiEEE10Policy1000EN6thrust24THRUST_300001_SM_1000_NS6detail15normal_iteratorINSD_10device_ptrIiEEEEPijS9_iiNS7_10__identityEEEvT0_T1_T2_T3_T4_T6__param_1,
	.param .u32 _ZN3cub18CUB_300001_SM_10006detail6reduce28DeviceReduceSingleTileKernelINS2_10policy_hubIijN4cuda3std3__44plusIiEEE10Policy1000EN6thrust24THRUST_300001_SM_1000_NS6detail15normal_iteratorINSD_10device_ptrIiEEEEPijS9_iiNS7_10__identityEEEvT0_T1_T2_T3_T4_T6__param_2,
	.param .align 1 .b8 _ZN3cub18CUB_300001_SM_10006detail6reduce28DeviceReduceSingleTileKernelINS2_10policy_hubIijN4cuda3std3__44plusIiEEE10Policy1000EN6thrust24THRUST_300001_SM_1000_NS6detail15normal_iteratorINSD_10device_ptrIiEEEEPijS9_iiNS7_10__identityEEEvT0_T1_T2_T3_T4_T6__param_3[1],
	.param .u32 _ZN3cub18CUB_300001_SM_10006detail6reduce28DeviceReduceSingleTileKernelINS2_10policy_hubIijN4cuda3std3__44plusIiEEE10Policy1000EN6thrust24THRUST_300001_SM_1000_NS6detail15normal_iteratorINSD_10device_ptrIiEEEEPijS9_iiNS7_10__identityEEEvT0_T1_T2_T3_T4_T6__param_4,
	.param .align 1 .b8 _ZN3cub18CUB_300001_SM_10006detail6reduce28DeviceReduceSingleTileKernelINS2_10policy_hubIijN4cuda3std3__44plusIiEEE10Policy1000EN6thrust24THRUST_300001_SM_1000_NS6detail15normal_iteratorINSD_10device_ptrIiEEEEPijS9_iiNS7_10__identityEEEvT0_T1_T2_T3_T4_T6__param_5[1]
)
.maxntid 256
.minnctapersm 1
{
	.reg .pred 	%p<59>;
	.reg .b32 	%r<511>;
	.reg .b64 	%rd<84>;
	// demoted variable
	.shared .align 4 .b8 _ZZN3cub18CUB_300001_SM_10006detail6reduce28DeviceReduceSingleTileKernelINS2_10policy_hubIijN4cuda3std3__44plusIiEEE10Policy1000EN6thrust24THRUST_300001_SM_1000_NS6detail15normal_iteratorINSD_10device_ptrIiEEEEPijS9_iiNS7_10__identityEEEvT0_T1_T2_T3_T4_T6_E12temp_storage[44];
	ld.param.u64 	%rd9, [_ZN3cub18CUB_300001_SM_10006detail6reduce28DeviceReduceSingleTileKernelINS2_10policy_hubIijN4cuda3std3__44plusIiEEE10Policy1000EN6thrust24THRUST_300001_SM_1000_NS6detail15normal_iteratorINSD_10device_ptrIiEEEEPijS9_iiNS7_10__identityEEEvT0_T1_T2_T3_T4_T6__param_0];
	ld.param.u64 	%rd10, [_ZN3cub18CUB_300001_SM_10006detail6reduce28DeviceReduceSingleTileKernelINS2_10policy_hubIijN4cuda3std3__44plusIiEEE10Policy1000EN6thrust24THRUST_300001_SM_1000_NS6detail15normal_iteratorINSD_10device_ptrIiEEEEPijS9_iiNS7_10__identityEEEvT0_T1_T2_T3_T4_T6__param_1];
	ld.param.u32 	%r90, [_ZN3cub18CUB_300001_SM_10006detail6reduce28DeviceReduceSingleTileKernelINS2_10policy_hubIijN4cuda3std3__44plusIiEEE10Policy1000EN6thrust24THRUST_300001_SM_1000_NS6detail15normal_iteratorINSD_10device_ptrIiEEEEPijS9_iiNS7_10__identityEEEvT0_T1_T2_T3_T4_T6__param_2];
	ld.param.u32 	%r91, [_ZN3cub18CUB_300001_SM_10006detail6reduce28DeviceReduceSingleTileKernelINS2_10policy_hubIijN4cuda3std3__44plusIiEEE10Policy1000EN6thrust24THRUST_300001_SM_1000_NS6detail15normal_iteratorINSD_10device_ptrIiEEEEPijS9_iiNS7_10__identityEEEvT0_T1_T2_T3_T4_T6__param_4];
	cvta.to.global.u64 	%rd1, %rd10;
	setp.ne.s32 	%p1, %r90, 0;
	@%p1 bra 	$L__BB4_3;
	mov.u32 	%r471, %tid.x;
	setp.ne.s32 	%p58, %r471, 0;
	@%p58 bra 	$L__BB4_52;
	st.global.u32 	[%rd1], %r91;
	bra.uni 	$L__BB4_52;
$L__BB4_3:
	cvta.to.global.u64 	%rd2, %rd9;
	setp.gt.u32 	%p2, %r90, 4095;
	@%p2 bra 	$L__BB4_28;
	mov.u32 	%r1, %tid.x;
	setp.ge.u32 	%p24, %r1, %r90;
	mov.b32 	%r488, 0;
	mov.u32 	%r478, %r1;
	@%p24 bra 	$L__BB4_6;
	mul.wide.u32 	%rd73, %r1, 4;
	add.s64 	%rd74, %rd2, %rd73;
	ld.global.u32 	%r488, [%rd74];
	add.s32 	%r478, %r1, 256;
$L__BB4_6:
	setp.ge.u32 	%p25, %r478, %r90;
	@%p25 bra 	$L__BB4_19;
	not.b32 	%r298, %r478;
	add.s32 	%r299, %r90, %r298;
	shr.u32 	%r300, %r299, 8;
	add.s32 	%r6, %r300, 1;
	and.b32  	%r7, %r6, 15;
	setp.lt.u32 	%p26, %r299, 3840;
	@%p26 bra 	$L__BB4_10;
	and.b32  	%r301, %r6, 33554416;
	neg.s32 	%r474, %r301;
	mul.wide.u32 	%rd75, %r478, 4;
	add.s64 	%rd76, %rd75, %rd2;
	add.s64 	%rd82, %rd76, 8192;
$L__BB4_9:
	.pragma "nounroll";
	ld.global.u32 	%r302, [%rd82+-8192];
	add.s32 	%r303, %r302, %r488;
	ld.global.u32 	%r304, [%rd82+-7168];
	add.s32 	%r305, %r304, %r303;
	ld.global.u32 	%r306, [%rd82+-6144];
	add.s32 	%r307, %r306, %r305;
	ld.global.u32 	%r308, [%rd82+-5120];
	add.s32 	%r309, %r308, %r307;
	ld.global.u32 	%r310, [%rd82+-4096];
	add.s32 	%r311, %r310, %r309;
	ld.global.u32 	%r312, [%rd82+-3072];
	add.s32 	%r313, %r312, %r311;
	ld.global.u32 	%r314, [%rd82+-2048];
	add.s32 	%r315, %r314, %r313;
	ld.global.u32 	%r316, [%rd82+-1024];
	add.s32 	%r317, %r316, %r315;
	ld.global.u32 	%r318, [%rd82];
	add.s32 	%r319, %r318, %r317;
	ld.global.u32 	%r320, [%rd82+1024];
	add.s32 	%r321, %r320, %r319;
	ld.global.u32 	%r322, [%rd82+2048];
	add.s32 	%r323, %r322, %r321;
	ld.global.u32 	%r324, [%rd82+3072];
	add.s32 	%r325, %r324, %r323;
	ld.global.u32 	%r326, [%rd82+4096];
	add.s32 	%r327, %r326, %r325;
	ld.global.u32 	%r328, [%rd82+5120];
	add.s32 	%r329, %r328, %r327;
	ld.global.u32 	%r330, [%rd82+6144];
	add.s32 	%r331, %r330, %r329;
	ld.global.u32 	%r332, [%rd82+7168];
	add.s32 	%r488, %r332, %r331;
	add.s32 	%r478, %r478, 4096;
	add.s32 	%r474, %r474, 16;
	add.s64 	%rd82, %rd82, 16384;
	setp.ne.s32 	%p27, %r474, 0;
	@%p27 bra 	$L__BB4_9;
$L__BB4_10:
	setp.eq.s32 	%p28, %r7, 0;
	@%p28 bra 	$L__BB4_19;
	and.b32  	%r18, %r6, 7;
	setp.lt.u32 	%p29, %r7, 8;
	@%p29 bra 	$L__BB4_13;
	mul.wide.u32 	%rd77, %r478, 4;
	add.s64 	%rd78, %rd2, %rd77;
	ld.global.u32 	%r334, [%rd78];
	add.s32 	%r335, %r334, %r488;
	ld.global.u32 	%r336, [%rd78+1024];
	add.s32 	%r337, %r336, %r335;
	ld.global.u32 	%r338, [%rd78+2048];
	add.s32 	%r339, %r338, %r337;
	ld.global.u32 	%r340, [%rd78+3072];
	add.s32 	%r341, %r340, %r339;
	ld.global.u32 	%r342, [%rd78+4096];
	add.s32 	%r343, %r342, %r341;
	ld.global.u32 	%r344, [%rd78+5120];
	add.s32 	%r345, %r344, %r343;
	ld.global.u32 	%r346, [%rd78+6144];
	add.s32 	%r347, %r346, %r345;
	ld.global.u32 	%r348, [%rd78+7168];
	add.s32 	%r488, %r348, %r347;
	add.s32 	%r478, %r478, 2048;
$L__BB4_13:
	setp.eq.s32 	%p30, %r18, 0;
	@%p30 bra 	$L__BB4_19;
	and.b32  	%r24, %r6, 3;
	setp.lt.u32 	%p31, %r18, 4;
	@%p31 bra 	$L__BB4_16;
	mul.wide.u32 	%rd79, %r478, 4;
	add.s64 	%rd80, %rd2, %rd79;
	ld.global.u32 	%r350, [%rd80];
	add.s32 	%r351, %r350, %r488;
	ld.global.u32 	%r352, [%rd80+1024];
	add.s32 	%r353, %r352, %r351;
	ld.global.u32 	%r354, [%rd80+2048];
	add.s32 	%r355, %r354, %r353;
	ld.global.u32 	%r356, [%rd80+3072];
	add.s32 	%r488, %r356, %r355;
	add.s32 	%r478, %r478, 1024;
$L__BB4_16:
	setp.eq.s32 	%p32, %r24, 0;
	@%p32 bra 	$L__BB4_19;
	mul.wide.u32 	%rd81, %r478, 4;
	add.s64 	%rd83, %rd2, %rd81;
	neg.s32 	%r486, %r24;
$L__BB4_18:
	.pragma "nounroll";
	ld.global.u32 	%r357, [%rd83];
	add.s32 	%r488, %r357, %r488;
	add.s64 	%rd83, %rd83, 1024;
	add.s32 	%r486, %r486, 1;
	setp.ne.s32 	%p33, %r486, 0;
	@%p33 bra 	$L__BB4_18;
$L__BB4_19:
	setp.lt.u32 	%p34, %r90, 256;
	@%p34 bra 	$L__BB4_24;
	// begin inline asm
	mov.u32 %r421, %laneid;
	// end inline asm
	mov.b32 	%r424, 1;
	mov.b32 	%r445, 31;
	mov.b32 	%r446, -1;
	// begin inline asm
	shfl.sync.down.b32 %r422, %r488, %r424, %r445, %r446;
	// end inline asm
	setp.gt.s32 	%p50, %r421, 30;
	selp.b32 	%r447, 0, %r422, %p50;
	add.s32 	%r428, %r447, %r488;
	mov.b32 	%r429, 2;
	// begin inline asm
	shfl.sync.down.b32 %r427, %r428, %r429, %r445, %r446;
	// end inline asm
	setp.gt.s32 	%p51, %r421, 29;
	selp.b32 	%r448, 0, %r427, %p51;
	add.s32 	%r433, %r428, %r448;
	mov.b32 	%r434, 4;
	// begin inline asm
	shfl.sync.down.b32 %r432, %r433, %r434, %r445, %r446;
	// end inline asm
	setp.gt.s32 	%p52, %r421, 27;
	selp.b32 	%r449, 0, %r432, %p52;
	add.s32 	%r438, %r433, %r449;
	mov.b32 	%r439, 8;
	// begin inline asm
	shfl.sync.down.b32 %r437, %r438, %r439, %r445, %r446;
	// end inline asm
	setp.gt.s32 	%p53, %r421, 23;
	selp.b32 	%r450, 0, %r437, %p53;
	add.s32 	%r443, %r438, %r450;
	mov.b32 	%r444, 16;
	// begin inline asm
	shfl.sync.down.b32 %r442, %r443, %r444, %r445, %r446;
	// end inline asm
	setp.gt.s32 	%p54, %r421, 15;
	selp.b32 	%r451, 0, %r442, %p54;
	add.s32 	%r510, %r443, %r451;
	setp.ne.s32 	%p55, %r421, 0;
	@%p55 bra 	$L__BB4_22;
	shr.u32 	%r452, %r1, 3;
	and.b32  	%r453, %r452, 124;
	mov.u32 	%r454, _ZZN3cub18CUB_300001_SM_10006detail6reduce28DeviceReduceSingleTileKernelINS2_10policy_hubIijN4cuda3std3__44plusIiEEE10Policy1000EN6thrust24THRUST_300001_SM_1000_NS6detail15normal_iteratorINSD_10device_ptrIiEEEEPijS9_iiNS7_10__identityEEEvT0_T1_T2_T3_T4_T6_E12temp_storage;
	add.s32 	%r455, %r454, %r453;
	st.shared.u32 	[%r455+8], %r510;
$L__BB4_22:
	bar.sync 	0;
	setp.ne.s32 	%p56, %r1, 0;
	@%p56 bra 	$L__BB4_50;
	ld.shared.u32 	%r456, [_ZZN3cub18CUB_300001_SM_10006detail6reduce28DeviceReduceSingleTileKernelINS2_10policy_hubIijN4cuda3std3__44plusIiEEE10Policy1000EN6thrust24THRUST_300001_SM_1000_NS6detail15normal_iteratorINSD_10device_ptrIiEEEEPijS9_iiNS7_10__identityEEEvT0_T1_T2_T3_T4_T6_E12temp_storage+12];
	add.s32 	%r457, %r456, %r510;
	ld.shared.u32 	%r458, [_ZZN3cub18CUB_300001_SM_10006detail6reduce28DeviceReduceSingleTileKernelINS2_10policy_hubIijN4cuda3std3__44plusIiEEE10Policy1000EN6thrust24THRUST_300001_SM_1000_NS6detail15normal_iteratorINSD_10device_ptrIiEEEEPijS9_iiNS7_10__identityEEEvT0_T1_T2_T3_T4_T6_E12temp_storage+16];
	add.s32 	%r459, %r457, %r458;
	ld.shared.u32 	%r460, [_ZZN3cub18CUB_300001_SM_10006detail6reduce28DeviceReduceSingleTileKernelINS2_10policy_hubIijN4cuda3std3__44plusIiEEE10Policy1000EN6thrust24THRUST_300001_SM_1000_NS6detail15normal_iteratorINSD_10device_ptrIiEEEEPijS9_iiNS7_10__identityEEEvT0_T1_T2_T3_T4_T6_E12temp_storage+20];
	add.s32 	%r461, %r459, %r460;
	ld.shared.u32 	%r462, [_ZZN3cub18CUB_300001_SM_10006detail6reduce28DeviceReduceSingleTileKernelINS2_10policy_hubIijN4cuda3std3__44plusIiEEE10Policy1000EN6thrust24THRUST_300001_SM_1000_NS6detail15normal_iteratorINSD_10device_ptrIiEEEEPijS9_iiNS7_10__identityEEEvT0_T1_T2_T3_T4_T6_E12temp_storage+24];
	add.s32 	%r463, %r461, %r462;
	ld.shared.u32 	%r464, [_ZZN3cub18CUB_300001_SM_10006detail6reduce28DeviceReduceSingleTileKernelINS2_10policy_hubIijN4cuda3std3__44plusIiEEE10Policy1000EN6thrust24THRUST_300001_SM_1000_NS6detail15normal_iteratorINSD_10device_ptrIiEEEEPijS9_iiNS7_10__identityEEEvT0_T1_T2_T3_T4_T6_E12temp_storage+28];
	add.s32 	%r465, %r463, %r464;
	ld.shared.u32 	%r466, [_ZZN3cub18CUB_300001_SM_10006detail6reduce28DeviceReduceSingleTileKernelINS2_10policy_hubIijN4cuda3std3__44plusIiEEE10Policy1000EN6thrust24THRUST_300001_SM_1000_NS6detail15normal_iteratorINSD_10device_ptrIiEEEEPijS9_iiNS7_10__identityEEEvT0_T1_T2_T3_T4_T6_E12temp_storage+32];
	add.s32 	%r467, %r465, %r466;
	ld.shared.u32 	%r468, [_ZZN3cub18CUB_300001_SM_10006detail6reduce28DeviceReduceSingleTileKernelINS2_10policy_hubIijN4cuda3std3__44plusIiEEE10Policy1000EN6thrust24THRUST_300001_SM_1000_NS6detail15normal_iteratorINSD_10device_ptrIiEEEEPijS9_iiNS7_10__identityEEEvT0_T1_T2_T3_T4_T6_E12temp_storage+36];
	add.s32 	%r510, %r467, %r468;
	bra.uni 	$L__BB4_50;
$L__BB4_24:
	// begin inline asm
	mov.u32 %r358, %laneid;
	// end inline asm
	and.b32  	%r384, %r1, 992;
	add.s32 	%r385, %r384, 32;
	setp.gt.u32 	%p35, %r385, %r90;
	not.b32 	%r386, %r384;
	add.s32 	%r387, %r90, %r386;
	selp.b32 	%r382, %r387, 31, %p35;
	mov.b32 	%r361, 1;
	mov.b32 	%r383, -1;
	// begin inline asm
	shfl.sync.down.b32 %r359, %r488, %r361, %r382, %r383;
	// end inline asm
	setp.lt.s32 	%p36, %r358, %r382;
	selp.b32 	%r388, %r359, 0, %p36;
	add.s32 	%r365, %r388, %r488;
	mov.b32 	%r366, 2;
	// begin inline asm
	shfl.sync.down.b32 %r364, %r365, %r366, %r382, %r383;
	// end inline asm
	add.s32 	%r389, %r358, 2;
	setp.gt.s32 	%p37, %r389, %r382;
	selp.b32 	%r390, 0, %r364, %p37;
	add.s32 	%r370, %r365, %r390;
	mov.b32 	%r371, 4;
	// begin inline asm
	shfl.sync.down.b32 %r369, %r370, %r371, %r382, %r383;
	// end inline asm
	add.s32 	%r391, %r358, 4;
	setp.gt.s32 	%p38, %r391, %r382;
	selp.b32 	%r392, 0, %r369, %p38;
	add.s32 	%r375, %r370, %r392;
	mov.b32 	%r376, 8;
	// begin inline asm
	shfl.sync.down.b32 %r374, %r375, %r376, %r382, %r383;
	// end inline asm
	add.s32 	%r393, %r358, 8;
	setp.gt.s32 	%p39, %r393, %r382;
	selp.b32 	%r394, 0, %r374, %p39;
	add.s32 	%r380, %r375, %r394;
	mov.b32 	%r381, 16;
	// begin inline asm
	shfl.sync.down.b32 %r379, %r380, %r381, %r382, %r383;
	// end inline asm
	add.s32 	%r395, %r358, 16;
	setp.gt.s32 	%p40, %r395, %r382;
	selp.b32 	%r396, 0, %r379, %p40;
	add.s32 	%r510, %r380, %r396;
	setp.ne.s32 	%p41, %r358, 0;
	@%p41 bra 	$L__BB4_26;
	shr.u32 	%r397, %r1, 3;
	and.b32  	%r398, %r397, 124;
	mov.u32 	%r399, _ZZN3cub18CUB_300001_SM_10006detail6reduce28DeviceReduceSingleTileKernelINS2_10policy_hubIijN4cuda3std3__44plusIiEEE10Policy1000EN6thrust24THRUST_300001_SM_1000_NS6detail15normal_iteratorINSD_10device_ptrIiEEEEPijS9_iiNS7_10__identityEEEvT0_T1_T2_T3_T4_T6_E12temp_storage;
	add.s32 	%r400, %r399, %r398;
	st.shared.u32 	[%r400+8], %r510;
$L__BB4_26:
	bar.sync 	0;
	setp.ne.s32 	%p42, %r1, 0;
	@%p42 bra 	$L__BB4_50;
	setp.gt.u32 	%p43, %r90, 32;
	ld.shared.u32 	%r401, [_ZZN3cub18CUB_300001_SM_10006detail6reduce28DeviceReduceSingleTileKernelINS2_10policy_hubIijN4cuda3std3__44plusIiEEE10Policy1000EN6thrust24THRUST_300001_SM_1000_NS6detail15normal_iteratorINSD_10device_ptrIiEEEEPijS9_iiNS7_10__identityEEEvT0_T1_T2_T3_T4_T6_E12temp_storage+12];
	selp.b32 	%r402, %r401, 0, %p43;
	add.s32 	%r403, %r402, %r510;
	setp.gt.u32 	%p44, %r90, 64;
	ld.shared.u32 	%r404, [_ZZN3cub18CUB_300001_SM_10006detail6reduce28DeviceReduceSingleTileKernelINS2_10policy_hubIijN4cuda3std3__44plusIiEEE10Policy1000EN6thrust24THRUST_300001_SM_1000_NS6detail15normal_iteratorINSD_10device_ptrIiEEEEPijS9_iiNS7_10__identityEEEvT0_T1_T2_T3_T4_T6_E12temp_storage+16];
	selp.b32 	%r405, %r404, 0, %p44;
	add.s32 	%r406, %r403, %r405;
	setp.gt.u32 	%p45, %r90, 96;
	ld.shared.u32 	%r407, [_ZZN3cub18CUB_300001_SM_10006detail6reduce28DeviceReduceSingleTileKernelINS2_10policy_hubIijN4cuda3std3__44plusIiEEE10Policy1000EN6thrust24THRUST_300001_SM_1000_NS6detail15normal_iteratorINSD_10device_ptrIiEEEEPijS9_iiNS7_10__identityEEEvT0_T1_T2_T3_T4_T6_E12temp_storage+20];
	selp.b32 	%r408, %r407, 0, %p45;
	add.s32 	%r409, %r406, %r408;
	setp.gt.u32 	%p46, %r90, 128;
	ld.shared.u32 	%r410, [_ZZN3cub18CUB_300001_SM_10006detail6reduce28DeviceReduceSingleTileKernelINS2_10policy_hubIijN4cuda3std3__44plusIiEEE10Policy1000EN6thrust24THRUST_300001_SM_1000_NS6detail15normal_iteratorINSD_10device_ptrIiEEEEPijS9_iiNS7_10__identityEEEvT0_T1_T2_T3_T4_T6_E12temp_storage+24];
	selp.b32 	%r411, %r410, 0, %p46;
	add.s32 	%r412, %r409, %r411;
	setp.gt.u32 	%p47, %r90, 160;
	ld.shared.u32 	%r413, [_ZZN3cub18CUB_300001_SM_10006detail6reduce28DeviceReduceSingleTileKernelINS2_10policy_hubIijN4cuda3std3__44plusIiEEE10Policy1000EN6thrust24THRUST_300001_SM_1000_NS6detail15normal_iteratorINSD_10device_ptrIiEEEEPijS9_iiNS7_10__identityEEEvT0_T1_T2_T3_T4_T6_E12temp_storage+28];
	selp.b32 	%r414, %r413, 0, %p47;
	add.s32 	%r415, %r412, %r414;
	setp.gt.u32 	%p48, %r90, 192;
	ld.shared.u32 	%r416, [_ZZN3cub18CUB_300001_SM_10006detail6reduce28DeviceReduceSingleTileKernelINS2_10policy_hubIijN4cuda3std3__44plusIiEEE10Policy1000EN6thrust24THRUST_300001_SM_1000_NS6detail15normal_iteratorINSD_10device_ptrIiEEEEPijS9_iiNS7_10__identityEEEvT0_T1_T2_T3_T4_T6_E12temp_storage+32];
	selp.b32 	%r417, %r416, 0, %p48;
	add.s32 	%r418, %r415, %r417;
	setp.gt.u32 	%p49, %r90, 224;
	ld.shared.u32 	%r419, [_ZZN3cub18CUB_300001_SM_10006detail6reduce28DeviceReduceSingleTileKernelINS2_10policy_hubIijN4cuda3std3__44plusIiEEE10Policy1000EN6thrust24THRUST_300001_SM_1000_NS6detail15normal_iteratorINSD_10device_ptrIiEEEEPijS9_iiNS7_10__identityEEEvT0_T1_T2_T3_T4_T6_E12temp_storage+36];
	selp.b32 	%r420, %r419, 0, %p49;
	add.s32 	%r510, %r418, %r420;
	bra.uni 	$L__BB4_50;
$L__BB4_28:
	mov.u32 	%r40, %tid.x;
	mul.wide.u32 	%rd11, %r40, 4;
	add.s64 	%rd12, %rd2, %rd11;
	ld.global.u32 	%r93, [%rd12];
	ld.global.u32 	%r94, [%rd12+1024];
	ld.global.u32 	%r95, [%rd12+2048];
	ld.global.u32 	%r96, [%rd12+3072];
	ld.global.u32 	%r97, [%rd12+4096];
	ld.global.u32 	%r98, [%rd12+5120];
	ld.global.u32 	%r99, [%rd12+6144];
	ld.global.u32 	%r100, [%rd12+7168];
	ld.global.u32 	%r101, [%rd12+8192];
	ld.global.u32 	%r102, [%rd12+9216];
	ld.global.u32 	%r103, [%rd12+10240];
	ld.global.u32 	%r104, [%rd12+11264];
	ld.global.u32 	%r105, [%rd12+12288];
	ld.global.u32 	%r106, [%rd12+13312];
	ld.global.u32 	%r107, [%rd12+14336];
	ld.global.u32 	%r108, [%rd12+15360];
	add.s32 	%r109, %r94, %r93;
	add.s32 	%r110, %r95, %r109;
	add.s32 	%r111, %r96, %r110;
	add.s32 	%r112, %r97, %r111;
	add.s32 	%r113, %r98, %r112;
	add.s32 	%r114, %r99, %r113;
	add.s32 	%r115, %r100, %r114;
	add.s32 	%r116, %r101, %r115;
	add.s32 	%r117, %r102, %r116;
	add.s32 	%r118, %r103, %r117;
	add.s32 	%r119, %r104, %r118;
	add.s32 	%r120, %r105, %r119;
	add.s32 	%r121, %r106, %r120;
	add.s32 	%r122, %r107, %r121;
	add.s32 	%r509, %r108, %r122;
	add.s32 	%r42, %r90, -4096;
	setp.lt.u32 	%p3, %r42, 4096;
	mov.b32 	%r492, 4096;
	@%p3 bra 	$L__BB4_32;
	mov.b32 	%r492, 4096;
$L__BB4_30:
	add.s32 	%r124, %r40, %r492;
	mul.wide.u32 	%rd13, %r124, 4;
	add.s64 	%rd14, %rd2, %rd13;
	ld.global.u32 	%r125, [%rd14];
	ld.global.u32 	%r126, [%rd14+1024];
	ld.global.u32 	%r127, [%rd14+2048];
	ld.global.u32 	%r128, [%rd14+3072];
	ld.global.u32 	%r129, [%rd14+4096];
	ld.global.u32 	%r130, [%rd14+5120];
	ld.global.u32 	%r131, [%rd14+6144];
	ld.global.u32 	%r132, [%rd14+7168];
	ld.global.u32 	%r133, [%rd14+8192];
	ld.global.u32 	%r134, [%rd14+9216];
	ld.global.u32 	%r135, [%rd14+10240];
	ld.global.u32 	%r136, [%rd14+11264];
	ld.global.u32 	%r137, [%rd14+12288];
	ld.global.u32 	%r138, [%rd14+13312];
	ld.global.u32 	%r139, [%rd14+14336];
	ld.global.u32 	%r140, [%rd14+15360];
	add.s32 	%r141, %r125, %r509;
	add.s32 	%r142, %r126, %r141;
	add.s32 	%r143, %r127, %r142;
	add.s32 	%r144, %r128, %r143;
	add.s32 	%r145, %r129, %r144;
	add.s32 	%r146, %r130, %r145;
	add.s32 	%r147, %r131, %r146;
	add.s32 	%r148, %r132, %r147;
	add.s32 	%r149, %r133, %r148;
	add.s32 	%r150, %r134, %r149;
	add.s32 	%r151, %r135, %r150;
	add.s32 	%r152, %r136, %r151;
	add.s32 	%r153, %r137, %r152;
	add.s32 	%r154, %r138, %r153;
	add.s32 	%r155, %r139, %r154;
	add.s32 	%r509, %r140, %r155;
	sub.s32 	%r156, %r90, %r492;
	setp.lt.u32 	%p4, %r156, 4096;
	@%p4 bra 	$L__BB4_46;
	add.s32 	%r492, %r492, 4096;
	setp.le.u32 	%p5, %r492, %r42;
	@%p5 bra 	$L__BB4_30;
$L__BB4_32:
	setp.le.u32 	%p6, %r90, %r492;
	sub.s32 	%r157, %r90, %r492;
	setp.ge.s32 	%p7, %r40, %r157;
	or.pred  	%p8, %p6, %p7;
	@%p8 bra 	$L__BB4_46;
	not.b32 	%r160, %r40;
	add.s32 	%r161, %r90, %r160;
	sub.s32 	%r162, %r161, %r492;
	shr.u32 	%r163, %r162, 8;
	add.s32 	%r49, %r163, 1;
	and.b32  	%r50, %r49, 15;
	setp.lt.u32 	%p9, %r162, 3840;
	mov.u32 	%r501, %r40;
	@%p9 bra 	$L__BB4_37;
	or.b32  	%r495, %r40, 2048;
	add.s32 	%r494, %r40, %r492;
	and.b32  	%r164, %r49, 33554416;
	neg.s32 	%r493, %r164;
$L__BB4_35:
	.pragma "nounroll";
	mul.wide.u32 	%rd15, %r494, 4;
	add.s64 	%rd16, %rd2, %rd15;
	ld.global.u32 	%r165, [%rd16];
	add.s32 	%r166, %r165, %r509;
	add.s32 	%r167, %r494, 256;
	mul.wide.u32 	%rd17, %r167, 4;
	add.s64 	%rd18, %rd2, %rd17;
	ld.global.u32 	%r168, [%rd18];
	add.s32 	%r169, %r168, %r166;
	add.s32 	%r170, %r494, 512;
	mul.wide.u32 	%rd19, %r170, 4;
	add.s64 	%rd20, %rd2, %rd19;
	ld.global.u32 	%r171, [%rd20];
	add.s32 	%r172, %r171, %r169;
	add.s32 	%r173, %r494, 768;
	mul.wide.u32 	%rd21, %r173, 4;
	add.s64 	%rd22, %rd2, %rd21;
	ld.global.u32 	%r174, [%rd22];
	add.s32 	%r175, %r174, %r172;
	add.s32 	%r176, %r494, 1024;
	mul.wide.u32 	%rd23, %r176, 4;
	add.s64 	%rd24, %rd2, %rd23;
	ld.global.u32 	%r177, [%rd24];
	add.s32 	%r178, %r177, %r175;
	add.s32 	%r179, %r494, 1280;
	mul.wide.u32 	%rd25, %r179, 4;
	add.s64 	%rd26, %rd2, %rd25;
	ld.global.u32 	%r180, [%rd26];
	add.s32 	%r181, %r180, %r178;
	add.s32 	%r182, %r494, 1536;
	mul.wide.u32 	%rd27, %r182, 4;
	add.s64 	%rd28, %rd2, %rd27;
	ld.global.u32 	%r183, [%rd28];
	add.s32 	%r184, %r183, %r181;
	add.s32 	%r185, %r494, 1792;
	mul.wide.u32 	%rd29, %r185, 4;
	add.s64 	%rd30, %rd2, %rd29;
	ld.global.u32 	%r186, [%rd30];
	add.s32 	%r187, %r186, %r184;
	add.s32 	%r188, %r494, 2048;
	mul.wide.u32 	%rd31, %r188, 4;
	add.s64 	%rd32, %rd2, %rd31;
	ld.global.u32 	%r189, [%rd32];
	add.s32 	%r190, %r189, %r187;
	add.s32 	%r191, %r494, 2304;
	mul.wide.u32 	%rd33, %r191, 4;
	add.s64 	%rd34, %rd2, %rd33;
	ld.global.u32 	%r192, [%rd34];
	add.s32 	%r193, %r192, %r190;
	add.s32 	%r194, %r494, 2560;
	mul.wide.u32 	%rd35, %r194, 4;
	add.s64 	%rd36, %rd2, %rd35;
	ld.global.u32 	%r195, [%rd36];
	add.s32 	%r196, %r195, %r193;
	add.s32 	%r197, %r494, 2816;
	mul.wide.u32 	%rd37, %r197, 4;
	add.s64 	%rd38, %rd2, %rd37;
	ld.global.u32 	%r198, [%rd38];
	add.s32 	%r199, %r198, %r196;
	add.s32 	%r200, %r494, 3072;
	mul.wide.u32 	%rd39, %r200, 4;
	add.s64 	%rd40, %rd2, %rd39;
	ld.global.u32 	%r201, [%rd40];
	add.s32 	%r202, %r201, %r199;
	add.s32 	%r203, %r494, 3328;
	mul.wide.u32 	%rd41, %r203, 4;
	add.s64 	%rd42, %rd2, %rd41;
	ld.global.u32 	%r204, [%rd42];
	add.s32 	%r205, %r204, %r202;
	add.s32 	%r206, %r494, 3584;
	mul.wide.u32 	%rd43, %r206, 4;
	add.s64 	%rd44, %rd2, %rd43;
	ld.global.u32 	%r207, [%rd44];
	add.s32 	%r208, %r207, %r205;
	add.s32 	%r209, %r494, 3840;
	mul.wide.u32 	%rd45, %r209, 4;
	add.s64 	%rd46, %rd2, %rd45;
	ld.global.u32 	%r210, [%rd46];
	add.s32 	%r509, %r210, %r208;
	add.s32 	%r495, %r495, 4096;
	add.s32 	%r494, %r494, 4096;
	add.s32 	%r493, %r493, 16;
	setp.ne.s32 	%p10, %r493, 0;
	@%p10 bra 	$L__BB4_35;
	add.s32 	%r501, %r495, -2048;
$L__BB4_37:
	setp.eq.s32 	%p11, %r50, 0;
	@%p11 bra 	$L__BB4_46;
	and.b32  	%r66, %r49, 7;
	setp.lt.u32 	%p12, %r50, 8;
	@%p12 bra 	$L__BB4_40;
	add.s32 	%r212, %r501, %r492;
	mul.wide.u32 	%rd47, %r212, 4;
	add.s64 	%rd48, %rd2, %rd47;
	ld.global.u32 	%r213, [%rd48];
	add.s32 	%r214, %r213, %r509;
	add.s32 	%r215, %r212, 256;
	mul.wide.u32 	%rd49, %r215, 4;
	add.s64 	%rd50, %rd2, %rd49;
	ld.global.u32 	%r216, [%rd50];
	add.s32 	%r217, %r216, %r214;
	add.s32 	%r218, %r212, 512;
	mul.wide.u32 	%rd51, %r218, 4;
	add.s64 	%rd52, %rd2, %rd51;
	ld.global.u32 	%r219, [%rd52];
	add.s32 	%r220, %r219, %r217;
	add.s32 	%r221, %r212, 768;
	mul.wide.u32 	%rd53, %r221, 4;
	add.s64 	%rd54, %rd2, %rd53;
	ld.global.u32 	%r222, [%rd54];
	add.s32 	%r223, %r222, %r220;
	add.s32 	%r224, %r212, 1024;
	mul.wide.u32 	%rd55, %r224, 4;
	add.s64 	%rd56, %rd2, %rd55;
	ld.global.u32 	%r225, [%rd56];
	add.s32 	%r226, %r225, %r223;
	add.s32 	%r227, %r212, 1280;
	mul.wide.u32 	%rd57, %r227, 4;
	add.s64 	%rd58, %rd2, %rd57;
	ld.global.u32 	%r228, [%rd58];
	add.s32 	%r229, %r228, %r226;
	add.s32 	%r230, %r212, 1536;
	mul.wide.u32 	%rd59, %r230, 4;
	add.s64 	%rd60, %rd2, %rd59;
	ld.global.u32 	%r231, [%rd60];
	add.s32 	%r232, %r231, %r229;
	add.s32 	%r233, %r212, 1792;
	mul.wide.u32 	%rd61, %r233, 4;
	add.s64 	%rd62, %rd2, %rd61;
	ld.global.u32 	%r234, [%rd62];
	add.s32 	%r509, %r234, %r232;
	add.s32 	%r501, %r501, 2048;
$L__BB4_40:
	setp.eq.s32 	%p13, %r66, 0;
	@%p13 bra 	$L__BB4_46;
	and.b32  	%r72, %r49, 3;
	setp.lt.u32 	%p14, %r66, 4;
	@%p14 bra 	$L__BB4_43;
	add.s32 	%r236, %r501, %r492;
	mul.wide.u32 	%rd63, %r236, 4;
	add.s64 	%rd64, %rd2, %rd63;
	ld.global.u32 	%r237, [%rd64];
	add.s32 	%r238, %r237, %r509;
	add.s32 	%r239, %r236, 256;
	mul.wide.u32 	%rd65, %r239, 4;
	add.s64 	%rd66, %rd2, %rd65;
	ld.global.u32 	%r240, [%rd66];
	add.s32 	%r241, %r240, %r238;
	add.s32 	%r242, %r236, 512;
	mul.wide.u32 	%rd67, %r242, 4;
	add.s64 	%rd68, %rd2, %rd67;
	ld.global.u32 	%r243, [%rd68];
	add.s32 	%r244, %r243, %r241;
	add.s32 	%r245, %r236, 768;
	mul.wide.u32 	%rd69, %r245, 4;
	add.s64 	%rd70, %rd2, %rd69;
	ld.global.u32 	%r246, [%rd70];
	add.s32 	%r509, %r246, %r244;
	add.s32 	%r501, %r501, 1024;
$L__BB4_43:
	setp.eq.s32 	%p15, %r72, 0;
	@%p15 bra 	$L__BB4_46;
	add.s32 	%r507, %r501, %r492;
	neg.s32 	%r506, %r72;
$L__BB4_45:
	.pragma "nounroll";
	mul.wide.u32 	%rd71, %r507, 4;
	add.s64 	%rd72, %rd2, %rd71;
	ld.global.u32 	%r247, [%rd72];
	add.s32 	%r509, %r247, %r509;
	add.s32 	%r507, %r507, 256;
	add.s32 	%r506, %r506, 1;
	setp.ne.s32 	%p16, %r506, 0;
	@%p16 bra 	$L__BB4_45;
$L__BB4_46:
	// begin inline asm
	mov.u32 %r248, %laneid;
	// end inline asm
	mov.b32 	%r251, 1;
	mov.b32 	%r272, 31;
	mov.b32 	%r273, -1;
	// begin inline asm
	shfl.sync.down.b32 %r249, %r509, %r251, %r272, %r273;
	// end inline asm
	setp.gt.s32 	%p17, %r248, 30;
	selp.b32 	%r274, 0, %r249, %p17;
	add.s32 	%r255, %r274, %r509;
	mov.b32 	%r256, 2;
	// begin inline asm
	shfl.sync.down.b32 %r254, %r255, %r256, %r272, %r273;
	// end inline asm
	setp.gt.s32 	%p18, %r248, 29;
	selp.b32 	%r275, 0, %r254, %p18;
	add.s32 	%r260, %r255, %r275;
	mov.b32 	%r261, 4;
	// begin inline asm
	shfl.sync.down.b32 %r259, %r260, %r261, %r272, %r273;
	// end inline asm
	setp.gt.s32 	%p19, %r248, 27;
	selp.b32 	%r276, 0, %r259, %p19;
	add.s32 	%r265, %r260, %r276;
	mov.b32 	%r266, 8;
	// begin inline asm
	shfl.sync.down.b32 %r264, %r265, %r266, %r272, %r273;
	// end inline asm
	setp.gt.s32 	%p20, %r248, 23;
	selp.b32 	%r277, 0, %r264, %p20;
	add.s32 	%r270, %r265, %r277;
	mov.b32 	%r271, 16;
	// begin inline asm
	shfl.sync.down.b32 %r269, %r270, %r271, %r272, %r273;
	// end inline asm
	setp.gt.s32 	%p21, %r248, 15;
	selp.b32 	%r278, 0, %r269, %p21;
	add.s32 	%r510, %r270, %r278;
	setp.ne.s32 	%p22, %r248, 0;
	@%p22 bra 	$L__BB4_48;
	shr.u32 	%r279, %r40, 3;
	and.b32  	%r280, %r279, 124;
	mov.u32 	%r281, _ZZN3cub18CUB_300001_SM_10006detail6reduce28DeviceReduceSingleTileKernelINS2_10policy_hubIijN4cuda3std3__44plusIiEEE10Policy1000EN6thrust24THRUST_300001_SM_1000_NS6detail15normal_iteratorINSD_10device_ptrIiEEEEPijS9_iiNS7_10__identityEEEvT0_T1_T2_T3_T4_T6_E12temp_storage;
	add.s32 	%r282, %r281, %r280;
	st.shared.u32 	[%r282+8], %r510;
$L__BB4_48:
	bar.sync 	0;
	setp.ne.s32 	%p23, %r40, 0;
	@%p23 bra 	$L__BB4_50;
	ld.shared.u32 	%r283, [_ZZN3cub18CUB_300001_SM_10006detail6reduce28DeviceReduceSingleTileKernelINS2_10policy_hubIijN4cuda3std3__44plusIiEEE10Policy1000EN6thrust24THRUST_300001_SM_1000_NS6detail15normal_iteratorINSD_10device_ptrIiEEEEPijS9_iiNS7_10__identityEEEvT0_T1_T2_T3_T4_T6_E12temp_storage+12];
	add.s32 	%r284, %r283, %r510;
	ld.shared.u32 	%r285, [_ZZN3cub18CUB_300001_SM_10006detail6reduce28DeviceReduceSingleTileKernelINS2_10policy_hubIijN4cuda3std3__44plusIiEEE10Policy1000EN6thrust24THRUST_300001_SM_1000_NS6detail15normal_iteratorINSD_10device_ptrIiEEEEPijS9_iiNS7_10__identityEEEvT0_T1_T2_T3_T4_T6_E12temp_storage+16];
	add.s32 	%r286, %r284, %r285;
	ld.shared.u32 	%r287, [_ZZN3cub18CUB_300001_SM_10006detail6reduce28DeviceReduceSingleTileKernelINS2_10policy_hubIijN4cuda3std3__44plusIiEEE10Policy1000EN6thrust24THRUST_300001_SM_1000_NS6detail15normal_iteratorINSD_10device_ptrIiEEEEPijS9_iiNS7_10__identityEEEvT0_T1_T2_T3_T4_T6_E12temp_storage+20];
	add.s32 	%r288, %r286, %r287;
	ld.shared.u32 	%r289, [_ZZN3cub18CUB_300001_SM_10006detail6reduce28DeviceReduceSingleTileKernelINS2_10policy_hubIijN4cuda3std3__44plusIiEEE10Policy1000EN6thrust24THRUST_300001_SM_1000_NS6detail15normal_iteratorINSD_10device_ptrIiEEEEPijS9_iiNS7_10__identityEEEvT0_T1_T2_T3_T4_T6_E12temp_storage+24];
	add.s32 	%r290, %r288, %r289;
	ld.shared.u32 	%r291, [_ZZN3cub18CUB_300001_SM_10006detail6reduce28DeviceReduceSingleTileKernelINS2_10policy_hubIijN4cuda3std3__44plusIiEEE10Policy1000EN6thrust24THRUST_300001_SM_1000_NS6detail15normal_iteratorINSD_10device_ptrIiEEEEPijS9_iiNS7_10__identityEEEvT0_T1_T2_T3_T4_T6_E12temp_storage+28];
	add.s32 	%r292, %r290, %r291;
	ld.shared.u32 	%r293, [_ZZN3cub18CUB_300001_SM_10006detail6reduce28DeviceReduceSingleTileKernelINS2_10policy_hubIijN4cuda3std3__44plusIiEEE10Policy1000EN6thrust24THRUST_300001_SM_1000_NS6detail15normal_iteratorINSD_10device_ptrIiEEEEPijS9_iiNS7_10__identityEEEvT0_T1_T2_T3_T4_T6_E12temp_storage+32];
	add.s32 	%r294, %r292, %r293;
	ld.shared.u32 	%r295, [_ZZN3cub18CUB_300001_SM_10006detail6reduce28DeviceReduceSingleTileKernelINS2_10policy_hubIijN4cuda3std3__44plusIiEEE10Policy1000EN6thrust24THRUST_300001_SM_1000_NS6detail15normal_iteratorINSD_10device_ptrIiEEEEPijS9_iiNS7_10__identityEEEvT0_T1_T2_T3_T4_T6_E12temp_storage+36];
	add.s32 	%r510, %r294, %r295;
$L__BB4_50:
	mov.u32 	%r469, %tid.x;
	setp.ne.s32 	%p57, %r469, 0;
	@%p57 bra 	$L__BB4_52;
	add.s32 	%r470, %r510, %r91;
	st.global.u32 	[%rd1], %r470;
$L__BB4_52:
	ret;

}
	// .globl	_ZN3cub18CUB_300001_SM_10006detail6reduce18DeviceReduceKernelINS2_10policy_hubIijN4cuda3std3__44plusIiEEE10Policy1000EN6thrust24THRUST_300001_SM_1000_NS6detail15normal_iteratorINSD_10device_ptrIiEEEEjS9_iNS7_10__identityEEEvT0_PT3_T1_NS0_13GridEvenShareISN_EET2_T4_
.visible .entry _ZN3cub18CUB_300001_SM_10006detail6reduce18DeviceReduceKernelINS2_10policy_hubIijN4cuda3std3__44plusIiEEE10Policy1000EN6thrust24THRUST_300001_SM_1000_NS6detail15normal_iteratorINSD_10device_ptrIiEEEEjS9_iNS7_10__identityEEEvT0_PT3_T1_NS0_13GridEvenShareISN_EET2_T4_(
	.param .align 8 .b8 _ZN3cub18CUB_300001_SM_10006detail6reduce18DeviceReduceKernelINS2_10policy_hubIijN4cuda3std3__44plusIiEEE10Policy1000EN6thrust24THRUST_300001_SM_1000_NS6detail15normal_iteratorINSD_10device_ptrIiEEEEjS9_iNS7_10__identityEEEvT0_PT3_T1_NS0_13GridEvenShareISN_EET2_T4__param_0[8],
	.param .u64 .ptr .align 1 _ZN3cub18CUB_300001_SM_10006detail6reduce18DeviceReduceKernelINS2_10policy_hubIijN4cuda3std3__44plusIiEEE10Policy1000EN6thrust24THRUST_300001_SM_1000_NS6detail15normal_iteratorINSD_10device_ptrIiEEEEjS9_iNS7_10__identityEEEvT0_PT3_T1_NS0_13GridEvenShareISN_EET2_T4__param_1,
	.param .u32 _ZN3cub18CUB_300001_SM_10006detail6reduce18DeviceReduceKernelINS2_10policy_hubIijN4cuda3std3__44plusIiEEE10Policy1000EN6thrust24THRUST_300001_SM_1000_NS6detail15normal_iteratorINSD_10device_ptrIiEEEEjS9_iNS7_10__identityEEEvT0_PT3_T1_NS0_13GridEvenShareISN_EET2_T4__param_2,
	.param .align 4 .b8 _ZN3cub18CUB_300001_SM_10006detail6reduce18DeviceReduceKernelINS2_10policy_hubIijN4cuda3std3__44plusIiEEE10Policy1000EN6thrust24THRUST_300001_SM_1000_NS6detail15normal_iteratorINSD_10device_ptrIiEEEEjS9_iNS7_10__identityEEEvT0_PT3_T1_NS0_13GridEvenShareISN_EET2_T4__param_3[40],
	.param .align 1 .b8 _ZN3cub18CUB_300001_SM_10006detail6reduce18DeviceReduceKernelINS2_10policy_hubIijN4cuda3std3__44plusIiEEE10Policy1000EN6thrust24THRUST_300001_SM_1000_NS6detail15normal_iteratorINSD_10device_ptrIiEEEEjS9_iNS7_10__identityEEEvT0_PT3_T1_NS0_13GridEvenShareISN_EET2_T4__param_4[1],
	.param .align 1 .b8 _ZN3cub18CUB_300001_SM_10006detail6reduce18DeviceReduceKernelINS2_10policy_hubIijN4cuda3std3__44plusIiEEE10Policy1000EN6thrust24THRUST_300001_SM_1000_NS6detail15normal_iteratorINSD_10device_ptrIiEEEEjS9_iNS7_10__identityEEEvT0_PT3_T1_NS0_13GridEvenShareISN_EET2_T4__param_5[1]
)
.maxntid 256
{
	.reg .pred 	%p<57>;
	.reg .b16 	%rs<4>;
	.reg .b32 	%r<575>;
	.reg .b64 	%rd<130>;
	// demoted variable
	.shared .align 4 .b8 _ZZN3cub18CUB_300001_SM_10006detail6reduce18DeviceReduceKernelINS2_10policy_hubIijN4cuda3std3__44plusIiEEE10Policy1000EN6thrust24THRUST_300001_SM_1000_NS6detail15normal_iteratorINSD_10device_ptrIiEEEEjS9_iNS7_10__identityEEEvT0_PT3_T1_NS0_13GridEvenShareISN_EET2_T4_E12temp_storage[44];
	ld.param.u32 	%r1, [_ZN3cub18CUB_300001_SM_10006detail6reduce18DeviceReduceKernelINS2_10policy_hubIijN4cuda3std3__44plusIiEEE10Policy1000EN6thrust24THRUST_300001_SM_1000_NS6detail15normal_iteratorINSD_10device_ptrIiEEEEjS9_iNS7_10__identityEEEvT0_PT3_T1_NS0_13GridEvenShareISN_EET2_T4__param_3+20];
	ld.param.u32 	%r2, [_ZN3cub18CUB_300001_SM_10006detail6reduce18DeviceReduceKernelINS2_10policy_hubIijN4cuda3std3__44plusIiEEE10Policy1000EN6thrust24THRUST_300001_SM_1000_NS6detail15normal_iteratorINSD_10device_ptrIiEEEEjS9_iNS7_10__identityEEEvT0_PT3_T1_NS0_13GridEvenShareISN_EET2_T4__param_3+24];
	ld.param.u64 	%rd3, [_ZN3cub18CUB_300001_SM_10006detail6reduce18DeviceReduceKernelINS2_10policy_hubIijN4cuda3std3__44plusIiEEE10Policy1000EN6thrust24THRUST_300001_SM_1000_NS6detail15normal_iteratorINSD_10device_ptrIiEEEEjS9_iNS7_10__identityEEEvT0_PT3_T1_NS0_13GridEvenShareISN_EET2_T4__param_0];
	cvta.to.global.u64 	%rd1, %rd3;
	mov.u32 	%r3, %ctaid.x;
	shl.b32 	%r4, %r2, 12;
	shl.b32 	%r556, %r3, 12;
	sub.s32 	%r6, %r1, %r556;
	setp.gt.u32 	%p1, %r6, 4095;
	@%p1 bra 	$L__BB5_26;
	mov.u32 	%r7, %tid.x;
	setp.ge.u32 	%p23, %r7, %r6;
	mov.b32 	%r550, 0;
	mov.u32 	%r539, %r7;
	@%p23 bra 	$L__BB5_3;
	add.s32 	%r330, %r556, %r7;
	mul.wide.u32 	%rd66, %r330, 4;
	add.s64 	%rd67, %rd1, %rd66;
	ld.global.u32 	%r550, [%rd67];
	add.s32 	%r539, %r7, 256;
$L__BB5_3:
	setp.ge.u32 	%p24, %r539, %r6;
	@%p24 bra 	$L__BB5_17;
	not.b32 	%r332, %r539;
	add.s32 	%r333, %r1, %r332;
	sub.s32 	%r334, %r333, %r556;
	shr.u32 	%r335, %r334, 8;
	add.s32 	%r12, %r335, 1;
	and.b32  	%r13, %r12, 15;
	setp.lt.u32 	%p25, %r334, 3840;
	@%p25 bra 	$L__BB5_8;
	or.b32  	%r536, %r539, 2048;
	add.s32 	%r535, %r539, %r556;
	and.b32  	%r336, %r12, 33554416;
	neg.s32 	%r534, %r336;
$L__BB5_6:
	.pragma "nounroll";
	mul.wide.u32 	%rd68, %r535, 4;
	add.s64 	%rd69, %rd1, %rd68;
	ld.global.u32 	%r337, [%rd69];
	add.s32 	%r338, %r337, %r550;
	add.s32 	%r339, %r535, 256;
	mul.wide.u32 	%rd70, %r339, 4;
	add.s64 	%rd71, %rd1, %rd70;
	ld.global.u32 	%r340, [%rd71];
	add.s32 	%r341, %r340, %r338;
	add.s32 	%r342, %r535, 512;
	mul.wide.u32 	%rd72, %r342, 4;
	add.s64 	%rd73, %rd1, %rd72;
	ld.global.u32 	%r343, [%rd73];
	add.s32 	%r344, %r343, %r341;
	add.s32 	%r345, %r535, 768;
	mul.wide.u32 	%rd74, %r345, 4;
	add.s64 	%rd75, %rd1, %rd74;
	ld.global.u32 	%r346, [%rd75];
	add.s32 	%r347, %r346, %r344;
	add.s32 	%r348, %r535, 1024;
	mul.wide.u32 	%rd76, %r348, 4;
	add.s64 	%rd77, %rd1, %rd76;
	ld.global.u32 	%r349, [%rd77];
	add.s32 	%r350, %r349, %r347;
	add.s32 	%r351, %r535, 1280;
	mul.wide.u32 	%rd78, %r351, 4;
	add.s64 	%rd79, %rd1, %rd78;
	ld.global.u32 	%r352, [%rd79];
	add.s32 	%r353, %r352, %r350;
	add.s32 	%r354, %r535, 1536;
	mul.wide.u32 	%rd80, %r354, 4;
	add.s64 	%rd81, %rd1, %rd80;
	ld.global.u32 	%r355, [%rd81];
	add.s32 	%r356, %r355, %r353;
	add.s32 	%r357, %r535, 1792;
	mul.wide.u32 	%rd82, %r357, 4;
	add.s64 	%rd83, %rd1, %rd82;
	ld.global.u32 	%r358, [%rd83];
	add.s32 	%r359, %r358, %r356;
	add.s32 	%r360, %r535, 2048;
	mul.wide.u32 	%rd84, %r360, 4;
	add.s64 	%rd85, %rd1, %rd84;
	ld.global.u32 	%r361, [%rd85];
	add.s32 	%r362, %r361, %r359;
	add.s32 	%r363, %r535, 2304;
	mul.wide.u32 	%rd86, %r363, 4;
	add.s64 	%rd87, %rd1, %rd86;
	ld.global.u32 	%r364, [%rd87];
	add.s32 	%r365, %r364, %r362;
	add.s32 	%r366, %r535, 2560;
	mul.wide.u32 	%rd88, %r366, 4;
	add.s64 	%rd89, %rd1, %rd88;
	ld.global.u32 	%r367, [%rd89];
	add.s32 	%r368, %r367, %r365;
	add.s32 	%r369, %r535, 2816;
	mul.wide.u32 	%rd90, %r369, 4;
	add.s64 	%rd91, %rd1, %rd90;
	ld.global.u32 	%r370, [%rd91];
	add.s32 	%r371, %r370, %r368;
	add.s32 	%r372, %r535, 3072;
	mul.wide.u32 	%rd92, %r372, 4;
	add.s64 	%rd93, %rd1, %rd92;
	ld.global.u32 	%r373, [%rd93];
	add.s32 	%r374, %r373, %r371;
	add.s32 	%r375, %r535, 3328;
	mul.wide.u32 	%rd94, %r375, 4;
	add.s64 	%rd95, %rd1, %rd94;
	ld.global.u32 	%r376, [%rd95];
	add.s32 	%r377, %r376, %r374;
	add.s32 	%r378, %r535, 3584;
	mul.wide.u32 	%rd96, %r378, 4;
	add.s64 	%rd97, %rd1, %rd96;
	ld.global.u32 	%r379, [%rd97];
	add.s32 	%r380, %r379, %r377;
	add.s32 	%r381, %r535, 3840;
	mul.wide.u32 	%rd98, %r381, 4;
	add.s64 	%rd99, %rd1, %rd98;
	ld.global.u32 	%r382, [%rd99];
	add.s32 	%r550, %r382, %r380;
	add.s32 	%r536, %r536, 4096;
	add.s32 	%r535, %r535, 4096;
	add.s32 	%r534, %r534, 16;
	setp.ne.s32 	%p26, %r534, 0;
	@%p26 bra 	$L__BB5_6;
	add.s32 	%r539, %r536, -2048;
$L__BB5_8:
	setp.eq.s32 	%p27, %r13, 0;
	@%p27 bra 	$L__BB5_17;
	and.b32  	%r29, %r12, 7;
	setp.lt.u32 	%p28, %r13, 8;
	@%p28 bra 	$L__BB5_11;
	add.s32 	%r384, %r556, %r539;
	mul.wide.u32 	%rd100, %r384, 4;
	add.s64 	%rd101, %rd1, %rd100;
	ld.global.u32 	%r385, [%rd101];
	add.s32 	%r386, %r385, %r550;
	add.s32 	%r387, %r384, 256;
	mul.wide.u32 	%rd102, %r387, 4;
	add.s64 	%rd103, %rd1, %rd102;
	ld.global.u32 	%r388, [%rd103];
	add.s32 	%r389, %r388, %r386;
	add.s32 	%r390, %r384, 512;
	mul.wide.u32 	%rd104, %r390, 4;
	add.s64 	%rd105, %rd1, %rd104;
	ld.global.u32 	%r391, [%rd105];
	add.s32 	%r392, %r391, %r389;
	add.s32 	%r393, %r384, 768;
	mul.wide.u32 	%rd106, %r393, 4;
	add.s64 	%rd107, %rd1, %rd106;
	ld.global.u32 	%r394, [%rd107];
	add.s32 	%r395, %r394, %r392;
	add.s32 	%r396, %r384, 1024;
	mul.wide.u32 	%rd108, %r396, 4;
	add.s64 	%rd109, %rd1, %rd108;
	ld.global.u32 	%r397, [%rd109];
	add.s32 	%r398, %r397, %r395;
	add.s32 	%r399, %r384, 1280;
	mul.wide.u32 	%rd110, %r399, 4;
	add.s64 	%rd111, %rd1, %rd110;
	ld.global.u32 	%r400, [%rd111];
	add.s32 	%r401, %r400, %r398;
	add.s32 	%r402, %r384, 1536;
	mul.wide.u32 	%rd112, %r402, 4;
	add.s64 	%rd113, %rd1, %rd112;
	ld.global.u32 	%r403, [%rd113];
	add.s32 	%r404, %r403, %r401;
	add.s32 	%r405, %r384, 1792;
	mul.wide.u32 	%rd114, %r405, 4;
	add.s64 	%rd115, %rd1, %rd114;
	ld.global.u32 	%r406, [%rd115];
	add.s32 	%r550, %r406, %r404;
	add.s32 	%r539, %r539, 2048;
$L__BB5_11:
	setp.eq.s32 	%p29, %r29, 0;
	@%p29 bra 	$L__BB5_17;
	and.b32  	%r35, %r12, 3;
	setp.lt.u32 	%p30, %r29, 4;
	@%p30 bra 	$L__BB5_14;
	add.s32 	%r408, %r556, %r539;
	mul.wide.u32 	%rd116, %r408, 4;
	add.s64 	%rd117, %rd1, %rd116;
	ld.global.u32 	%r409, [%rd117];
	add.s32 	%r410, %r409, %r550;
	add.s32 	%r411, %r408, 256;
	mul.wide.u32 	%rd118, %r411, 4;
	add.s64 	%rd119, %rd1, %rd118;
	ld.global.u32 	%r412, [%rd119];
	add.s32 	%r413, %r412, %r410;
	add.s32 	%r414, %r408, 512;
	mul.wide.u32 	%rd120, %r414, 4;
	add.s64 	%rd121, %rd1, %rd120;
	ld.global.u32 	%r415, [%rd121];
	add.s32 	%r416, %r415, %r413;
	add.s32 	%r417, %r408, 768;
	mul.wide.u32 	%rd122, %r417, 4;
	add.s64 	%rd123, %rd1, %rd122;
	ld.global.u32 	%r418, [%rd123];
	add.s32 	%r550, %r418, %r416;
	add.s32 	%r539, %r539, 1024;
$L__BB5_14:
	setp.eq.s32 	%p31, %r35, 0;
	@%p31 bra 	$L__BB5_17;
	add.s32 	%r548, %r539, %r556;
	neg.s32 	%r547, %r35;
$L__BB5_16:
	.pragma "nounroll";
	mul.wide.u32 	%rd124, %r548, 4;
	add.s64 	%rd125, %rd1, %rd124;
	ld.global.u32 	%r419, [%rd125];
	add.s32 	%r550, %r419, %r550;
	add.s32 	%r548, %r548, 256;
	add.s32 	%r547, %r547, 1;
	setp.ne.s32 	%p32, %r547, 0;
	@%p32 bra 	$L__BB5_16;
$L__BB5_17:
	setp.lt.u32 	%p33, %r6, 256;
	@%p33 bra 	$L__BB5_22;
	// begin inline asm
	mov.u32 %r483, %laneid;
	// end inline asm
	mov.b32 	%r486, 1;
	mov.b32 	%r507, 31;
	mov.b32 	%r508, -1;
	// begin inline asm
	shfl.sync.down.b32 %r484, %r550, %r486, %r507, %r508;
	// end inline asm
	setp.gt.s32 	%p49, %r483, 30;
	selp.b32 	%r509, 0, %r484, %p49;
	add.s32 	%r490, %r509, %r550;
	mov.b32 	%r491, 2;
	// begin inline asm
	shfl.sync.down.b32 %r489, %r490, %r491, %r507, %r508;
	// end inline asm
	setp.gt.s32 	%p50, %r483, 29;
	selp.b32 	%r510, 0, %r489, %p50;
	add.s32 	%r495, %r490, %r510;
	mov.b32 	%r496, 4;
	// begin inline asm
	shfl.sync.down.b32 %r494, %r495, %r496, %r507, %r508;
	// end inline asm
	setp.gt.s32 	%p51, %r483, 27;
	selp.b32 	%r511, 0, %r494, %p51;
	add.s32 	%r500, %r495, %r511;
	mov.b32 	%r501, 8;
	// begin inline asm
	shfl.sync.down.b32 %r499, %r500, %r501, %r507, %r508;
	// end inline asm
	setp.gt.s32 	%p52, %r483, 23;
	selp.b32 	%r512, 0, %r499, %p52;
	add.s32 	%r505, %r500, %r512;
	mov.b32 	%r506, 16;
	// begin inline asm
	shfl.sync.down.b32 %r504, %r505, %r506, %r507, %r508;
	// end inline asm
	setp.gt.s32 	%p53, %r483, 15;
	selp.b32 	%r513, 0, %r504, %p53;
	add.s32 	%r574, %r505, %r513;
	setp.ne.s32 	%p54, %r483, 0;
	@%p54 bra 	$L__BB5_20;
	shr.u32 	%r514, %r7, 3;
	and.b32  	%r515, %r514, 124;
	mov.u32 	%r516, _ZZN3cub18CUB_300001_SM_10006detail6reduce18DeviceReduceKernelINS2_10policy_hubIijN4cuda3std3__44plusIiEEE10Policy1000EN6thrust24THRUST_300001_SM_1000_NS6detail15normal_iteratorINSD_10device_ptrIiEEEEjS9_iNS7_10__identityEEEvT0_PT3_T1_NS0_13GridEvenShareISN_EET2_T4_E12temp_storage;
	add.s32 	%r517, %r516, %r515;
	st.shared.u32 	[%r517+8], %r574;
$L__BB5_20:
	bar.sync 	0;
	setp.ne.s32 	%p55, %r7, 0;
	@%p55 bra 	$L__BB5_48;
	ld.shared.u32 	%r518, [_ZZN3cub18CUB_300001_SM_10006detail6reduce18DeviceReduceKernelINS2_10policy_hubIijN4cuda3std3__44plusIiEEE10Policy1000EN6thrust24THRUST_300001_SM_1000_NS6detail15normal_iteratorINSD_10device_ptrIiEEEEjS9_iNS7_10__identityEEEvT0_PT3_T1_NS0_13GridEvenShareISN_EET2_T4_E12temp_storage+12];
	add.s32 	%r519, %r518, %r574;
	ld.shared.u32 	%r520, [_ZZN3cub18CUB_300001_SM_10006detail6reduce18DeviceReduceKernelINS2_10policy_hubIijN4cuda3std3__44plusIiEEE10Policy1000EN6thrust24THRUST_300001_SM_1000_NS6detail15normal_iteratorINSD_10device_ptrIiEEEEjS9_iNS7_10__identityEEEvT0_PT3_T1_NS0_13GridEvenShareISN_EET2_T4_E12temp_storage+16];
	add.s32 	%r521, %r519, %r520;
	ld.shared.u32 	%r522, [_ZZN3cub18CUB_300001_SM_10006detail6reduce18DeviceReduceKernelINS2_10policy_hubIijN4cuda3std3__44plusIiEEE10Policy1000EN6thrust24THRUST_300001_SM_1000_NS6detail15normal_iteratorINSD_10device_ptrIiEEEEjS9_iNS7_10__identityEEEvT0_PT3_T1_NS0_13GridEvenShareISN_EET2_T4_E12temp_storage+20];
	add.s32 	%r523, %r521, %r522;
	ld.shared.u32 	%r524, [_ZZN3cub18CUB_300001_SM_10006detail6reduce18DeviceReduceKernelINS2_10policy_hubIijN4cuda3std3__44plusIiEEE10Policy1000EN6thrust24THRUST_300001_SM_1000_NS6detail15normal_iteratorINSD_10device_ptrIiEEEEjS9_iNS7_10__identityEEEvT0_PT3_T1_NS0_13GridEvenShareISN_EET2_T4_E12temp_storage+24];
	add.s32 	%r525, %r523, %r524;
	ld.shared.u32 	%r526, [_ZZN3cub18CUB_300001_SM_10006detail6reduce18DeviceReduceKernelINS2_10policy_hubIijN4cuda3std3__44plusIiEEE10Policy1000EN6thrust24THRUST_300001_SM_1000_NS6detail15normal_iteratorINSD_10device_ptrIiEEEEjS9_iNS7_10__identityEEEvT0_PT3_T1_NS0_13GridEvenShareISN_EET2_T4_E12temp_storage+28];
	add.s32 	%r527, %r525, %r526;
	ld.shared.u32 	%r528, [_ZZN3cub18CUB_300001_SM_10006detail6reduce18DeviceReduceKernelINS2_10policy_hubIijN4cuda3std3__44plusIiEEE10Policy1000EN6thrust24THRUST_300001_SM_1000_NS6detail15normal_iteratorINSD_10device_ptrIiEEEEjS9_iNS7_10__identityEEEvT0_PT3_T1_NS0_13GridEvenShareISN_EET2_T4_E12temp_storage+32];
	add.s32 	%r529, %r527, %r528;
	ld.shared.u32 	%r530, [_ZZN3cub18CUB_300001_SM_10006detail6reduce18DeviceReduceKernelINS2_10policy_hubIijN4cuda3std3__44plusIiEEE10Policy1000EN6thrust24THRUST_300001_SM_1000_NS6detail15normal_iteratorINSD_10device_ptrIiEEEEjS9_iNS7_10__identityEEEvT0_PT3_T1_NS0_13GridEvenShareISN_EET2_T4_E12temp_storage+36];
	add.s32 	%r574, %r529, %r530;
	bra.uni 	$L__BB5_48;
$L__BB5_22:
	// begin inline asm
	mov.u32 %r420, %laneid;
	// end inline asm
	and.b32  	%r446, %r7, 992;
	add.s32 	%r447, %r446, 32;
	setp.gt.u32 	%p34, %r447, %r6;
	not.b32 	%r448, %r446;
	add.s32 	%r449, %r6, %r448;
	selp.b32 	%r444, %r449, 31, %p34;
	mov.b32 	%r423, 1;
	mov.b32 	%r445, -1;
	// begin inline asm
	shfl.sync.down.b32 %r421, %r550, %r423, %r444, %r445;
	// end inline asm
	setp.lt.s32 	%p35, %r420, %r444;
	selp.b32 	%r450, %r421, 0, %p35;
	add.s32 	%r427, %r450, %r550;
	mov.b32 	%r428, 2;
	// begin inline asm
	shfl.sync.down.b32 %r426, %r427, %r428, %r444, %r445;
	// end inline asm
	add.s32 	%r451, %r420, 2;
	setp.gt.s32 	%p36, %r451, %r444;
	selp.b32 	%r452, 0, %r426, %p36;
	add.s32 	%r432, %r427, %r452;
	mov.b32 	%r433, 4;
	// begin inline asm
	shfl.sync.down.b32 %r431, %r432, %r433, %r444, %r445;
	// end inline asm
	add.s32 	%r453, %r420, 4;
	setp.gt.s32 	%p37, %r453, %r444;
	selp.b32 	%r454, 0, %r431, %p37;
	add.s32 	%r437, %r432, %r454;
	mov.b32 	%r438, 8;
	// begin inline asm
	shfl.sync.down.b32 %r436, %r437, %r438, %r444, %r445;
	// end inline asm
	add.s32 	%r455, %r420, 8;
	setp.gt.s32 	%p38, %r455, %r444;
	selp.b32 	%r456, 0, %r436, %p38;
	add.s32 	%r442, %r437, %r456;
	mov.b32 	%r443, 16;
	// begin inline asm
	shfl.sync.down.b32 %r441, %r442, %r443, %r444, %r445;
	// end inline asm
	add.s32 	%r457, %r420, 16;
	setp.gt.s32 	%p39, %r457, %r444;
	selp.b32 	%r458, 0, %r441, %p39;
	add.s32 	%r574, %r442, %r458;
	setp.ne.s32 	%p40, %r420, 0;
	@%p40 bra 	$L__BB5_24;
	shr.u32 	%r459, %r7, 3;
	and.b32  	%r460, %r459, 124;
	mov.u32 	%r461, _ZZN3cub18CUB_300001_SM_10006detail6reduce18DeviceReduceKernelINS2_10policy_hubIijN4cuda3std3__44plusIiEEE10Policy1000EN6thrust24THRUST_300001_SM_1000_NS6detail15normal_iteratorINSD_10device_ptrIiEEEEjS9_iNS7_10__identityEEEvT0_PT3_T1_NS0_13GridEvenShareISN_EET2_T4_E12temp_storage;
	add.s32 	%r462, %r461, %r460;
	st.shared.u32 	[%r462+8], %r574;
$L__BB5_24:
	bar.sync 	0;
	setp.ne.s32 	%p41, %r7, 0;
	@%p41 bra 	$L__BB5_48;
	setp.gt.u32 	%p42, %r6, 32;
	ld.shared.u32 	%r463, [_ZZN3cub18CUB_300001_SM_10006detail6reduce18DeviceReduceKernelINS2_10policy_hubIijN4cuda3std3__44plusIiEEE10Policy1000EN6thrust24THRUST_300001_SM_1000_NS6detail15normal_iteratorINSD_10device_ptrIiEEEEjS9_iNS7_10__identityEEEvT0_PT3_T1_NS0_13GridEvenShareISN_EET2_T4_E12temp_storage+12];
	selp.b32 	%r464, %r463, 0, %p42;
	add.s32 	%r465, %r464, %r574;
	setp.gt.u32 	%p43, %r6, 64;
	ld.shared.u32 	%r466, [_ZZN3cub18CUB_300001_SM_10006detail6reduce18DeviceReduceKernelINS2_10policy_hubIijN4cuda3std3__44plusIiEEE10Policy1000EN6thrust24THRUST_300001_SM_1000_NS6detail15normal_iteratorINSD_10device_ptrIiEEEEjS9_iNS7_10__identityEEEvT0_PT3_T1_NS0_13GridEvenShareISN_EET2_T4_E12temp_storage+16];
	selp.b32 	%r467, %r466, 0, %p43;
	add.s32 	%r468, %r465, %r467;
	setp.gt.u32 	%p44, %r6, 96;
	ld.shared.u32 	%r469, [_ZZN3cub18CUB_300001_SM_10006detail6reduce18DeviceReduceKernelINS2_10policy_hubIijN4cuda3std3__44plusIiEEE10Policy1000EN6thrust24THRUST_300001_SM_1000_NS6detail15normal_iteratorINSD_10device_ptrIiEEEEjS9_iNS7_10__identityEEEvT0_PT3_T1_NS0_13GridEvenShareISN_EET2_T4_E12temp_storage+20];
	selp.b32 	%r470, %r469, 0, %p44;
	add.s32 	%r471, %r468, %r470;
	setp.gt.u32 	%p45, %r6, 128;
	ld.shared.u32 	%r472, [_ZZN3cub18CUB_300001_SM_10006detail6reduce18DeviceReduceKernelINS2_10policy_hubIijN4cuda3std3__44plusIiEEE10Policy1000EN6thrust24THRUST_300001_SM_1000_NS6detail15normal_iteratorINSD_10device_ptrIiEEEEjS9_iNS7_10__identityEEEvT0_PT3_T1_NS0_13GridEvenShareISN_EET2_T4_E12temp_storage+24];
	selp.b32 	%r473, %r472, 0, %p45;
	add.s32 	%r474, %r471, %r473;
	setp.gt.u32 	%p46, %r6, 160;
	ld.shared.u32 	%r475, [_ZZN3cub18CUB_300001_SM_10006detail6reduce18DeviceReduceKernelINS2_10policy_hubIijN4cuda3std3__44plusIiEEE10Policy1000EN6thrust24THRUST_300001_SM_1000_NS6detail15normal_iteratorINSD_10device_ptrIiEEEEjS9_iNS7_10__identityEEEvT0_PT3_T1_NS0_13GridEvenShareISN_EET2_T4_E12temp_storage+28];
	selp.b32 	%r476, %r475, 0, %p46;
	add.s32 	%r477, %r474, %r476;
	setp.gt.u32 	%p47, %r6, 192;
	ld.shared.u32 	%r478, [_ZZN3cub18CUB_300001_SM_10006detail6reduce18DeviceReduceKernelINS2_10policy_hubIijN4cuda3std3__44plusIiEEE10Policy1000EN6thrust24THRUST_300001_SM_1000_NS6detail15normal_iteratorINSD_10device_ptrIiEEEEjS9_iNS7_10__identityEEEvT0_PT3_T1_NS0_13GridEvenShareISN_EET2_T4_E12temp_storage+32];
	selp.b32 	%r479, %r478, 0, %p47;
	add.s32 	%r480, %r477, %r479;
	setp.gt.u32 	%p48, %r6, 224;
	ld.shared.u32 	%r481, [_ZZN3cub18CUB_300001_SM_10006detail6reduce18DeviceReduceKernelINS2_10policy_hubIijN4cuda3std3__44plusIiEEE10Policy1000EN6thrust24THRUST_300001_SM_1000_NS6detail15normal_iteratorINSD_10device_ptrIiEEEEjS9_iNS7_10__identityEEEvT0_PT3_T1_NS0_13GridEvenShareISN_EET2_T4_E12temp_storage+36];
	selp.b32 	%r482, %r481, 0, %p48;
	add.s32 	%r574, %r480, %r482;
	bra.uni 	$L__BB5_48;
$L__BB5_26:
	mov.u32 	%r54, %tid.x;
	add.s32 	%r110, %r54, %r556;
	mul.wide.u32 	%rd4, %r110, 4;
	add.s64 	%rd5, %rd1, %rd4;
	ld.global.u32 	%r111, [%rd5];
	ld.global.u32 	%r112, [%rd5+1024];
	ld.global.u32 	%r113, [%rd5+2048];
	ld.global.u32 	%r114, [%rd5+3072];
	ld.global.u32 	%r115, [%rd5+4096];
	ld.global.u32 	%r116, [%rd5+5120];
	ld.global.u32 	%r117, [%rd5+6144];
	ld.global.u32 	%r118, [%rd5+7168];
	ld.global.u32 	%r119, [%rd5+8192];
	ld.global.u32 	%r120, [%rd5+9216];
	ld.global.u32 	%r121, [%rd5+10240];
	ld.global.u32 	%r122, [%rd5+11264];
	ld.global.u32 	%r123, [%rd5+12288];
	ld.global.u32 	%r124, [%rd5+13312];
	ld.global.u32 	%r125, [%rd5+14336];
	ld.global.u32 	%r126, [%rd5+15360];
	add.s32 	%r127, %r112, %r111;
	add.s32 	%r128, %r113, %r127;
	add.s32 	%r129, %r114, %r128;
	add.s32 	%r130, %r115, %r129;
	add.s32 	%r131, %r116, %r130;
	add.s32 	%r132, %r117, %r131;
	add.s32 	%r133, %r118, %r132;
	add.s32 	%r134, %r119, %r133;
	add.s32 	%r135, %r120, %r134;
	add.s32 	%r136, %r121, %r135;
	add.s32 	%r137, %r122, %r136;
	add.s32 	%r138, %r123, %r137;
	add.s32 	%r139, %r124, %r138;
	add.s32 	%r140, %r125, %r139;
	add.s32 	%r573, %r126, %r140;
	setp.lt.u32 	%p2, %r6, %r4;
	@%p2 bra 	$L__BB5_44;
	add.s32 	%r56, %r4, %r556;
	not.b32 	%r142, %r54;
	add.s32 	%r143, %r142, %r1;
	sub.s32 	%r144, %r143, %r4;
	sub.s32 	%r552, %r144, %r556;
	add.s32 	%r145, %r56, %r54;
	add.s32 	%r551, %r145, 2048;
	mov.b32 	%r554, 0;
	mov.u32 	%r553, %r56;
$L__BB5_28:
	add.s32 	%r556, %r556, %r4;
	add.s32 	%r147, %r1, -4096;
	setp.gt.u32 	%p3, %r556, %r147;
	@%p3 bra 	$L__BB5_30;
	add.s32 	%r148, %r54, %r556;
	mul.wide.u32 	%rd6, %r148, 4;
	add.s64 	%rd7, %rd1, %rd6;
	ld.global.u32 	%r149, [%rd7];
	ld.global.u32 	%r150, [%rd7+1024];
	ld.global.u32 	%r151, [%rd7+2048];
	ld.global.u32 	%r152, [%rd7+3072];
	ld.global.u32 	%r153, [%rd7+4096];
	ld.global.u32 	%r154, [%rd7+5120];
	ld.global.u32 	%r155, [%rd7+6144];
	ld.global.u32 	%r156, [%rd7+7168];
	ld.global.u32 	%r157, [%rd7+8192];
	ld.global.u32 	%r158, [%rd7+9216];
	ld.global.u32 	%r159, [%rd7+10240];
	ld.global.u32 	%r160, [%rd7+11264];
	ld.global.u32 	%r161, [%rd7+12288];
	ld.global.u32 	%r162, [%rd7+13312];
	ld.global.u32 	%r163, [%rd7+14336];
	ld.global.u32 	%r164, [%rd7+15360];
	add.s32 	%r165, %r149, %r573;
	add.s32 	%r166, %r150, %r165;
	add.s32 	%r167, %r151, %r166;
	add.s32 	%r168, %r152, %r167;
	add.s32 	%r169, %r153, %r168;
	add.s32 	%r170, %r154, %r169;
	add.s32 	%r171, %r155, %r170;
	add.s32 	%r172, %r156, %r171;
	add.s32 	%r173, %r157, %r172;
	add.s32 	%r174, %r158, %r173;
	add.s32 	%r175, %r159, %r174;
	add.s32 	%r176, %r160, %r175;
	add.s32 	%r177, %r161, %r176;
	add.s32 	%r178, %r162, %r177;
	add.s32 	%r179, %r163, %r178;
	add.s32 	%r573, %r164, %r179;
	sub.s32 	%r180, %r1, %r556;
	setp.lt.u32 	%p4, %r180, %r4;
	add.s32 	%r554, %r554, 1;
	add.s32 	%r553, %r553, %r4;
	sub.s32 	%r552, %r552, %r4;
	add.s32 	%r551, %r551, %r4;
	@%p4 bra 	$L__BB5_44;
	bra.uni 	$L__BB5_28;
$L__BB5_30:
	setp.le.u32 	%p5, %r1, %r556;
	sub.s32 	%r182, %r1, %r556;
	setp.ge.s32 	%p6, %r54, %r182;
	or.pred  	%p7, %p5, %p6;
	@%p7 bra 	$L__BB5_44;
	not.b32 	%r185, %r54;
	add.s32 	%r186, %r1, %r185;
	sub.s32 	%r187, %r186, %r56;
	mul.lo.s32 	%r188, %r2, %r554;
	shl.b32 	%r189, %r188, 12;
	sub.s32 	%r190, %r187, %r189;
	shr.u32 	%r191, %r190, 8;
	add.s32 	%r71, %r191, 1;
	and.b32  	%r72, %r71, 15;
	setp.lt.u32 	%p8, %r190, 3840;
	mov.u32 	%r565, %r54;
	@%p8 bra 	$L__BB5_35;
	or.b32  	%r559, %r54, 2048;
	shr.u32 	%r192, %r552, 8;
	add.s32 	%r193, %r192, 1;
	and.b32  	%r194, %r193, 33554416;
	neg.s32 	%r557, %r194;
$L__BB5_33:
	.pragma "nounroll";
	add.s32 	%r195, %r551, -2048;
	mul.wide.u32 	%rd8, %r195, 4;
	add.s64 	%rd9, %rd1, %rd8;
	ld.global.u32 	%r196, [%rd9];
	add.s32 	%r197, %r196, %r573;
	add.s32 	%r198, %r551, -1792;
	mul.wide.u32 	%rd10, %r198, 4;
	add.s64 	%rd11, %rd1, %rd10;
	ld.global.u32 	%r199, [%rd11];
	add.s32 	%r200, %r199, %r197;
	add.s32 	%r201, %r551, -1536;
	mul.wide.u32 	%rd12, %r201, 4;
	add.s64 	%rd13, %rd1, %rd12;
	ld.global.u32 	%r202, [%rd13];
	add.s32 	%r203, %r202, %r200;
	add.s32 	%r204, %r551, -1280;
	mul.wide.u32 	%rd14, %r204, 4;
	add.s64 	%rd15, %rd1, %rd14;
	ld.global.u32 	%r205, [%rd15];
	add.s32 	%r206, %r205, %r203;
	add.s32 	%r207, %r551, -1024;
	mul.wide.u32 	%rd16, %r207, 4;
	add.s64 	%rd17, %rd1, %rd16;
	ld.global.u32 	%r208, [%rd17];
	add.s32 	%r209, %r208, %r206;
	add.s32 	%r210, %r551, -768;
	mul.wide.u32 	%rd18, %r210, 4;
	add.s64 	%rd19, %rd1, %rd18;
	ld.global.u32 	%r211, [%rd19];
	add.s32 	%r212, %r211, %r209;
	add.s32 	%r213, %r551, -512;
	mul.wide.u32 	%rd20, %r213, 4;
	add.s64 	%rd21, %rd1, %rd20;
	ld.global.u32 	%r214, [%rd21];
	add.s32 	%r215, %r214, %r212;
	add.s32 	%r216, %r551, 1792;
	add.s32 	%r217, %r551, -256;
	mul.wide.u32 	%rd22, %r217, 4;
	add.s64 	%rd23, %rd1, %rd22;
	ld.global.u32 	%r218, [%rd23];
	add.s32 	%r219, %r218, %r215;
	mul.wide.u32 	%rd24, %r551, 4;
	add.s64 	%rd25, %rd1, %rd24;
	ld.global.u32 	%r220, [%rd25];
	add.s32 	%r221, %r220, %r219;
	add.s32 	%r222, %r551, 256;
	mul.wide.u32 	%rd26, %r222, 4;
	add.s64 	%rd27, %rd1, %rd26;
	ld.global.u32 	%r223, [%rd27];
	add.s32 	%r224, %r223, %r221;
	add.s32 	%r225, %r551, 512;
	mul.wide.u32 	%rd28, %r225, 4;
	add.s64 	%rd29, %rd1, %rd28;
	ld.global.u32 	%r226, [%rd29];
	add.s32 	%r227, %r226, %r224;
	add.s32 	%r228, %r551, 768;
	mul.wide.u32 	%rd30, %r228, 4;
	add.s64 	%rd31, %rd1, %rd30;
	ld.global.u32 	%r229, [%rd31];
	add.s32 	%r230, %r229, %r227;
	add.s32 	%r231, %r551, 1024;
	mul.wide.u32 	%rd32, %r231, 4;
	add.s64 	%rd33, %rd1, %rd32;
	ld.global.u32 	%r232, [%rd33];
	add.s32 	%r233, %r232, %r230;
	add.s32 	%r234, %r551, 1280;
	mul.wide.u32 	%rd34, %r234, 4;
	add.s64 	%rd35, %rd1, %rd34;
	ld.global.u32 	%r235, [%rd35];
	add.s32 	%r236, %r235, %r233;
	add.s32 	%r237, %r551, 1536;
	mul.wide.u32 	%rd36, %r237, 4;
	add.s64 	%rd37, %rd1, %rd36;
	ld.global.u32 	%r238, [%rd37];
	add.s32 	%r239, %r238, %r236;
	mul.wide.u32 	%rd38, %r216, 4;
	add.s64 	%rd39, %rd1, %rd38;
	ld.global.u32 	%r240, [%rd39];
	add.s32 	%r573, %r240, %r239;
	add.s32 	%r559, %r559, 4096;
	add.s32 	%r551, %r551, 4096;
	add.s32 	%r557, %r557, 16;
	setp.ne.s32 	%p9, %r557, 0;
	@%p9 bra 	$L__BB5_33;
	add.s32 	%r565, %r559, -2048;
$L__BB5_35:
	setp.eq.s32 	%p10, %r72, 0;
	@%p10 bra 	$L__BB5_44;
	and.b32  	%r87, %r71, 7;
	setp.lt.u32 	%p11, %r72, 8;
	@%p11 bra 	$L__BB5_38;
	add.s32 	%r242, %r565, %r556;
	mul.wide.u32 	%rd40, %r242, 4;
	add.s64 	%rd41, %rd1, %rd40;
	ld.global.u32 	%r243, [%rd41];
	add.s32 	%r244, %r243, %r573;
	add.s32 	%r245, %r242, 256;
	mul.wide.u32 	%rd42, %r245, 4;
	add.s64 	%rd43, %rd1, %rd42;
	ld.global.u32 	%r246, [%rd43];
	add.s32 	%r247, %r246, %r244;
	add.s32 	%r248, %r242, 512;
	mul.wide.u32 	%rd44, %r248, 4;
	add.s64 	%rd45, %rd1, %rd44;
	ld.global.u32 	%r249, [%rd45];
	add.s32 	%r250, %r249, %r247;
	add.s32 	%r251, %r242, 768;
	mul.wide.u32 	%rd46, %r251, 4;
	add.s64 	%rd47, %rd1, %rd46;
	ld.global.u32 	%r252, [%rd47];
	add.s32 	%r253, %r252, %r250;
	add.s32 	%r254, %r242, 1024;
	mul.wide.u32 	%rd48, %r254, 4;
	add.s64 	%rd49, %rd1, %rd48;
	ld.global.u32 	%r255, [%rd49];
	add.s32 	%r256, %r255, %r253;
	add.s32 	%r257, %r242, 1280;
	mul.wide.u32 	%rd50, %r257, 4;
	add.s64 	%rd51, %rd1, %rd50;
	ld.global.u32 	%r258, [%rd51];
	add.s32 	%r259, %r258, %r256;
	add.s32 	%r260, %r242, 1536;
	mul.wide.u32 	%rd52, %r260, 4;
	add.s64 	%rd53, %rd1, %rd52;
	ld.global.u32 	%r261, [%rd53];
	add.s32 	%r262, %r261, %r259;
	add.s32 	%r263, %r242, 1792;
	mul.wide.u32 	%rd54, %r263, 4;
	add.s64 	%rd55, %rd1, %rd54;
	ld.global.u32 	%r264, [%rd55];
	add.s32 	%r573, %r264, %r262;
	add.s32 	%r565, %r565, 2048;
$L__BB5_38:
	setp.eq.s32 	%p12, %r87, 0;
	@%p12 bra 	$L__BB5_44;
	setp.lt.u32 	%p13, %r87, 4;
	@%p13 bra 	$L__BB5_41;
	add.s32 	%r266, %r565, %r556;
	mul.wide.u32 	%rd56, %r266, 4;
	add.s64 	%rd57, %rd1, %rd56;
	ld.global.u32 	%r267, [%rd57];
	add.s32 	%r268, %r267, %r573;
	add.s32 	%r269, %r266, 256;
	mul.wide.u32 	%rd58, %r269, 4;
	add.s64 	%rd59, %rd1, %rd58;
	ld.global.u32 	%r270, [%rd59];
	add.s32 	%r271, %r270, %r268;
	add.s32 	%r272, %r266, 512;
	mul.wide.u32 	%rd60, %r272, 4;
	add.s64 	%rd61, %rd1, %rd60;
	ld.global.u32 	%r273, [%rd61];
	add.s32 	%r274, %r273, %r271;
	add.s32 	%r275, %r266, 768;
	mul.wide.u32 	%rd62, %r275, 4;
	add.s64 	%rd63, %rd1, %rd62;
	ld.global.u32 	%r276, [%rd63];
	add.s32 	%r573, %r276, %r274;
	add.s32 	%r565, %r565, 1024;
$L__BB5_41:
	and.b32  	%r277, %r71, 3;
	setp.eq.s32 	%p14, %r277, 0;
	@%p14 bra 	$L__BB5_44;
	add.s32 	%r571, %r565, %r553;
	cvt.u16.u32 	%rs1, %r552;
	shr.u16 	%rs2, %rs1, 8;
	add.s16 	%rs3, %rs2, 1;
	cvt.u32.u16 	%r278, %rs3;
	and.b32  	%r279, %r278, 3;
	neg.s32 	%r570, %r279;
$L__BB5_43:
	.pragma "nounroll";
	mul.wide.u32 	%rd64, %r571, 4;
	add.s64 	%rd65, %rd1, %rd64;
	ld.global.u32 	%r280, [%rd65];
	add.s32 	%r573, %r280, %r573;
	add.s32 	%r571, %r571, 256;
	add.s32 	%r570, %r570, 1;
	setp.ne.s32 	%p15, %r570, 0;
	@%p15 bra 	$L__BB5_43;
$L__BB5_44:
	// begin inline asm
	mov.u32 %r281, %laneid;
	// end inline asm
	mov.b32 	%r284, 1;
	mov.b32 	%r305, 31;
	mov.b32 	%r306, -1;
	// begin inline asm
	shfl.sync.down.b32 %r282, %r573, %r284, %r305, %r306;
	// end inline asm
	setp.gt.s32 	%p16, %r281, 30;
	selp.b32 	%r307, 0, %r282, %p16;
	add.s32 	%r288, %r307, %r573;
	mov.b32 	%r289, 2;
	// begin inline asm
	shfl.sync.down.b32 %r287, %r288, %r289, %r305, %r306;
	// end inline asm
	setp.gt.s32 	%p17, %r281, 29;
	selp.b32 	%r308, 0, %r287, %p17;
	add.s32 	%r293, %r288, %r308;
	mov.b32 	%r294, 4;
	// begin inline asm
	shfl.sync.down.b32 %r292, %r293, %r294, %r305, %r306;
	// end inline asm
	setp.gt.s32 	%p18, %r281, 27;
	selp.b32 	%r309, 0, %r292, %p18;
	add.s32 	%r298, %r293, %r309;
	mov.b32 	%r299, 8;
	// begin inline asm
	shfl.sync.down.b32 %r297, %r298, %r299, %r305, %r306;
	// end inline asm
	setp.gt.s32 	%p19, %r281, 23;
	selp.b32 	%r310, 0, %r297, %p19;
	add.s32 	%r303, %r298, %r310;
	mov.b32 	%r304, 16;
	// begin inline asm
	shfl.sync.down.b32 %r302, %r303, %r304, %r305, %r306;
	// end inline asm
	setp.gt.s32 	%p20, %r281, 15;
	selp.b32 	%r311, 0, %r302, %p20;
	add.s32 	%r574, %r303, %r311;
	setp.ne.s32 	%p21, %r281, 0;
	@%p21 bra 	$L__BB5_46;
	shr.u32 	%r312, %r54, 3;
	and.b32  	%r313, %r312, 124;
	mov.u32 	%r314, _ZZN3cub18CUB_300001_SM_10006detail6reduce18DeviceReduceKernelINS2_10policy_hubIijN4cuda3std3__44plusIiEEE10Policy1000EN6thrust24THRUST_300001_SM_1000_NS6detail15normal_iteratorINSD_10device_ptrIiEEEEjS9_iNS7_10__identityEEEvT0_PT3_T1_NS0_13GridEvenShareISN_EET2_T4_E12temp_storage;
	add.s32 	%r315, %r314, %r313;
	st.shared.u32 	[%r315+8], %r574;
$L__BB5_46:
	bar.sync 	0;
	setp.ne.s32 	%p22, %r54, 0;
	@%p22 bra 	$L__BB5_48;
	ld.shared.u32 	%r316, [_ZZN3cub18CUB_300001_SM_10006detail6reduce18DeviceReduceKernelINS2_10policy_hubIijN4cuda3std3__44plusIiEEE10Policy1000EN6thrust24THRUST_300001_SM_1000_NS6detail15normal_iteratorINSD_10device_ptrIiEEEEjS9_iNS7_10__identityEEEvT0_PT3_T1_NS0_13GridEvenShareISN_EET2_T4_E12temp_storage+12];
	add.s32 	%r317, %r316, %r574;
	ld.shared.u32 	%r318, [_ZZN3cub18CUB_300001_SM_10006detail6reduce18DeviceReduceKernelINS2_10policy_hubIijN4cuda3std3__44plusIiEEE10Policy1000EN6thrust24THRUST_300001_SM_1000_NS6detail15normal_iteratorINSD_10device_ptrIiEEEEjS9_iNS7_10__identityEEEvT0_PT3_T1_NS0_13GridEvenShareISN_EET2_T4_E12temp_storage+16];
	add.s32 	%r319, %r317, %r318;
	ld.shared.u32 	%r320, [_ZZN3cub18CUB_300001_SM_10006detail6reduce18DeviceReduceKernelINS2_10policy_hubIijN4cuda3std3__44plusIiEEE10Policy1000EN6thrust24THRUST_300001_SM_1000_NS6detail15normal_iteratorINSD_10device_ptrIiEEEEjS9_iNS7_10__identityEEEvT0_PT3_T1_NS0_13GridEvenShareISN_EET2_T4_E12temp_storage+20];
	add.s32 	%r321, %r319, %r320;
	ld.shared.u32 	%r322, [_ZZN3cub18CUB_300001_SM_10006detail6reduce18DeviceReduceKernelINS2_10policy_hubIijN4cuda3std3__44plusIiEEE10Policy1000EN6thrust24THRUST_300001_SM_1000_NS6detail15normal_iteratorINSD_10device_ptrIiEEEEjS9_iNS7_10__identityEEEvT0_PT3_T1_NS0_13GridEvenShareISN_EET2_T4_E12temp_storage+24];
	add.s32 	%r323, %r321, %r322;
	ld.shared.u32 	%r324, [_ZZN3cub18CUB_300001_SM_10006detail6reduce18DeviceReduceKernelINS2_10policy_hubIijN4cuda3std3__44plusIiEEE10Policy1000EN6thrust24THRUST_300001_SM_1000_NS6detail15normal_iteratorINSD_10device_ptrIiEEEEjS9_iNS7_10__identityEEEvT0_PT3_T1_NS0_13GridEvenShareISN_EET2_T4_E12temp_storage+28];
	add.s32 	%r325, %r323, %r324;
	ld.shared.u32 	%r326, [_ZZN3cub18CUB_300001_SM_10006detail6reduce18DeviceReduceKernelINS2_10policy_hubIijN4cuda3std3__44plusIiEEE10Policy1000EN6thrust24THRUST_300001_SM_1000_NS6detail15normal_iteratorINSD_10device_ptrIiEEEEjS9_iNS7_10__identityEEEvT0_PT3_T1_NS0_13GridEvenShareISN_EET2_T4_E12temp_storage+32];
	add.s32 	%r327, %r325, %r326;
	ld.shared.u32 	%r328, [_ZZN3cub18CUB_300001_SM_10006detail6reduce18DeviceReduceKernelINS2_10policy_hubIijN4cuda3std3__44plusIiEEE10Policy1000EN6thrust24THRUST_300001_SM_1000_NS6detail15normal_iteratorINSD_10device_ptrIiEEEEjS9_iNS7_10__identityEEEvT0_PT3_T1_NS0_13GridEvenShareISN_EET2_T4_E12temp_storage+36];
	add.s32 	%r574, %r327, %r328;
$L__BB5_48:
	mov.u32 	%r531, %tid.x;
	setp.ne.s32 	%p56, %r531, 0;
	@%p56 bra 	$L__BB5_50;
	ld.param.u64 	%rd129, [_ZN3cub18CUB_300001_SM_10006detail6reduce18DeviceReduceKernelINS2_10policy_hubIijN4cuda3std3__44plusIiEEE10Policy1000EN6thrust24THRUST_300001_SM_1000_NS6detail15normal_iteratorINSD_10device_ptrIiEEEEjS9_iNS7_10__identityEEEvT0_PT3_T1_NS0_13GridEvenShareISN_EET2_T4__param_1];
	cvta.to.global.u64 	%rd126, %rd129;
	mul.wide.u32 	%rd127, %r3, 4;
	add.s64 	%rd128, %rd126, %rd127;
	st.global.u32 	[%rd128], %r574;
$L__BB5_50:
	ret;

}
	// .globl	_ZN3cub18CUB_300001_SM_10006detail6reduce28DeviceReduceSingleTileKernelINS2_10policy_hubIijN4cuda3std3__44plusIiEEE10Policy1000EPiSC_iS9_iiNS7_10__identityEEEvT0_T1_T2_T3_T4_T6_
.visible .entry _ZN3cub18CUB_300001_SM_10006detail6reduce28DeviceReduceSingleTileKernelINS2_10policy_hubIijN4cuda3std3__44plusIiEEE10Policy1000EPiSC_iS9_iiNS7_10__identityEEEvT0_T1_T2_T3_T4_T6_(
	.param .u64 .ptr .align 1 _ZN3cub18CUB_300001_SM_10006detail6reduce28DeviceReduceSingleTileKernelINS2_10policy_hubIijN4cuda3std3__44plusIiEEE10Policy1000EPiSC_iS9_iiNS7_10__identityEEEvT0_T1_T2_T3_T4_T6__param_0,
	.param .u64 .ptr .align 1 _ZN3cub18CUB_300001_SM_10006detail6reduce28DeviceReduceSingleTileKernelINS2_10policy_hubIijN4cuda3std3__44plusIiEEE10Policy1000EPiSC_iS9_iiNS7_10__identityEEEvT0_T1_T2_T3_T4_T6__param_1,
	.param .u32 _ZN3cub18CUB_300001_SM_10006detail6reduce28DeviceReduceSingleTileKernelINS2_10policy_hubIijN4cuda3std3__44plusIiEEE10Policy1000EPiSC_iS9_iiNS7_10__identityEEEvT0_T1_T2_T3_T4_T6__param_2,
	.param .align 1 .b8 _ZN3cub18CUB_300001_SM_10006detail6reduce28DeviceReduceSingleTileKernelINS2_10policy_hubIijN4cuda3std3__44plusIiEEE10Policy1000EPiSC_iS9_iiNS7_10__identityEEEvT0_T1_T2_T3_T4_T6__param_3[1],
	.param .u32 _ZN3cub18CUB_300001_SM_10006detail6reduce28DeviceReduceSingleTileKernelINS2_10policy_hubIijN4cuda3std3__44plusIiEEE10Policy1000EPiSC_iS9_iiNS7_10__identityEEEvT0_T1_T2_T3_T4_T6__param_4,
	.param .align 1 .b8 _ZN3cub18CUB_300001_SM_10006detail6reduce28DeviceReduceSingleTileKernelINS2_10policy_hubIijN4cuda3std3__44plusIiEEE10Policy1000EPiSC_iS9_iiNS7_10__identityEEEvT0_T1_T2_T3_T4_T6__param_5[1]
)
.maxntid 256
.minnctapersm 1
{
	.reg .pred 	%p<97>;
	.reg .b32 	%r<687>;
	.reg .b64 	%rd<125>;
	// demoted variable
	.shared .align 4 .b8 _ZZN3cub18CUB_300001_SM_10006detail6reduce28DeviceReduceSingleTileKernelINS2_10policy_hubIijN4cuda3std3__44plusIiEEE10Policy1000EPiSC_iS9_iiNS7_10__identityEEEvT0_T1_T2_T3_T4_T6_E12temp_storage[44];
	ld.param.u64 	%rd16, [_ZN3cub18CUB_300001_SM_10006detail6reduce28DeviceReduceSingleTileKernelINS2_10policy_hubIijN4cuda3std3__44plusIiEEE10Policy1000EPiSC_iS9_iiNS7_10__identityEEEvT0_T1_T2_T3_T4_T6__param_0];
	ld.param.u64 	%rd17, [_ZN3cub18CUB_300001_SM_10006detail6reduce28DeviceReduceSingleTileKernelINS2_10policy_hubIijN4cuda3std3__44plusIiEEE10Policy1000EPiSC_iS9_iiNS7_10__identityEEEvT0_T1_T2_T3_T4_T6__param_1];
	ld.param.u32 	%r120, [_ZN3cub18CUB_300001_SM_10006detail6reduce28DeviceReduceSingleTileKernelINS2_10policy_hubIijN4cuda3std3__44plusIiEEE10Policy1000EPiSC_iS9_iiNS7_10__identityEEEvT0_T1_T2_T3_T4_T6__param_2];
	ld.param.u32 	%r121, [_ZN3cub18CUB_300001_SM_10006detail6reduce28DeviceReduceSingleTileKernelINS2_10policy_hubIijN4cuda3std3__44plusIiEEE10Policy1000EPiSC_iS9_iiNS7_10__identityEEEvT0_T1_T2_T3_T4_T6__param_4];
	cvta.to.global.u64 	%rd1, %rd17;
	setp.ne.s32 	%p1, %r120, 0;
	@%p1 bra 	$L__BB6_3;
	mov.u32 	%r633, %tid.x;
	setp.ne.s32 	%p96, %r633, 0;
	@%p96 bra 	$L__BB6_74;
	st.global.u32 	[%rd1], %r121;
	bra.uni 	$L__BB6_74;
$L__BB6_3:
	and.b64  	%rd18, %rd16, 15;
	setp.ne.s64 	%p2, %rd18, 0;
	@%p2 bra 	$L__BB6_38;
	setp.gt.s32 	%p49, %r120, 4095;
	@%p49 bra 	$L__BB6_22;
	mov.u32 	%r1, %tid.x;
	setp.ge.s32 	%p66, %r1, %r120;
	mov.b32 	%r644, 0;
	mov.u32 	%r639, %r1;
	@%p66 bra 	$L__BB6_7;
	mul.wide.u32 	%rd113, %r1, 4;
	add.s64 	%rd112, %rd16, %rd113;
	// begin inline asm
	ld.global.nc.u32 %r644, [%rd112];
	// end inline asm
	add.s32 	%r639, %r1, 256;
$L__BB6_7:
	setp.ge.s32 	%p67, %r639, %r120;
	@%p67 bra 	$L__BB6_13;
	not.b32 	%r507, %r639;
	add.s32 	%r6, %r120, %r507;
	and.b32  	%r508, %r6, 768;
	setp.eq.s32 	%p68, %r508, 768;
	@%p68 bra 	$L__BB6_11;
	mul.wide.u32 	%rd114, %r639, 4;
	add.s64 	%rd121, %rd16, %rd114;
	shr.u32 	%r509, %r6, 8;
	add.s32 	%r510, %r509, 1;
	and.b32  	%r511, %r510, 3;
	neg.s32 	%r636, %r511;
$L__BB6_10:
	.pragma "nounroll";
	// begin inline asm
	ld.global.nc.u32 %r512, [%rd121];
	// end inline asm
	add.s32 	%r644, %r512, %r644;
	add.s32 	%r639, %r639, 256;
	add.s64 	%rd121, %rd121, 1024;
	add.s32 	%r636, %r636, 1;
	setp.ne.s32 	%p69, %r636, 0;
	@%p69 bra 	$L__BB6_10;
$L__BB6_11:
	setp.lt.u32 	%p70, %r6, 768;
	@%p70 bra 	$L__BB6_13;
$L__BB6_12:
	mul.wide.s32 	%rd120, %r639, 4;
	add.s64 	%rd116, %rd16, %rd120;
	// begin inline asm
	ld.global.nc.u32 %r513, [%rd116];
	// end inline asm
	add.s32 	%r517, %r513, %r644;
	add.s64 	%rd117, %rd116, 1024;
	// begin inline asm
	ld.global.nc.u32 %r514, [%rd117];
	// end inline asm
	add.s32 	%r518, %r514, %r517;
	add.s64 	%rd118, %rd116, 2048;
	// begin inline asm
	ld.global.nc.u32 %r515, [%rd118];
	// end inline asm
	add.s32 	%r519, %r515, %r518;
	add.s64 	%rd119, %rd116, 3072;
	// begin inline asm
	ld.global.nc.u32 %r516, [%rd119];
	// end inline asm
	add.s32 	%r644, %r516, %r519;
	add.s32 	%r639, %r639, 1024;
	setp.lt.s32 	%p71, %r639, %r120;
	@%p71 bra 	$L__BB6_12;
$L__BB6_13:
	setp.lt.s32 	%p72, %r120, 256;
	@%p72 bra 	$L__BB6_18;
	// begin inline asm
	mov.u32 %r583, %laneid;
	// end inline asm
	mov.b32 	%r586, 1;
	mov.b32 	%r607, 31;
	mov.b32 	%r608, -1;
	// begin inline asm
	shfl.sync.down.b32 %r584, %r644, %r586, %r607, %r608;
	// end inline asm
	setp.gt.s32 	%p88, %r583, 30;
	selp.b32 	%r609, 0, %r584, %p88;
	add.s32 	%r590, %r609, %r644;
	mov.b32 	%r591, 2;
	// begin inline asm
	shfl.sync.down.b32 %r589, %r590, %r591, %r607, %r608;
	// end inline asm
	setp.gt.s32 	%p89, %r583, 29;
	selp.b32 	%r610, 0, %r589, %p89;
	add.s32 	%r595, %r590, %r610;
	mov.b32 	%r596, 4;
	// begin inline asm
	shfl.sync.down.b32 %r594, %r595, %r596, %r607, %r608;
	// end inline asm
	setp.gt.s32 	%p90, %r583, 27;
	selp.b32 	%r611, 0, %r594, %p90;
	add.s32 	%r600, %r595, %r611;
	mov.b32 	%r601, 8;
	// begin inline asm
	shfl.sync.down.b32 %r599, %r600, %r601, %r607, %r608;
	// end inline asm
	setp.gt.s32 	%p91, %r583, 23;
	selp.b32 	%r612, 0, %r599, %p91;
	add.s32 	%r605, %r600, %r612;
	mov.b32 	%r606, 16;
	// begin inline asm
	shfl.sync.down.b32 %r604, %r605, %r606, %r607, %r608;
	// end inline asm
	setp.gt.s32 	%p92, %r583, 15;
	selp.b32 	%r613, 0, %r604, %p92;
	add.s32 	%r686, %r605, %r613;
	setp.ne.s32 	%p93, %r583, 0;
	@%p93 bra 	$L__BB6_16;
	shr.u32 	%r614, %r1, 3;
	and.b32  	%r615, %r614, 124;
	mov.u32 	%r616, _ZZN3cub18CUB_300001_SM_10006detail6reduce28DeviceReduceSingleTileKernelINS2_10policy_hubIijN4cuda3std3__44plusIiEEE10Policy1000EPiSC_iS9_iiNS7_10__identityEEEvT0_T1_T2_T3_T4_T6_E12temp_storage;
	add.s32 	%r617, %r616, %r615;
	st.shared.u32 	[%r617+8], %r686;
$L__BB6_16:
	bar.sync 	0;
	setp.ne.s32 	%p94, %r1, 0;
	@%p94 bra 	$L__BB6_72;
	ld.shared.u32 	%r618, [_ZZN3cub18CUB_300001_SM_10006detail6reduce28DeviceReduceSingleTileKernelINS2_10policy_hubIijN4cuda3std3__44plusIiEEE10Policy1000EPiSC_iS9_iiNS7_10__identityEEEvT0_T1_T2_T3_T4_T6_E12temp_storage+12];
	add.s32 	%r619, %r618, %r686;
	ld.shared.u32 	%r620, [_ZZN3cub18CUB_300001_SM_10006detail6reduce28DeviceReduceSingleTileKernelINS2_10policy_hubIijN4cuda3std3__44plusIiEEE10Policy1000EPiSC_iS9_iiNS7_10__identityEEEvT0_T1_T2_T3_T4_T6_E12temp_storage+16];
	add.s32 	%r621, %r619, %r620;
	ld.shared.u32 	%r622, [_ZZN3cub18CUB_300001_SM_10006detail6reduce28DeviceReduceSingleTileKernelINS2_10policy_hubIijN4cuda3std3__44plusIiEEE10Policy1000EPiSC_iS9_iiNS7_10__identityEEEvT0_T1_T2_T3_T4_T6_E12temp_storage+20];
	add.s32 	%r623, %r621, %r622;
	ld.shared.u32 	%r624, [_ZZN3cub18CUB_300001_SM_10006detail6reduce28DeviceReduceSingleTileKernelINS2_10policy_hubIijN4cuda3std3__44plusIiEEE10Policy1000EPiSC_iS9_iiNS7_10__identityEEEvT0_T1_T2_T3_T4_T6_E12temp_storage+24];
	add.s32 	%r625, %r623, %r624;
	ld.shared.u32 	%r626, [_ZZN3cub18CUB_300001_SM_10006detail6reduce28DeviceReduceSingleTileKernelINS2_10policy_hubIijN4cuda3std3__44plusIiEEE10Policy1000EPiSC_iS9_iiNS7_10__identityEEEvT0_T1_T2_T3_T4_T6_E12temp_storage+28];
	add.s32 	%r627, %r625, %r626;
	ld.shared.u32 	%r628, [_ZZN3cub18CUB_300001_SM_10006detail6reduce28DeviceReduceSingleTileKernelINS2_10policy_hubIijN4cuda3std3__44plusIiEEE10Policy1000EPiSC_iS9_iiNS7_10__identityEEEvT0_T1_T2_T3_T4_T6_E12temp_storage+32];
	add.s32 	%r629, %r627, %r628;
	ld.shared.u32 	%r630, [_ZZN3cub18CUB_300001_SM_10006detail6reduce28DeviceReduceSingleTileKernelINS2_10policy_hubIijN4cuda3std3__44plusIiEEE10Policy1000EPiSC_iS9_iiNS7_10__identityEEEvT0_T1_T2_T3_T4_T6_E12temp_storage+36];
	add.s32 	%r686, %r629, %r630;
	bra.uni 	$L__BB6_72;
$L__BB6_18:
	// begin inline asm
	mov.u32 %r520, %laneid;
	// end inline asm
	and.b32  	%r546, %r1, 992;
	add.s32 	%r547, %r546, 32;
	setp.gt.s32 	%p73, %r547, %r120;
	not.b32 	%r548, %r546;
	add.s32 	%r549, %r120, %r548;
	selp.b32 	%r544, %r549, 31, %p73;
	mov.b32 	%r523, 1;
	mov.b32 	%r545, -1;
	// begin inline asm
	shfl.sync.down.b32 %r521, %r644, %r523, %r544, %r545;
	// end inline asm
	setp.lt.s32 	%p74, %r520, %r544;
	selp.b32 	%r550, %r521, 0, %p74;
	add.s32 	%r527, %r550, %r644;
	mov.b32 	%r528, 2;
	// begin inline asm
	shfl.sync.down.b32 %r526, %r527, %r528, %r544, %r545;
	// end inline asm
	add.s32 	%r551, %r520, 2;
	setp.gt.s32 	%p75, %r551, %r544;
	selp.b32 	%r552, 0, %r526, %p75;
	add.s32 	%r532, %r527, %r552;
	mov.b32 	%r533, 4;
	// begin inline asm
	shfl.sync.down.b32 %r531, %r532, %r533, %r544, %r545;
	// end inline asm
	add.s32 	%r553, %r520, 4;
	setp.gt.s32 	%p76, %r553, %r544;
	selp.b32 	%r554, 0, %r531, %p76;
	add.s32 	%r537, %r532, %r554;
	mov.b32 	%r538, 8;
	// begin inline asm
	shfl.sync.down.b32 %r536, %r537, %r538, %r544, %r545;
	// end inline asm
	add.s32 	%r555, %r520, 8;
	setp.gt.s32 	%p77, %r555, %r544;
	selp.b32 	%r556, 0, %r536, %p77;
	add.s32 	%r542, %r537, %r556;
	mov.b32 	%r543, 16;
	// begin inline asm
	shfl.sync.down.b32 %r541, %r542, %r543, %r544, %r545;
	// end inline asm
	add.s32 	%r557, %r520, 16;
	setp.gt.s32 	%p78, %r557, %r544;
	selp.b32 	%r558, 0, %r541, %p78;
	add.s32 	%r686, %r542, %r558;
	setp.ne.s32 	%p79, %r520, 0;
	@%p79 bra 	$L__BB6_20;
	shr.u32 	%r559, %r1, 3;
	and.b32  	%r560, %r559, 124;
	mov.u32 	%r561, _ZZN3cub18CUB_300001_SM_10006detail6reduce28DeviceReduceSingleTileKernelINS2_10policy_hubIijN4cuda3std3__44plusIiEEE10Policy1000EPiSC_iS9_iiNS7_10__identityEEEvT0_T1_T2_T3_T4_T6_E12temp_storage;
	add.s32 	%r562, %r561, %r560;
	st.shared.u32 	[%r562+8], %r686;
$L__BB6_20:
	bar.sync 	0;
	setp.ne.s32 	%p80, %r1, 0;
	@%p80 bra 	$L__BB6_72;
	setp.gt.s32 	%p81, %r120, 32;
	ld.shared.u32 	%r563, [_ZZN3cub18CUB_300001_SM_10006detail6reduce28DeviceReduceSingleTileKernelINS2_10policy_hubIijN4cuda3std3__44plusIiEEE10Policy1000EPiSC_iS9_iiNS7_10__identityEEEvT0_T1_T2_T3_T4_T6_E12temp_storage+12];
	selp.b32 	%r564, %r563, 0, %p81;
	add.s32 	%r565, %r564, %r686;
	setp.gt.s32 	%p82, %r120, 64;
	ld.shared.u32 	%r566, [_ZZN3cub18CUB_300001_SM_10006detail6reduce28DeviceReduceSingleTileKernelINS2_10policy_hubIijN4cuda3std3__44plusIiEEE10Policy1000EPiSC_iS9_iiNS7_10__identityEEEvT0_T1_T2_T3_T4_T6_E12temp_storage+16];
	selp.b32 	%r567, %r566, 0, %p82;
	add.s32 	%r568, %r565, %r567;
	setp.gt.s32 	%p83, %r120, 96;
	ld.shared.u32 	%r569, [_ZZN3cub18CUB_300001_SM_10006detail6reduce28DeviceReduceSingleTileKernelINS2_10policy_hubIijN4cuda3std3__44plusIiEEE10Policy1000EPiSC_iS9_iiNS7_10__identityEEEvT0_T1_T2_T3_T4_T6_E12temp_storage+20];
	selp.b32 	%r570, %r569, 0, %p83;
	add.s32 	%r571, %r568, %r570;
	setp.gt.s32 	%p84, %r120, 128;
	ld.shared.u32 	%r572, [_ZZN3cub18CUB_300001_SM_10006detail6reduce28DeviceReduceSingleTileKernelINS2_10policy_hubIijN4cuda3std3__44plusIiEEE10Policy1000EPiSC_iS9_iiNS7_10__identityEEEvT0_T1_T2_T3_T4_T6_E12temp_storage+24];
	selp.b32 	%r573, %r572, 0, %p84;
	add.s32 	%r574, %r571, %r573;
	setp.gt.s32 	%p85, %r120, 160;
	ld.shared.u32 	%r575, [_ZZN3cub18CUB_300001_SM_10006detail6reduce28DeviceReduceSingleTileKernelINS2_10policy_hubIijN4cuda3std3__44plusIiEEE10Policy1000EPiSC_iS9_iiNS7_10__identityEEEvT0_T1_T2_T3_T4_T6_E12temp_storage+28];
	selp.b32 	%r576, %r575, 0, %p85;
	add.s32 	%r577, %r574, %r576;
	setp.gt.s32 	%p86, %r120, 192;
	ld.shared.u32 	%r578, [_ZZN3cub18CUB_300001_SM_10006detail6reduce28DeviceReduceSingleTileKernelINS2_10policy_hubIijN4cuda3std3__44plusIiEEE10Policy1000EPiSC_iS9_iiNS7_10__identityEEEvT0_T1_T2_T3_T4_T6_E12temp_storage+32];
	selp.b32 	%r579, %r578, 0, %p86;
	add.s32 	%r580, %r577, %r579;
	setp.gt.s32 	%p87, %r120, 224;
	ld.shared.u32 	%r581, [_ZZN3cub18CUB_300001_SM_10006detail6reduce28DeviceReduceSingleTileKernelINS2_10policy_hubIijN4cuda3std3__44plusIiEEE10Policy1000EPiSC_iS9_iiNS7_10__identityEEEvT0_T1_T2_T3_T4_T6_E12temp_storage+36];
	selp.b32 	%r582, %r581, 0, %p87;
	add.s32 	%r686, %r580, %r582;
	bra.uni 	$L__BB6_72;
$L__BB6_22:
	mov.u32 	%r26, %tid.x;
	shl.b32 	%r377, %r26, 2;
	mul.wide.u32 	%rd86, %r377, 4;
	add.s64 	%rd76, %rd16, %rd86;
	// begin inline asm
	ld.global.nc.v2.u64 {%rd74, %rd75}, [%rd76];
	// end inline asm
	mov.b64 	{%r378, %r379}, %rd75;
	mov.b64 	{%r380, %r381}, %rd74;
	add.s64 	%rd79, %rd76, 4096;
	// begin inline asm
	ld.global.nc.v2.u64 {%rd77, %rd78}, [%rd79];
	// end inline asm
	mov.b64 	{%r382, %r383}, %rd78;
	mov.b64 	{%r384, %r385}, %rd77;
	add.s64 	%rd82, %rd76, 8192;
	// begin inline asm
	ld.global.nc.v2.u64 {%rd80, %rd81}, [%rd82];
	// end inline asm
	mov.b64 	{%r386, %r387}, %rd81;
	mov.b64 	{%r388, %r389}, %rd80;
	add.s64 	%rd85, %rd76, 12288;
	// begin inline asm
	ld.global.nc.v2.u64 {%rd83, %rd84}, [%rd85];
	// end inline asm
	mov.b64 	{%r390, %r391}, %rd84;
	mov.b64 	{%r392, %r393}, %rd83;
	add.s32 	%r394, %r381, %r380;
	add.s32 	%r395, %r378, %r394;
	add.s32 	%r396, %r379, %r395;
	add.s32 	%r397, %r384, %r396;
	add.s32 	%r398, %r385, %r397;
	add.s32 	%r399, %r382, %r398;
	add.s32 	%r400, %r383, %r399;
	add.s32 	%r401, %r388, %r400;
	add.s32 	%r402, %r389, %r401;
	add.s32 	%r403, %r386, %r402;
	add.s32 	%r404, %r387, %r403;
	add.s32 	%r405, %r392, %r404;
	add.s32 	%r406, %r393, %r405;
	add.s32 	%r407, %r390, %r406;
	add.s32 	%r659, %r391, %r407;
	setp.lt.u32 	%p50, %r120, 8192;
	mov.b32 	%r648, 4096;
	@%p50 bra 	$L__BB6_26;
	add.s32 	%r28, %r120, -4096;
	mov.b32 	%r648, 4096;
$L__BB6_24:
	mul.wide.s32 	%rd99, %r648, 4;
	add.s64 	%rd89, %rd76, %rd99;
	// begin inline asm
	ld.global.nc.v2.u64 {%rd87, %rd88}, [%rd89];
	// end inline asm
	mov.b64 	{%r409, %r410}, %rd88;
	mov.b64 	{%r411, %r412}, %rd87;
	add.s64 	%rd92, %rd89, 4096;
	// begin inline asm
	ld.global.nc.v2.u64 {%rd90, %rd91}, [%rd92];
	// end inline asm
	mov.b64 	{%r413, %r414}, %rd91;
	mov.b64 	{%r415, %r416}, %rd90;
	add.s64 	%rd95, %rd89, 8192;
	// begin inline asm
	ld.global.nc.v2.u64 {%rd93, %rd94}, [%rd95];
	// end inline asm
	mov.b64 	{%r417, %r418}, %rd94;
	mov.b64 	{%r419, %r420}, %rd93;
	add.s64 	%rd98, %rd89, 12288;
	// begin inline asm
	ld.global.nc.v2.u64 {%rd96, %rd97}, [%rd98];
	// end inline asm
	mov.b64 	{%r421, %r422}, %rd97;
	mov.b64 	{%r423, %r424}, %rd96;
	add.s32 	%r425, %r411, %r659;
	add.s32 	%r426, %r412, %r425;
	add.s32 	%r427, %r409, %r426;
	add.s32 	%r428, %r410, %r427;
	add.s32 	%r429, %r415, %r428;
	add.s32 	%r430, %r416, %r429;
	add.s32 	%r431, %r413, %r430;
	add.s32 	%r432, %r414, %r431;
	add.s32 	%r433, %r419, %r432;
	add.s32 	%r434, %r420, %r433;
	add.s32 	%r435, %r417, %r434;
	add.s32 	%r436, %r418, %r435;
	add.s32 	%r437, %r423, %r436;
	add.s32 	%r438, %r424, %r437;
	add.s32 	%r439, %r421, %r438;
	add.s32 	%r659, %r422, %r439;
	sub.s32 	%r440, %r120, %r648;
	setp.lt.s32 	%p51, %r440, 4096;
	@%p51 bra 	$L__BB6_34;
	add.s32 	%r648, %r648, 4096;
	setp.le.s32 	%p52, %r648, %r28;
	@%p52 bra 	$L__BB6_24;
$L__BB6_26:
	setp.le.s32 	%p53, %r120, %r648;
	@%p53 bra 	$L__BB6_34;
	sub.s32 	%r35, %r120, %r648;
	setp.ge.s32 	%p54, %r26, %r35;
	@%p54 bra 	$L__BB6_34;
	not.b32 	%r442, %r26;
	add.s32 	%r443, %r120, %r442;
	sub.s32 	%r36, %r443, %r648;
	and.b32  	%r444, %r36, 768;
	setp.eq.s32 	%p55, %r444, 768;
	mov.u32 	%r653, %r26;
	@%p55 bra 	$L__BB6_31;
	add.s32 	%r650, %r26, %r648;
	shr.u32 	%r445, %r36, 8;
	add.s32 	%r446, %r445, 1;
	and.b32  	%r447, %r446, 3;
	neg.s32 	%r649, %r447;
	mov.u32 	%r653, %r26;
$L__BB6_30:
	.pragma "nounroll";
	mul.wide.u32 	%rd101, %r650, 4;
	add.s64 	%rd100, %rd16, %rd101;
	// begin inline asm
	ld.global.nc.u32 %r448, [%rd100];
	// end inline asm
	add.s32 	%r659, %r448, %r659;
	add.s32 	%r653, %r653, 256;
	add.s32 	%r650, %r650, 256;
	add.s32 	%r649, %r649, 1;
	setp.ne.s32 	%p56, %r649, 0;
	@%p56 bra 	$L__BB6_30;
$L__BB6_31:
	setp.lt.u32 	%p57, %r36, 768;
	@%p57 bra 	$L__BB6_34;
	cvt.u64.u32 	%rd102, %r653;
	cvt.u64.u32 	%rd103, %r648;
	add.s64 	%rd104, %rd102, %rd103;
	shl.b64 	%rd105, %rd104, 2;
	add.s64 	%rd106, %rd105, %rd16;
	add.s64 	%rd122, %rd106, 2048;
	add.s32 	%r656, %r653, %r648;
$L__BB6_33:
	mul.wide.u32 	%rd111, %r656, 4;
	add.s64 	%rd107, %rd16, %rd111;
	// begin inline asm
	ld.global.nc.u32 %r449, [%rd107];
	// end inline asm
	add.s32 	%r453, %r449, %r659;
	add.s64 	%rd108, %rd122, -1024;
	// begin inline asm
	ld.global.nc.u32 %r450, [%rd108];
	// end inline asm
	add.s32 	%r454, %r450, %r453;
	// begin inline asm
	ld.global.nc.u32 %r451, [%rd122];
	// end inline asm
	add.s32 	%r455, %r451, %r454;
	add.s64 	%rd110, %rd122, 1024;
	// begin inline asm
	ld.global.nc.u32 %r452, [%rd110];
	// end inline asm
	add.s32 	%r659, %r452, %r455;
	add.s32 	%r653, %r653, 1024;
	add.s64 	%rd122, %rd122, 4096;
	add.s32 	%r656, %r656, 1024;
	setp.lt.s32 	%p58, %r653, %r35;
	@%p58 bra 	$L__BB6_33;
$L__BB6_34:
	// begin inline asm
	mov.u32 %r456, %laneid;
	// end inline asm
	mov.b32 	%r459, 1;
	mov.b32 	%r480, 31;
	mov.b32 	%r481, -1;
	// begin inline asm
	shfl.sync.down.b32 %r457, %r659, %r459, %r480, %r481;
	// end inline asm
	setp.gt.s32 	%p59, %r456, 30;
	selp.b32 	%r482, 0, %r457, %p59;
	add.s32 	%r463, %r482, %r659;
	mov.b32 	%r464, 2;
	// begin inline asm
	shfl.sync.down.b32 %r462, %r463, %r464, %r480, %r481;
	// end inline asm
	setp.gt.s32 	%p60, %r456, 29;
	selp.b32 	%r483, 0, %r462, %p60;
	add.s32 	%r468, %r463, %r483;
	mov.b32 	%r469, 4;
	// begin inline asm
	shfl.sync.down.b32 %r467, %r468, %r469, %r480, %r481;
	// end inline asm
	setp.gt.s32 	%p61, %r456, 27;
	selp.b32 	%r484, 0, %r467, %p61;
	add.s32 	%r473, %r468, %r484;
	mov.b32 	%r474, 8;
	// begin inline asm
	shfl.sync.down.b32 %r472, %r473, %r474, %r480, %r481;
	// end inline asm
	setp.gt.s32 	%p62, %r456, 23;
	selp.b32 	%r485, 0, %r472, %p62;
	add.s32 	%r478, %r473, %r485;
	mov.b32 	%r479, 16;
	// begin inline asm
	shfl.sync.down.b32 %r477, %r478, %r479, %r480, %r481;
	// end inline asm
	setp.gt.s32 	%p63, %r456, 15;
	selp.b32 	%r486, 0, %r477, %p63;
	add.s32 	%r686, %r478, %r486;
	setp.ne.s32 	%p64, %r456, 0;
	@%p64 bra 	$L__BB6_36;
	shr.u32 	%r487, %r26, 3;
	and.b32  	%r488, %r487, 124;
	mov.u32 	%r489, _ZZN3cub18CUB_300001_SM_10006detail6reduce28DeviceReduceSingleTileKernelINS2_10policy_hubIijN4cuda3std3__44plusIiEEE10Policy1000EPiSC_iS9_iiNS7_10__identityEEEvT0_T1_T2_T3_T4_T6_E12temp_storage;
	add.s32 	%r490, %r489, %r488;
	st.shared.u32 	[%r490+8], %r686;
$L__BB6_36:
	bar.sync 	0;
	setp.ne.s32 	%p65, %r26, 0;
	@%p65 bra 	$L__BB6_72;
	ld.shared.u32 	%r491, [_ZZN3cub18CUB_300001_SM_10006detail6reduce28DeviceReduceSingleTileKernelINS2_10policy_hubIijN4cuda3std3__44plusIiEEE10Policy1000EPiSC_iS9_iiNS7_10__identityEEEvT0_T1_T2_T3_T4_T6_E12temp_storage+12];
	add.s32 	%r492, %r491, %r686;
	ld.shared.u32 	%r493, [_ZZN3cub18CUB_300001_SM_10006detail6reduce28DeviceReduceSingleTileKernelINS2_10policy_hubIijN4cuda3std3__44plusIiEEE10Policy1000EPiSC_iS9_iiNS7_10__identityEEEvT0_T1_T2_T3_T4_T6_E12temp_storage+16];
	add.s32 	%r494, %r492, %r493;
	ld.shared.u32 	%r495, [_ZZN3cub18CUB_300001_SM_10006detail6reduce28DeviceReduceSingleTileKernelINS2_10policy_hubIijN4cuda3std3__44plusIiEEE10Policy1000EPiSC_iS9_iiNS7_10__identityEEEvT0_T1_T2_T3_T4_T6_E12temp_storage+20];
	add.s32 	%r496, %r494, %r495;
	ld.shared.u32 	%r497, [_ZZN3cub18CUB_300001_SM_10006detail6reduce28DeviceReduceSingleTileKernelINS2_10policy_hubIijN4cuda3std3__44plusIiEEE10Policy1000EPiSC_iS9_iiNS7_10__identityEEEvT0_T1_T2_T3_T4_T6_E12temp_storage+24];
	add.s32 	%r498, %r496, %r497;
	ld.shared.u32 	%r499, [_ZZN3cub18CUB_300001_SM_10006detail6reduce28DeviceReduceSingleTileKernelINS2_10policy_hubIijN4cuda3std3__44plusIiEEE10Policy1000EPiSC_iS9_iiNS7_10__identityEEEvT0_T1_T2_T3_T4_T6_E12temp_storage+28];
	add.s32 	%r500, %r498, %r499;
	ld.shared.u32 	%r501, [_ZZN3cub18CUB_300001_SM_10006detail6reduce28DeviceReduceSingleTileKernelINS2_10policy_hubIijN4cuda3std3__44plusIiEEE10Policy1000EPiSC_iS9_iiNS7_10__identityEEEvT0_T1_T2_T3_T4_T6_E12temp_storage+32];
	add.s32 	%r502, %r500, %r501;
	ld.shared.u32 	%r503, [_ZZN3cub18CUB_300001_SM_10006detail6reduce28DeviceReduceSingleTileKernelINS2_10policy_hubIijN4cuda3std3__44plusIiEEE10Policy1000EPiSC_iS9_iiNS7_10__identityEEEvT0_T1_T2_T3_T4_T6_E12temp_storage+36];
	add.s32 	%r686, %r502, %r503;
	bra.uni 	$L__BB6_72;
$L__BB6_38:
	setp.gt.s32 	%p3, %r120, 4095;
	@%p3 bra 	$L__BB6_56;
	mov.u32 	%r60, %tid.x;
	setp.ge.s32 	%p20, %r60, %r120;
	mov.b32 	%r670, 0;
	mov.u32 	%r665, %r60;
	@%p20 bra 	$L__BB6_41;
	mul.wide.u32 	%rd66, %r60, 4;
	add.s64 	%rd65, %rd16, %rd66;
	// begin inline asm
	ld.global.nc.u32 %r670, [%rd65];
	// end inline asm
	add.s32 	%r665, %r60, 256;
$L__BB6_41:
	setp.ge.s32 	%p21, %r665, %r120;
	@%p21 bra 	$L__BB6_47;
	not.b32 	%r252, %r665;
	add.s32 	%r65, %r120, %r252;
	and.b32  	%r253, %r65, 768;
	setp.eq.s32 	%p22, %r253, 768;
	@%p22 bra 	$L__BB6_45;
	mul.wide.u32 	%rd67, %r665, 4;
	add.s64 	%rd123, %rd16, %rd67;
	shr.u32 	%r254, %r65, 8;
	add.s32 	%r255, %r254, 1;
	and.b32  	%r256, %r255, 3;
	neg.s32 	%r662, %r256;
$L__BB6_44:
	.pragma "nounroll";
	// begin inline asm
	ld.global.nc.u32 %r257, [%rd123];
	// end inline asm
	add.s32 	%r670, %r257, %r670;
	add.s32 	%r665, %r665, 256;
	add.s64 	%rd123, %rd123, 1024;
	add.s32 	%r662, %r662, 1;
	setp.ne.s32 	%p23, %r662, 0;
	@%p23 bra 	$L__BB6_44;
$L__BB6_45:
	setp.lt.u32 	%p24, %r65, 768;
	@%p24 bra 	$L__BB6_47;
$L__BB6_46:
	mul.wide.s32 	%rd73, %r665, 4;
	add.s64 	%rd69, %rd16, %rd73;
	// begin inline asm
	ld.global.nc.u32 %r258, [%rd69];
	// end inline asm
	add.s32 	%r262, %r258, %r670;
	add.s64 	%rd70, %rd69, 1024;
	// begin inline asm
	ld.global.nc.u32 %r259, [%rd70];
	// end inline asm
	add.s32 	%r263, %r259, %r262;
	add.s64 	%rd71, %rd69, 2048;
	// begin inline asm
	ld.global.nc.u32 %r260, [%rd71];
	// end inline asm
	add.s32 	%r264, %r260, %r263;
	add.s64 	%rd72, %rd69, 3072;
	// begin inline asm
	ld.global.nc.u32 %r261, [%rd72];
	// end inline asm
	add.s32 	%r670, %r261, %r264;
	add.s32 	%r665, %r665, 1024;
	setp.lt.s32 	%p25, %r665, %r120;
	@%p25 bra 	$L__BB6_46;
$L__BB6_47:
	setp.lt.s32 	%p26, %r120, 256;
	@%p26 bra 	$L__BB6_52;
	// begin inline asm
	mov.u32 %r328, %laneid;
	// end inline asm
	mov.b32 	%r331, 1;
	mov.b32 	%r352, 31;
	mov.b32 	%r353, -1;
	// begin inline asm
	shfl.sync.down.b32 %r329, %r670, %r331, %r352, %r353;
	// end inline asm
	setp.gt.s32 	%p42, %r328, 30;
	selp.b32 	%r354, 0, %r329, %p42;
	add.s32 	%r335, %r354, %r670;
	mov.b32 	%r336, 2;
	// begin inline asm
	shfl.sync.down.b32 %r334, %r335, %r336, %r352, %r353;
	// end inline asm
	setp.gt.s32 	%p43, %r328, 29;
	selp.b32 	%r355, 0, %r334, %p43;
	add.s32 	%r340, %r335, %r355;
	mov.b32 	%r341, 4;
	// begin inline asm
	shfl.sync.down.b32 %r339, %r340, %r341, %r352, %r353;
	// end inline asm
	setp.gt.s32 	%p44, %r328, 27;
	selp.b32 	%r356, 0, %r339, %p44;
	add.s32 	%r345, %r340, %r356;
	mov.b32 	%r346, 8;
	// begin inline asm
	shfl.sync.down.b32 %r344, %r345, %r346, %r352, %r353;
	// end inline asm
	setp.gt.s32 	%p45, %r328, 23;
	selp.b32 	%r357, 0, %r344, %p45;
	add.s32 	%r350, %r345, %r357;
	mov.b32 	%r351, 16;
	// begin inline asm
	shfl.sync.down.b32 %r349, %r350, %r351, %r352, %r353;
	// end inline asm
	setp.gt.s32 	%p46, %r328, 15;
	selp.b32 	%r358, 0, %r349, %p46;
	add.s32 	%r686, %r350, %r358;
	setp.ne.s32 	%p47, %r328, 0;
	@%p47 bra 	$L__BB6_50;
	shr.u32 	%r359, %r60, 3;
	and.b32  	%r360, %r359, 124;
	mov.u32 	%r361, _ZZN3cub18CUB_300001_SM_10006detail6reduce28DeviceReduceSingleTileKernelINS2_10policy_hubIijN4cuda3std3__44plusIiEEE10Policy1000EPiSC_iS9_iiNS7_10__identityEEEvT0_T1_T2_T3_T4_T6_E12temp_storage;
	add.s32 	%r362, %r361, %r360;
	st.shared.u32 	[%r362+8], %r686;
$L__BB6_50:
	bar.sync 	0;
	setp.ne.s32 	%p48, %r60, 0;
	@%p48 bra 	$L__BB6_72;
	ld.shared.u32 	%r363, [_ZZN3cub18CUB_300001_SM_10006detail6reduce28DeviceReduceSingleTileKernelINS2_10policy_hubIijN4cuda3std3__44plusIiEEE10Policy1000EPiSC_iS9_iiNS7_10__identityEEEvT0_T1_T2_T3_T4_T6_E12temp_storage+12];
	add.s32 	%r364, %r363, %r686;
	ld.shared.u32 	%r365, [_ZZN3cub18CUB_300001_SM_10006detail6reduce28DeviceReduceSingleTileKernelINS2_10policy_hubIijN4cuda3std3__44plusIiEEE10Policy1000EPiSC_iS9_iiNS7_10__identityEEEvT0_T1_T2_T3_T4_T6_E12temp_storage+16];
	add.s32 	%r366, %r364, %r365;
	ld.shared.u32 	%r367, [_ZZN3cub18CUB_300001_SM_10006detail6reduce28DeviceReduceSingleTileKernelINS2_10policy_hubIijN4cuda3std3__44plusIiEEE10Policy1000EPiSC_iS9_iiNS7_10__identityEEEvT0_T1_T2_T3_T4_T6_E12temp_storage+20];
	add.s32 	%r368, %r366, %r367;
	ld.shared.u32 	%r369, [_ZZN3cub18CUB_300001_SM_10006detail6reduce28DeviceReduceSingleTileKernelINS2_10policy_hubIijN4cuda3std3__44plusIiEEE10Policy1000EPiSC_iS9_iiNS7_10__identityEEEvT0_T1_T2_T3_T4_T6_E12temp_storage+24];
	add.s32 	%r370, %r368, %r369;
	ld.shared.u32 	%r371, [_ZZN3cub18CUB_300001_SM_10006detail6reduce28DeviceReduceSingleTileKernelINS2_10policy_hubIijN4cuda3std3__44plusIiEEE10Policy1000EPiSC_iS9_iiNS7_10__identityEEEvT0_T1_T2_T3_T4_T6_E12temp_storage+28];
	add.s32 	%r372, %r370, %r371;
	ld.shared.u32 	%r373, [_ZZN3cub18CUB_300001_SM_10006detail6reduce28DeviceReduceSingleTileKernelINS2_10policy_hubIijN4cuda3std3__44plusIiEEE10Policy1000EPiSC_iS9_iiNS7_10__identityEEEvT0_T1_T2_T3_T4_T6_E12temp_storage+32];
	add.s32 	%r374, %r372, %r373;
	ld.shared.u32 	%r375, [_ZZN3cub18CUB_300001_SM_10006detail6reduce28DeviceReduceSingleTileKernelINS2_10policy_hubIijN4cuda3std3__44plusIiEEE10Policy1000EPiSC_iS9_iiNS7_10__identityEEEvT0_T1_T2_T3_T4_T6_E12temp_storage+36];
	add.s32 	%r686, %r374, %r375;
	bra.uni 	$L__BB6_72;
$L__BB6_52:
	// begin inline asm
	mov.u32 %r265, %laneid;
	// end inline asm
	and.b32  	%r291, %r60, 992;
	add.s32 	%r292, %r291, 32;
	setp.gt.s32 	%p27, %r292, %r120;
	not.b32 	%r293, %r291;
	add.s32 	%r294, %r120, %r293;
	selp.b32 	%r289, %r294, 31, %p27;
	mov.b32 	%r268, 1;
	mov.b32 	%r290, -1;
	// begin inline asm
	shfl.sync.down.b32 %r266, %r670, %r268, %r289, %r290;
	// end inline asm
	setp.lt.s32 	%p28, %r265, %r289;
	selp.b32 	%r295, %r266, 0, %p28;
	add.s32 	%r272, %r295, %r670;
	mov.b32 	%r273, 2;
	// begin inline asm
	shfl.sync.down.b32 %r271, %r272, %r273, %r289, %r290;
	// end inline asm
	add.s32 	%r296, %r265, 2;
	setp.gt.s32 	%p29, %r296, %r289;
	selp.b32 	%r297, 0, %r271, %p29;
	add.s32 	%r277, %r272, %r297;
	mov.b32 	%r278, 4;
	// begin inline asm
	shfl.sync.down.b32 %r276, %r277, %r278, %r289, %r290;
	// end inline asm
	add.s32 	%r298, %r265, 4;
	setp.gt.s32 	%p30, %r298, %r289;
	selp.b32 	%r299, 0, %r276, %p30;
	add.s32 	%r282, %r277, %r299;
	mov.b32 	%r283, 8;
	// begin inline asm
	shfl.sync.down.b32 %r281, %r282, %r283, %r289, %r290;
	// end inline asm
	add.s32 	%r300, %r265, 8;
	setp.gt.s32 	%p31, %r300, %r289;
	selp.b32 	%r301, 0, %r281, %p31;
	add.s32 	%r287, %r282, %r301;
	mov.b32 	%r288, 16;
	// begin inline asm
	shfl.sync.down.b32 %r286, %r287, %r288, %r289, %r290;
	// end inline asm
	add.s32 	%r302, %r265, 16;
	setp.gt.s32 	%p32, %r302, %r289;
	selp.b32 	%r303, 0, %r286, %p32;
	add.s32 	%r686, %r287, %r303;
	setp.ne.s32 	%p33, %r265, 0;
	@%p33 bra 	$L__BB6_54;
	shr.u32 	%r304, %r60, 3;
	and.b32  	%r305, %r304, 124;
	mov.u32 	%r306, _ZZN3cub18CUB_300001_SM_10006detail6reduce28DeviceReduceSingleTileKernelINS2_10policy_hubIijN4cuda3std3__44plusIiEEE10Policy1000EPiSC_iS9_iiNS7_10__identityEEEvT0_T1_T2_T3_T4_T6_E12temp_storage;
	add.s32 	%r307, %r306, %r305;
	st.shared.u32 	[%r307+8], %r686;
$L__BB6_54:
	bar.sync 	0;
	setp.ne.s32 	%p34, %r60, 0;
	@%p34 bra 	$L__BB6_72;
	setp.gt.s32 	%p35, %r120, 32;
	ld.shared.u32 	%r308, [_ZZN3cub18CUB_300001_SM_10006detail6reduce28DeviceReduceSingleTileKernelINS2_10policy_hubIijN4cuda3std3__44plusIiEEE10Policy1000EPiSC_iS9_iiNS7_10__identityEEEvT0_T1_T2_T3_T4_T6_E12temp_storage+12];
	selp.b32 	%r309, %r308, 0, %p35;
	add.s32 	%r310, %r309, %r686;
	setp.gt.s32 	%p36, %r120, 64;
	ld.shared.u32 	%r311, [_ZZN3cub18CUB_300001_SM_10006detail6reduce28DeviceReduceSingleTileKernelINS2_10policy_hubIijN4cuda3std3__44plusIiEEE10Policy1000EPiSC_iS9_iiNS7_10__identityEEEvT0_T1_T2_T3_T4_T6_E12temp_storage+16];
	selp.b32 	%r312, %r311, 0, %p36;
	add.s32 	%r313, %r310, %r312;
	setp.gt.s32 	%p37, %r120, 96;
	ld.shared.u32 	%r314, [_ZZN3cub18CUB_300001_SM_10006detail6reduce28DeviceReduceSingleTileKernelINS2_10policy_hubIijN4cuda3std3__44plusIiEEE10Policy1000EPiSC_iS9_iiNS7_10__identityEEEvT0_T1_T2_T3_T4_T6_E12temp_storage+20];
	selp.b32 	%r315, %r314, 0, %p37;
	add.s32 	%r316, %r313, %r315;
	setp.gt.s32 	%p38, %r120, 128;
	ld.shared.u32 	%r317, [_ZZN3cub18CUB_300001_SM_10006detail6reduce28DeviceReduceSingleTileKernelINS2_10policy_hubIijN4cuda3std3__44plusIiEEE10Policy1000EPiSC_iS9_iiNS7_10__identityEEEvT0_T1_T2_T3_T4_T6_E12temp_storage+24];
	selp.b32 	%r318, %r317, 0, %p38;
	add.s32 	%r319, %r316, %r318;
	setp.gt.s32 	%p39, %r120, 160;
	ld.shared.u32 	%r320, [_ZZN3cub18CUB_300001_SM_10006detail6reduce28DeviceReduceSingleTileKernelINS2_10policy_hubIijN4cuda3std3__44plusIiEEE10Policy1000EPiSC_iS9_iiNS7_10__identityEEEvT0_T1_T2_T3_T4_T6_E12temp_storage+28];
	selp.b32 	%r321, %r320, 0, %p39;
	add.s32 	%r322, %r319, %r321;
	setp.gt.s32 	%p40, %r120, 192;
	ld.shared.u32 	%r323, [_ZZN3cub18CUB_300001_SM_10006detail6reduce28DeviceReduceSingleTileKernelINS2_10policy_hubIijN4cuda3std3__44plusIiEEE10Policy1000EPiSC_iS9_iiNS7_10__identityEEEvT0_T1_T2_T3_T4_T6_E12temp_storage+32];
	selp.b32 	%r324, %r323, 0, %p40;
	add.s32 	%r325, %r322, %r324;
	setp.gt.s32 	%p41, %r120, 224;
	ld.shared.u32 	%r326, [_ZZN3cub18CUB_300001_SM_10006detail6reduce28DeviceReduceSingleTileKernelINS2_10policy_hubIijN4cuda3std3__44plusIiEEE10Policy1000EPiSC_iS9_iiNS7_10__identityEEEvT0_T1_T2_T3_T4_T6_E12temp_storage+36];
	selp.b32 	%r327, %r326, 0, %p41;
	add.s32 	%r686, %r325, %r327;
	bra.uni 	$L__BB6_72;
$L__BB6_56:
	mov.u32 	%r85, %tid.x;
	mul.wide.u32 	%rd35, %r85, 4;
	add.s64 	%rd19, %rd16, %rd35;
	// begin inline asm
	ld.global.nc.u32 %r122, [%rd19];
	// end inline asm
	add.s64 	%rd20, %rd19, 1024;
	// begin inline asm
	ld.global.nc.u32 %r123, [%rd20];
	// end inline asm
	add.s64 	%rd21, %rd19, 2048;
	// begin inline asm
	ld.global.nc.u32 %r124, [%rd21];
	// end inline asm
	add.s64 	%rd22, %rd19, 3072;
	// begin inline asm
	ld.global.nc.u32 %r125, [%rd22];
	// end inline asm
	add.s64 	%rd23, %rd19, 4096;
	// begin inline asm
	ld.global.nc.u32 %r126, [%rd23];
	// end inline asm
	add.s64 	%rd24, %rd19, 5120;
	// begin inline asm
	ld.global.nc.u32 %r127, [%rd24];
	// end inline asm
	add.s64 	%rd25, %rd19, 6144;
	// begin inline asm
	ld.global.nc.u32 %r128, [%rd25];
	// end inline asm
	add.s64 	%rd26, %rd19, 7168;
	// begin inline asm
	ld.global.nc.u32 %r129, [%rd26];
	// end inline asm
	add.s64 	%rd27, %rd19, 8192;
	// begin inline asm
	ld.global.nc.u32 %r130, [%rd27];
	// end inline asm
	add.s64 	%rd28, %rd19, 9216;
	// begin inline asm
	ld.global.nc.u32 %r131, [%rd28];
	// end inline asm
	add.s64 	%rd29, %rd19, 10240;
	// begin inline asm
	ld.global.nc.u32 %r132, [%rd29];
	// end inline asm
	add.s64 	%rd30, %rd19, 11264;
	// begin inline asm
	ld.global.nc.u32 %r133, [%rd30];
	// end inline asm
	add.s64 	%rd31, %rd19, 12288;
	// begin inline asm
	ld.global.nc.u32 %r134, [%rd31];
	// end inline asm
	add.s64 	%rd32, %rd19, 13312;
	// begin inline asm
	ld.global.nc.u32 %r135, [%rd32];
	// end inline asm
	add.s64 	%rd33, %rd19, 14336;
	// begin inline asm
	ld.global.nc.u32 %r136, [%rd33];
	// end inline asm
	add.s64 	%rd34, %rd19, 15360;
	// begin inline asm
	ld.global.nc.u32 %r137, [%rd34];
	// end inline asm
	add.s32 	%r139, %r123, %r122;
	add.s32 	%r140, %r124, %r139;
	add.s32 	%r141, %r125, %r140;
	add.s32 	%r142, %r126, %r141;
	add.s32 	%r143, %r127, %r142;
	add.s32 	%r144, %r128, %r143;
	add.s32 	%r145, %r129, %r144;
	add.s32 	%r146, %r130, %r145;
	add.s32 	%r147, %r131, %r146;
	add.s32 	%r148, %r132, %r147;
	add.s32 	%r149, %r133, %r148;
	add.s32 	%r150, %r134, %r149;
	add.s32 	%r151, %r135, %r150;
	add.s32 	%r152, %r136, %r151;
	add.s32 	%r685, %r137, %r152;
	setp.lt.u32 	%p4, %r120, 8192;
	mov.b32 	%r674, 4096;
	@%p4 bra 	$L__BB6_60;
	add.s32 	%r87, %r120, -4096;
	mov.b32 	%r674, 4096;
$L__BB6_58:
	mul.wide.s32 	%rd52, %r674, 4;
	add.s64 	%rd36, %rd19, %rd52;
	// begin inline asm
	ld.global.nc.u32 %r154, [%rd36];
	// end inline asm
	add.s64 	%rd37, %rd36, 1024;
	// begin inline asm
	ld.global.nc.u32 %r155, [%rd37];
	// end inline asm
	add.s64 	%rd38, %rd36, 2048;
	// begin inline asm
	ld.global.nc.u32 %r156, [%rd38];
	// end inline asm
	add.s64 	%rd39, %rd36, 3072;
	// begin inline asm
	ld.global.nc.u32 %r157, [%rd39];
	// end inline asm
	add.s64 	%rd40, %rd36, 4096;
	// begin inline asm
	ld.global.nc.u32 %r158, [%rd40];
	// end inline asm
	add.s64 	%rd41, %rd36, 5120;
	// begin inline asm
	ld.global.nc.u32 %r159, [%rd41];
	// end inline asm
	add.s64 	%rd42, %rd36, 6144;
	// begin inline asm
	ld.global.nc.u32 %r160, [%rd42];
	// end inline asm
	add.s64 	%rd43, %rd36, 7168;
	// begin inline asm
	ld.global.nc.u32 %r161, [%rd43];
	// end inline asm
	add.s64 	%rd44, %rd36, 8192;
	// begin inline asm
	ld.global.nc.u32 %r162, [%rd44];
	// end inline asm
	add.s64 	%rd45, %rd36, 9216;
	// begin inline asm
	ld.global.nc.u32 %r163, [%rd45];
	// end inline asm
	add.s64 	%rd46, %rd36, 10240;
	// begin inline asm
	ld.global.nc.u32 %r164, [%rd46];
	// end inline asm
	add.s64 	%rd47, %rd36, 11264;
	// begin inline asm
	ld.global.nc.u32 %r165, [%rd47];
	// end inline asm
	add.s64 	%rd48, %rd36, 12288;
	// begin inline asm
	ld.global.nc.u32 %r166, [%rd48];
	// end inline asm
	add.s64 	%rd49, %rd36, 13312;
	// begin inline asm
	ld.global.nc.u32 %r167, [%rd49];
	// end inline asm
	add.s64 	%rd50, %rd36, 14336;
	// begin inline asm
	ld.global.nc.u32 %r168, [%rd50];
	// end inline asm
	add.s64 	%rd51, %rd36, 15360;
	// begin inline asm
	ld.global.nc.u32 %r169, [%rd51];
	// end inline asm
	add.s32 	%r170, %r154, %r685;
	add.s32 	%r171, %r155, %r170;
	add.s32 	%r172, %r156, %r171;
	add.s32 	%r173, %r157, %r172;
	add.s32 	%r174, %r158, %r173;
	add.s32 	%r175, %r159, %r174;
	add.s32 	%r176, %r160, %r175;
	add.s32 	%r177, %r161, %r176;
	add.s32 	%r178, %r162, %r177;
	add.s32 	%r179, %r163, %r178;
	add.s32 	%r180, %r164, %r179;
	add.s32 	%r181, %r165, %r180;
	add.s32 	%r182, %r166, %r181;
	add.s32 	%r183, %r167, %r182;
	add.s32 	%r184, %r168, %r183;
	add.s32 	%r685, %r169, %r184;
	sub.s32 	%r185, %r120, %r674;
	setp.lt.s32 	%p5, %r185, 4096;
	@%p5 bra 	$L__BB6_68;
	add.s32 	%r674, %r674, 4096;
	setp.le.s32 	%p6, %r674, %r87;
	@%p6 bra 	$L__BB6_58;
$L__BB6_60:
	setp.le.s32 	%p7, %r120, %r674;
	@%p7 bra 	$L__BB6_68;
	sub.s32 	%r94, %r120, %r674;
	setp.ge.s32 	%p8, %r85, %r94;
	@%p8 bra 	$L__BB6_68;
	not.b32 	%r187, %r85;
	add.s32 	%r188, %r120, %r187;
	sub.s32 	%r95, %r188, %r674;
	and.b32  	%r189, %r95, 768;
	setp.eq.s32 	%p9, %r189, 768;
	mov.u32 	%r679, %r85;
	@%p9 bra 	$L__BB6_65;
	add.s32 	%r676, %r85, %r674;
	shr.u32 	%r190, %r95, 8;
	add.s32 	%r191, %r190, 1;
	and.b32  	%r192, %r191, 3;
	neg.s32 	%r675, %r192;
	mov.u32 	%r679, %r85;
$L__BB6_64:
	.pragma "nounroll";
	mul.wide.u32 	%rd54, %r676, 4;
	add.s64 	%rd53, %rd16, %rd54;
	// begin inline asm
	ld.global.nc.u32 %r193, [%rd53];
	// end inline asm
	add.s32 	%r685, %r193, %r685;
	add.s32 	%r679, %r679, 256;
	add.s32 	%r676, %r676, 256;
	add.s32 	%r675, %r675, 1;
	setp.ne.s32 	%p10, %r675, 0;
	@%p10 bra 	$L__BB6_64;
$L__BB6_65:
	setp.lt.u32 	%p11, %r95, 768;
	@%p11 bra 	$L__BB6_68;
	cvt.u64.u32 	%rd55, %r679;
	cvt.u64.u32 	%rd56, %r674;
	add.s64 	%rd57, %rd55, %rd56;
	shl.b64 	%rd58, %rd57, 2;
	add.s64 	%rd59, %rd58, %rd16;
	add.s64 	%rd124, %rd59, 2048;
	add.s32 	%r682, %r679, %r674;
$L__BB6_67:
	mul.wide.u32 	%rd64, %r682, 4;
	add.s64 	%rd60, %rd16, %rd64;
	// begin inline asm
	ld.global.nc.u32 %r194, [%rd60];
	// end inline asm
	add.s32 	%r198, %r194, %r685;
	add.s64 	%rd61, %rd124, -1024;
	// begin inline asm
	ld.global.nc.u32 %r195, [%rd61];
	// end inline asm
	add.s32 	%r199, %r195, %r198;
	// begin inline asm
	ld.global.nc.u32 %r196, [%rd124];
	// end inline asm
	add.s32 	%r200, %r196, %r199;
	add.s64 	%rd63, %rd124, 1024;
	// begin inline asm
	ld.global.nc.u32 %r197, [%rd63];
	// end inline asm
	add.s32 	%r685, %r197, %r200;
	add.s32 	%r679, %r679, 1024;
	add.s64 	%rd124, %rd124, 4096;
	add.s32 	%r682, %r682, 1024;
	setp.lt.s32 	%p12, %r679, %r94;
	@%p12 bra 	$L__BB6_67;
$L__BB6_68:
	// begin inline asm
	mov.u32 %r201, %laneid;
	// end inline asm
	mov.b32 	%r204, 1;
	mov.b32 	%r225, 31;
	mov.b32 	%r226, -1;
	// begin inline asm
	shfl.sync.down.b32 %r202, %r685, %r204, %r225, %r226;
	// end inline asm
	setp.gt.s32 	%p13, %r201, 30;
	selp.b32 	%r227, 0, %r202, %p13;
	add.s32 	%r208, %r227, %r685;
	mov.b32 	%r209, 2;
	// begin inline asm
	shfl.sync.down.b32 %r207, %r208, %r209, %r225, %r226;
	// end inline asm
	setp.gt.s32 	%p14, %r201, 29;
	selp.b32 	%r228, 0, %r207, %p14;
	add.s32 	%r213, %r208, %r228;
	mov.b32 	%r214, 4;
	// begin inline asm
	shfl.sync.down.b32 %r212, %r213, %r214, %r225, %r226;
	// end inline asm
	setp.gt.s32 	%p15, %r201, 27;
	selp.b32 	%r229, 0, %r212, %p15;
	add.s32 	%r218, %r213, %r229;
	mov.b32 	%r219, 8;
	// begin inline asm
	shfl.sync.down.b32 %r217, %r218, %r219, %r225, %r226;
	// end inline asm
	setp.gt.s32 	%p16, %r201, 23;
	selp.b32 	%r230, 0, %r217, %p16;
	add.s32 	%r223, %r218, %r230;
	mov.b32 	%r224, 16;
	// begin inline asm
	shfl.sync.down.b32 %r222, %r223, %r224, %r225, %r226;
	// end inline asm
	setp.gt.s32 	%p17, %r201, 15;
	selp.b32 	%r231, 0, %r222, %p17;
	add.s32 	%r686, %r223, %r231;
	setp.ne.s32 	%p18, %r201, 0;
	@%p18 bra 	$L__BB6_70;
	shr.u32 	%r232, %r85, 3;
	and.b32  	%r233, %r232, 124;
	mov.u32 	%r234, _ZZN3cub18CUB_300001_SM_10006detail6reduce28DeviceReduceSingleTileKernelINS2_10policy_hubIijN4cuda3std3__44plusIiEEE10Policy1000EPiSC_iS9_iiNS7_10__identityEEEvT0_T1_T2_T3_T4_T6_E12temp_storage;
	add.s32 	%r235, %r234, %r233;
	st.shared.u32 	[%r235+8], %r686;
$L__BB6_70:
	bar.sync 	0;
	setp.ne.s32 	%p19, %r85, 0;
	@%p19 bra 	$L__BB6_72;
	ld.shared.u32 	%r236, [_ZZN3cub18CUB_300001_SM_10006detail6reduce28DeviceReduceSingleTileKernelINS2_10policy_hubIijN4cuda3std3__44plusIiEEE10Policy1000EPiSC_iS9_iiNS7_10__identityEEEvT0_T1_T2_T3_T4_T6_E12temp_storage+12];
	add.s32 	%r237, %r236, %r686;
	ld.shared.u32 	%r238, [_ZZN3cub18CUB_300001_SM_10006detail6reduce28DeviceReduceSingleTileKernelINS2_10policy_hubIijN4cuda3std3__44plusIiEEE10Policy1000EPiSC_iS9_iiNS7_10__identityEEEvT0_T1_T2_T3_T4_T6_E12temp_storage+16];
	add.s32 	%r239, %r237, %r238;
	ld.shared.u32 	%r240, [_ZZN3cub18CUB_300001_SM_10006detail6reduce28DeviceReduceSingleTileKernelINS2_10policy_hubIijN4cuda3std3__44plusIiEEE10Policy1000EPiSC_iS9_iiNS7_10__identityEEEvT0_T1_T2_T3_T4_T6_E12temp_storage+20];
	add.s32 	%r241, %r239, %r240;
	ld.shared.u32 	%r242, [_ZZN3cub18CUB_300001_SM_10006detail6reduce28DeviceReduceSingleTileKernelINS2_10policy_hubIijN4cuda3std3__44plusIiEEE10Policy1000EPiSC_iS9_iiNS7_10__identityEEEvT0_T1_T2_T3_T4_T6_E12temp_storage+24];
	add.s32 	%r243, %r241, %r242;
	ld.shared.u32 	%r244, [_ZZN3cub18CUB_300001_SM_10006detail6reduce28DeviceReduceSingleTileKernelINS2_10policy_hubIijN4cuda3std3__44plusIiEEE10Policy1000EPiSC_iS9_iiNS7_10__identityEEEvT0_T1_T2_T3_T4_T6_E12temp_storage+28];
	add.s32 	%r245, %r243, %r244;
	ld.shared.u32 	%r246, [_ZZN3cub18CUB_300001_SM_10006detail6reduce28DeviceReduceSingleTileKernelINS2_10policy_hubIijN4cuda3std3__44plusIiEEE10Policy1000EPiSC_iS9_iiNS7_10__identityEEEvT0_T1_T2_T3_T4_T6_E12temp_storage+32];
	add.s32 	%r247, %r245, %r246;
	ld.shared.u32 	%r248, [_ZZN3cub18CUB_300001_SM_10006detail6reduce28DeviceReduceSingleTileKernelINS2_10policy_hubIijN4cuda3std3__44plusIiEEE10Policy1000EPiSC_iS9_iiNS7_10__identityEEEvT0_T1_T2_T3_T4_T6_E12temp_storage+36];
	add.s32 	%r686, %r247, %r248;
$L__BB6_72:
	mov.u32 	%r631, %tid.x;
	setp.ne.s32 	%p95, %r631, 0;
	@%p95 bra 	$L__BB6_74;
	add.s32 	%r632, %r686, %r121;
	st.global.u32 	[%rd1], %r632;
$L__BB6_74:
	ret;

}
	// .globl	_ZN3cub18CUB_300001_SM_10006detail6reduce28DeviceReduceSingleTileKernelINS2_10policy_hubIiyN4cuda3std3__44plusIiEEE10Policy1000EN6thrust24THRUST_300001_SM_1000_NS6detail15normal_iteratorINSD_10device_ptrIiEEEEPiyS9_iiNS7_10__identityEEEvT0_T1_T2_T3_T4_T6_
.visible .entry _ZN3cub18CUB_300001_SM_10006detail6reduce28DeviceReduceSingleTileKernelINS2_10policy_hubIiyN4cuda3std3__44plusIiEEE10Policy1000EN6thrust24THRUST_300001_SM_1000_NS6detail15normal_iteratorINSD_10device_ptrIiEEEEPiyS9_iiNS7_10__identityEEEvT0_T1_T2_T3_T4_T6_(
	.param .align 8 .b8 _ZN3cub18CUB_300001_SM_10006detail6reduce28DeviceReduceSingleTileKernelINS2_10policy_hubIiyN4cuda3std3__44plusIiEEE10Policy1000EN6thrust24THRUST_300001_SM_1000_NS6detail15normal_iteratorINSD_10device_ptrIiEEEEPiyS9_iiNS7_10__identityEEEvT0_T1_T2_T3_T4_T6__param_0[8],
	.param .u64 .ptr .align 1 _ZN3cub18CUB_300001_SM_10006detail6reduce28DeviceReduceSingleTileKernelINS2_10policy_hubIiyN4cuda3std3__44plusIiEEE10Policy1000EN6thrust24THRUST_300001_SM_1000_NS6detail15normal_iteratorINSD_10device_ptrIiEEEEPiyS9_iiNS7_10__identityEEEvT0_T1_T2_T3_T4_T6__param_1,
	.param .u64 _ZN3cub18CUB_300001_SM_10006detail6reduce28DeviceReduceSingleTileKernelINS2_10policy_hubIiyN4cuda3std3__44plusIiEEE10Policy1000EN6thrust24THRUST_300001_SM_1000_NS6detail15normal_iteratorINSD_10device_ptrIiEEEEPiyS9_iiNS7_10__identityEEEvT0_T1_T2_T3_T4_T6__param_2,
	.param .align 1 .b8 _ZN3cub18CUB_300001_SM_10006detail6reduce28DeviceReduceSingleTileKernelINS2_10policy_hubIiyN4cuda3std3__44plusIiEEE10Policy1000EN6thrust24THRUST_300001_SM_1000_NS6detail15normal_iteratorINSD_10device_ptrIiEEEEPiyS9_iiNS7_10__identityEEEvT0_T1_T2_T3_T4_T6__param_3[1],
	.param .u32 _ZN3cub18CUB_300001_SM_10006detail6reduce28DeviceReduceSingleTileKernelINS2_10policy_hubIiyN4cuda3std3__44plusIiEEE10Policy1000EN6thrust24THRUST_300001_SM_1000_NS6detail15normal_iteratorINSD_10device_ptrIiEEEEPiyS9_iiNS7_10__identityEEEvT0_T1_T2_T3_T4_T6__param_4,
	.param .align 1 .b8 _ZN3cub18CUB_300001_SM_10006detail6reduce28DeviceReduceSingleTileKernelINS2_10policy_hubIiyN4cuda3std3__44plusIiEEE10Policy1000EN6thrust24THRUST_300001_SM_1000_NS6detail15normal_iteratorINSD_10device_ptrIiEEEEPiyS9_iiNS7_10__identityEEEvT0_T1_T2_T3_T4_T6__param_5[1]
)
.maxntid 256
.minnctapersm 1
{
	.reg .pred 	%p<59>;
	.reg .b32 	%r<471>;
	.reg .b64 	%rd<56>;
	// demoted variable
	.shared .align 4 .b8 _ZZN3cub18CUB_300001_SM_10006detail6reduce28DeviceReduceSingleTileKernelINS2_10policy_hubIiyN4cuda3std3__44plusIiEEE10Policy1000EN6thrust24THRUST_300001_SM_1000_NS6detail15normal_iteratorINSD_10device_ptrIiEEEEPiyS9_iiNS7_10__identityEEEvT0_T1_T2_T3_T4_T6_E12temp_storage[44];
	ld.param.u64 	%rd18, [_ZN3cub18CUB_300001_SM_10006detail6reduce28DeviceReduceSingleTileKernelINS2_10policy_hubIiyN4cuda3std3__44plusIiEEE10Policy1000EN6thrust24THRUST_300001_SM_1000_NS6detail15normal_iteratorINSD_10device_ptrIiEEEEPiyS9_iiNS7_10__identityEEEvT0_T1_T2_T3_T4_T6__param_0];
	ld.param.u64 	%rd20, [_ZN3cub18CUB_300001_SM_10006detail6reduce28DeviceReduceSingleTileKernelINS2_10policy_hubIiyN4cuda3std3__44plusIiEEE10Policy1000EN6thrust24THRUST_300001_SM_1000_NS6detail15normal_iteratorINSD_10device_ptrIiEEEEPiyS9_iiNS7_10__identityEEEvT0_T1_T2_T3_T4_T6__param_1];
	ld.param.u64 	%rd19, [_ZN3cub18CUB_300001_SM_10006detail6reduce28DeviceReduceSingleTileKernelINS2_10policy_hubIiyN4cuda3std3__44plusIiEEE10Policy1000EN6thrust24THRUST_300001_SM_1000_NS6detail15normal_iteratorINSD_10device_ptrIiEEEEPiyS9_iiNS7_10__identityEEEvT0_T1_T2_T3_T4_T6__param_2];
	ld.param.u32 	%r81, [_ZN3cub18CUB_300001_SM_10006detail6reduce28DeviceReduceSingleTileKernelINS2_10policy_hubIiyN4cuda3std3__44plusIiEEE10Policy1000EN6thrust24THRUST_300001_SM_1000_NS6detail15normal_iteratorINSD_10device_ptrIiEEEEPiyS9_iiNS7_10__identityEEEvT0_T1_T2_T3_T4_T6__param_4];
	cvta.to.global.u64 	%rd1, %rd20;
	setp.ne.s64 	%p1, %rd19, 0;
	@%p1 bra 	$L__BB7_3;
	mov.u32 	%r434, %tid.x;
	setp.ne.s32 	%p58, %r434, 0;
	@%p58 bra 	$L__BB7_51;
	st.global.u32 	[%rd1], %r81;
	bra.uni 	$L__BB7_51;
$L__BB7_3:
	cvta.to.global.u64 	%rd2, %rd18;
	setp.gt.u64 	%p2, %rd19, 4095;
	@%p2 bra 	$L__BB7_28;
	cvt.u32.u64 	%r1, %rd19;
	mov.u32 	%r2, %tid.x;
	setp.ge.u32 	%p24, %r2, %r1;
	mov.b32 	%r452, 0;
	mov.u32 	%r441, %r2;
	@%p24 bra 	$L__BB7_6;
	mul.wide.u32 	%rd41, %r2, 4;
	add.s64 	%rd42, %rd2, %rd41;
	ld.global.u32 	%r452, [%rd42];
	add.s32 	%r441, %r2, 256;
$L__BB7_6:
	setp.ge.u32 	%p25, %r441, %r1;
	@%p25 bra 	$L__BB7_19;
	not.b32 	%r261, %r441;
	add.s32 	%r262, %r261, %r1;
	shr.u32 	%r263, %r262, 8;
	add.s32 	%r7, %r263, 1;
	and.b32  	%r8, %r7, 15;
	setp.lt.u32 	%p26, %r262, 3840;
	@%p26 bra 	$L__BB7_10;
	and.b32  	%r264, %r7, 33554416;
	neg.s32 	%r437, %r264;
	mul.wide.u32 	%rd43, %r441, 4;
	add.s64 	%rd44, %rd43, %rd2;
	add.s64 	%rd51, %rd44, 8192;
$L__BB7_9:
	.pragma "nounroll";
	ld.global.u32 	%r265, [%rd51+-8192];
	add.s32 	%r266, %r265, %r452;
	ld.global.u32 	%r267, [%rd51+-7168];
	add.s32 	%r268, %r267, %r266;
	ld.global.u32 	%r269, [%rd51+-6144];
	add.s32 	%r270, %r269, %r268;
	ld.global.u32 	%r271, [%rd51+-5120];
	add.s32 	%r272, %r271, %r270;
	ld.global.u32 	%r273, [%rd51+-4096];
	add.s32 	%r274, %r273, %r272;
	ld.global.u32 	%r275, [%rd51+-3072];
	add.s32 	%r276, %r275, %r274;
	ld.global.u32 	%r277, [%rd51+-2048];
	add.s32 	%r278, %r277, %r276;
	ld.global.u32 	%r279, [%rd51+-1024];
	add.s32 	%r280, %r279, %r278;
	ld.global.u32 	%r281, [%rd51];
	add.s32 	%r282, %r281, %r280;
	ld.global.u32 	%r283, [%rd51+1024];
	add.s32 	%r284, %r283, %r282;
	ld.global.u32 	%r285, [%rd51+2048];
	add.s32 	%r286, %r285, %r284;
	ld.global.u32 	%r287, [%rd51+3072];
	add.s32 	%r288, %r287, %r286;
	ld.global.u32 	%r289, [%rd51+4096];
	add.s32 	%r290, %r289, %r288;
	ld.global.u32 	%r291, [%rd51+5120];
	add.s32 	%r292, %r291, %r290;
	ld.global.u32 	%r293, [%rd51+6144];
	add.s32 	%r294, %r293, %r292;
	ld.global.u32 	%r295, [%rd51+7168];
	add.s32 	%r452, %r295, %r294;
	add.s32 	%r441, %r441, 4096;
	add.s32 	%r437, %r437, 16;
	add.s64 	%rd51, %rd51, 16384;
	setp.ne.s32 	%p27, %r437, 0;
	@%p27 bra 	$L__BB7_9;
$L__BB7_10:
	setp.eq.s32 	%p28, %r8, 0;
	@%p28 bra 	$L__BB7_19;
	and.b32  	%r19, %r7, 7;
	setp.lt.u32 	%p29, %r8, 8;
	@%p29 bra 	$L__BB7_13;
	mul.wide.s32 	%rd45, %r441, 4;
	add.s64 	%rd46, %rd2, %rd45;
	ld.global.u32 	%r297, [%rd46];
	add.s32 	%r298, %r297, %r452;
	ld.global.u32 	%r299, [%rd46+1024];
	add.s32 	%r300, %r299, %r298;
	ld.global.u32 	%r301, [%rd46+2048];
	add.s32 	%r302, %r301, %r300;
	ld.global.u32 	%r303, [%rd46+3072];
	add.s32 	%r304, %r303, %r302;
	ld.global.u32 	%r305, [%rd46+4096];
	add.s32 	%r306, %r305, %r304;
	ld.global.u32 	%r307, [%rd46+5120];
	add.s32 	%r308, %r307, %r306;
	ld.global.u32 	%r309, [%rd46+6144];
	add.s32 	%r310, %r309, %r308;
	ld.global.u32 	%r311, [%rd46+7168];
	add.s32 	%r452, %r311, %r310;
	add.s32 	%r441, %r441, 2048;
$L__BB7_13:
	setp.eq.s32 	%p30, %r19, 0;
	@%p30 bra 	$L__BB7_19;
	and.b32  	%r25, %r7, 3;
	setp.lt.u32 	%p31, %r19, 4;
	@%p31 bra 	$L__BB7_16;
	mul.wide.s32 	%rd47, %r441, 4;
	add.s64 	%rd48, %rd2, %rd47;
	ld.global.u32 	%r313, [%rd48];
	add.s32 	%r314, %r313, %r452;
	ld.global.u32 	%r315, [%rd48+1024];
	add.s32 	%r316, %r315, %r314;
	ld.global.u32 	%r317, [%rd48+2048];
	add.s32 	%r318, %r317, %r316;
	ld.global.u32 	%r319, [%rd48+3072];
	add.s32 	%r452, %r319, %r318;
	add.s32 	%r441, %r441, 1024;
$L__BB7_16:
	setp.eq.s32 	%p32, %r25, 0;
	@%p32 bra 	$L__BB7_19;
	neg.s32 	%r449, %r25;
$L__BB7_18:
	.pragma "nounroll";
	mul.wide.s32 	%rd49, %r441, 4;
	add.s64 	%rd50, %rd2, %rd49;
	ld.global.u32 	%r320, [%rd50];
	add.s32 	%r452, %r320, %r452;
	add.s32 	%r441, %r441, 256;
	add.s32 	%r449, %r449, 1;
	setp.ne.s32 	%p33, %r449, 0;
	@%p33 bra 	$L__BB7_18;
$L__BB7_19:
	setp.lt.u64 	%p34, %rd19, 256;
	@%p34 bra 	$L__BB7_24;
	// begin inline asm
	mov.u32 %r384, %laneid;
	// end inline asm
	mov.b32 	%r387, 1;
	mov.b32 	%r408, 31;
	mov.b32 	%r409, -1;
	// begin inline asm
	shfl.sync.down.b32 %r385, %r452, %r387, %r408, %r409;
	// end inline asm
	setp.gt.s32 	%p50, %r384, 30;
	selp.b32 	%r410, 0, %r385, %p50;
	add.s32 	%r391, %r410, %r452;
	mov.b32 	%r392, 2;
	// begin inline asm
	shfl.sync.down.b32 %r390, %r391, %r392, %r408, %r409;
	// end inline asm
	setp.gt.s32 	%p51, %r384, 29;
	selp.b32 	%r411, 0, %r390, %p51;
	add.s32 	%r396, %r391, %r411;
	mov.b32 	%r397, 4;
	// begin inline asm
	shfl.sync.down.b32 %r395, %r396, %r397, %r408, %r409;
	// end inline asm
	setp.gt.s32 	%p52, %r384, 27;
	selp.b32 	%r412, 0, %r395, %p52;
	add.s32 	%r401, %r396, %r412;
	mov.b32 	%r402, 8;
	// begin inline asm
	shfl.sync.down.b32 %r400, %r401, %r402, %r408, %r409;
	// end inline asm
	setp.gt.s32 	%p53, %r384, 23;
	selp.b32 	%r413, 0, %r400, %p53;
	add.s32 	%r406, %r401, %r413;
	mov.b32 	%r407, 16;
	// begin inline asm
	shfl.sync.down.b32 %r405, %r406, %r407, %r408, %r409;
	// end inline asm
	setp.gt.s32 	%p54, %r384, 15;
	selp.b32 	%r414, 0, %r405, %p54;
	add.s32 	%r470, %r406, %r414;
	setp.ne.s32 	%p55, %r384, 0;
	@%p55 bra 	$L__BB7_22;
	shr.u32 	%r415, %r2, 3;
	and.b32  	%r416, %r415, 124;
	mov.u32 	%r417, _ZZN3cub18CUB_300001_SM_10006detail6reduce28DeviceReduceSingleTileKernelINS2_10policy_hubIiyN4cuda3std3__44plusIiEEE10Policy1000EN6thrust24THRUST_300001_SM_1000_NS6detail15normal_iteratorINSD_10device_ptrIiEEEEPiyS9_iiNS7_10__identityEEEvT0_T1_T2_T3_T4_T6_E12temp_storage;
	add.s32 	%r418, %r417, %r416;
	st.shared.u32 	[%r418+8], %r470;
$L__BB7_22:
	bar.sync 	0;
	setp.ne.s32 	%p56, %r2, 0;
	@%p56 bra 	$L__BB7_49;
	ld.shared.u32 	%r419, [_ZZN3cub18CUB_300001_SM_10006detail6reduce28DeviceReduceSingleTileKernelINS2_10policy_hubIiyN4cuda3std3__44plusIiEEE10Policy1000EN6thrust24THRUST_300001_SM_1000_NS6detail15normal_iteratorINSD_10device_ptrIiEEEEPiyS9_iiNS7_10__identityEEEvT0_T1_T2_T3_T4_T6_E12temp_storage+12];
	add.s32 	%r420, %r419, %r470;
	ld.shared.u32 	%r421, [_ZZN3cub18CUB_300001_SM_10006detail6reduce28DeviceReduceSingleTileKernelINS2_10policy_hubIiyN4cuda3std3__44plusIiEEE10Policy1000EN6thrust24THRUST_300001_SM_1000_NS6detail15normal_iteratorINSD_10device_ptrIiEEEEPiyS9_iiNS7_10__identityEEEvT0_T1_T2_T3_T4_T6_E12temp_storage+16];
	add.s32 	%r422, %r420, %r421;
	ld.shared.u32 	%r423, [_ZZN3cub18CUB_300001_SM_10006detail6reduce28DeviceReduceSingleTileKernelINS2_10policy_hubIiyN4cuda3std3__44plusIiEEE10Policy1000EN6thrust24THRUST_300001_SM_1000_NS6detail15normal_iteratorINSD_10device_ptrIiEEEEPiyS9_iiNS7_10__identityEEEvT0_T1_T2_T3_T4_T6_E12temp_storage+20];
	add.s32 	%r424, %r422, %r423;
	ld.shared.u32 	%r425, [_ZZN3cub18CUB_300001_SM_10006detail6reduce28DeviceReduceSingleTileKernelINS2_10policy_hubIiyN4cuda3std3__44plusIiEEE10Policy1000EN6thrust24THRUST_300001_SM_1000_NS6detail15normal_iteratorINSD_10device_ptrIiEEEEPiyS9_iiNS7_10__identityEEEvT0_T1_T2_T3_T4_T6_E12temp_storage+24];
	add.s32 	%r426, %r424, %r425;
	ld.shared.u32 	%r427, [_ZZN3cub18CUB_300001_SM_10006detail6reduce28DeviceReduceSingleTileKernelINS2_10policy_hubIiyN4cuda3std3__44plusIiEEE10Policy1000EN6thrust24THRUST_300001_SM_1000_NS6detail15normal_iteratorINSD_10device_ptrIiEEEEPiyS9_iiNS7_10__identityEEEvT0_T1_T2_T3_T4_T6_E12temp_storage+28];
	add.s32 	%r428, %r426, %r427;
	ld.shared.u32 	%r429, [_ZZN3cub18CUB_300001_SM_10006detail6reduce28DeviceReduceSingleTileKernelINS2_10policy_hubIiyN4cuda3std3__44plusIiEEE10Policy1000EN6thrust24THRUST_300001_SM_1000_NS6detail15normal_iteratorINSD_10device_ptrIiEEEEPiyS9_iiNS7_10__identityEEEvT0_T1_T2_T3_T4_T6_E12temp_storage+32];
	add.s32 	%r430, %r428, %r429;
	ld.shared.u32 	%r431, [_ZZN3cub18CUB_300001_SM_10006detail6reduce28DeviceReduceSingleTileKernelINS2_10policy_hubIiyN4cuda3std3__44plusIiEEE10Policy1000EN6thrust24THRUST_300001_SM_1000_NS6detail15normal_iteratorINSD_10device_ptrIiEEEEPiyS9_iiNS7_10__identityEEEvT0_T1_T2_T3_T4_T6_E12temp_storage+36];
	add.s32 	%r470, %r430, %r431;
	bra.uni 	$L__BB7_49;
$L__BB7_24:
	// begin inline asm
	mov.u32 %r321, %laneid;
	// end inline asm
	and.b32  	%r347, %r2, 992;
	add.s32 	%r348, %r347, 32;
	setp.gt.u32 	%p35, %r348, %r1;
	not.b32 	%r349, %r347;
	add.s32 	%r350, %r1, %r349;
	selp.b32 	%r345, %r350, 31, %p35;
	mov.b32 	%r324, 1;
	mov.b32 	%r346, -1;
	// begin inline asm
	shfl.sync.down.b32 %r322, %r452, %r324, %r345, %r346;
	// end inline asm
	setp.lt.s32 	%p36, %r321, %r345;
	selp.b32 	%r351, %r322, 0, %p36;
	add.s32 	%r328, %r351, %r452;
	mov.b32 	%r329, 2;
	// begin inline asm
	shfl.sync.down.b32 %r327, %r328, %r329, %r345, %r346;
	// end inline asm
	add.s32 	%r352, %r321, 2;
	setp.gt.s32 	%p37, %r352, %r345;
	selp.b32 	%r353, 0, %r327, %p37;
	add.s32 	%r333, %r328, %r353;
	mov.b32 	%r334, 4;
	// begin inline asm
	shfl.sync.down.b32 %r332, %r333, %r334, %r345, %r346;
	// end inline asm
	add.s32 	%r354, %r321, 4;
	setp.gt.s32 	%p38, %r354, %r345;
	selp.b32 	%r355, 0, %r332, %p38;
	add.s32 	%r338, %r333, %r355;
	mov.b32 	%r339, 8;
	// begin inline asm
	shfl.sync.down.b32 %r337, %r338, %r339, %r345, %r346;
	// end inline asm
	add.s32 	%r356, %r321, 8;
	setp.gt.s32 	%p39, %r356, %r345;
	selp.b32 	%r357, 0, %r337, %p39;
	add.s32 	%r343, %r338, %r357;
	mov.b32 	%r344, 16;
	// begin inline asm
	shfl.sync.down.b32 %r342, %r343, %r344, %r345, %r346;
	// end inline asm
	add.s32 	%r358, %r321, 16;
	setp.gt.s32 	%p40, %r358, %r345;
	selp.b32 	%r359, 0, %r342, %p40;
	add.s32 	%r470, %r343, %r359;
	setp.ne.s32 	%p41, %r321, 0;
	@%p41 bra 	$L__BB7_26;
	shr.u32 	%r360, %r2, 3;
	and.b32  	%r361, %r360, 124;
	mov.u32 	%r362, _ZZN3cub18CUB_300001_SM_10006detail6reduce28DeviceReduceSingleTileKernelINS2_10policy_hubIiyN4cuda3std3__44plusIiEEE10Policy1000EN6thrust24THRUST_300001_SM_1000_NS6detail15normal_iteratorINSD_10device_ptrIiEEEEPiyS9_iiNS7_10__identityEEEvT0_T1_T2_T3_T4_T6_E12temp_storage;
	add.s32 	%r363, %r362, %r361;
	st.shared.u32 	[%r363+8], %r470;
$L__BB7_26:
	bar.sync 	0;
	setp.ne.s32 	%p42, %r2, 0;
	@%p42 bra 	$L__BB7_49;
	setp.gt.u64 	%p43, %rd19, 32;
	ld.shared.u32 	%r364, [_ZZN3cub18CUB_300001_SM_10006detail6reduce28DeviceReduceSingleTileKernelINS2_10policy_hubIiyN4cuda3std3__44plusIiEEE10Policy1000EN6thrust24THRUST_300001_SM_1000_NS6detail15normal_iteratorINSD_10device_ptrIiEEEEPiyS9_iiNS7_10__identityEEEvT0_T1_T2_T3_T4_T6_E12temp_storage+12];
	selp.b32 	%r365, %r364, 0, %p43;
	add.s32 	%r366, %r365, %r470;
	setp.gt.u64 	%p44, %rd19, 64;
	ld.shared.u32 	%r367, [_ZZN3cub18CUB_300001_SM_10006detail6reduce28DeviceReduceSingleTileKernelINS2_10policy_hubIiyN4cuda3std3__44plusIiEEE10Policy1000EN6thrust24THRUST_300001_SM_1000_NS6detail15normal_iteratorINSD_10device_ptrIiEEEEPiyS9_iiNS7_10__identityEEEvT0_T1_T2_T3_T4_T6_E12temp_storage+16];
	selp.b32 	%r368, %r367, 0, %p44;
	add.s32 	%r369, %r366, %r368;
	setp.gt.u64 	%p45, %rd19, 96;
	ld.shared.u32 	%r370, [_ZZN3cub18CUB_300001_SM_10006detail6reduce28DeviceReduceSingleTileKernelINS2_10policy_hubIiyN4cuda3std3__44plusIiEEE10Policy1000EN6thrust24THRUST_300001_SM_1000_NS6detail15normal_iteratorINSD_10device_ptrIiEEEEPiyS9_iiNS7_10__identityEEEvT0_T1_T2_T3_T4_T6_E12temp_storage+20];
	selp.b32 	%r371, %r370, 0, %p45;
	add.s32 	%r372, %r369, %r371;
	setp.gt.u64 	%p46, %rd19, 128;
	ld.shared.u32 	%r373, [_ZZN3cub18CUB_300001_SM_10006detail6reduce28DeviceReduceSingleTileKernelINS2_10policy_hubIiyN4cuda3std3__44plusIiEEE10Policy1000EN6thrust24THRUST_300001_SM_1000_NS6detail15normal_iteratorINSD_10device_ptrIiEEEEPiyS9_iiNS7_10__identityEEEvT0_T1_T2_T3_T4_T6_E12temp_storage+24];
	selp.b32 	%r374, %r373, 0, %p46;
	add.s32 	%r375, %r372, %r374;
	setp.gt.u64 	%p47, %rd19, 160;
	ld.shared.u32 	%r376, [_ZZN3cub18CUB_300001_SM_10006detail6reduce28DeviceReduceSingleTileKernelINS2_10policy_hubIiyN4cuda3std3__44plusIiEEE10Policy1000EN6thrust24THRUST_300001_SM_1000_NS6detail15normal_iteratorINSD_10device_ptrIiEEEEPiyS9_iiNS7_10__identityEEEvT0_T1_T2_T3_T4_T6_E12temp_storage+28];
	selp.b32 	%r377, %r376, 0, %p47;
	add.s32 	%r378, %r375, %r377;
	setp.gt.u64 	%p48, %rd19, 192;
	ld.shared.u32 	%r379, [_ZZN3cub18CUB_300001_SM_10006detail6reduce28DeviceReduceSingleTileKernelINS2_10policy_hubIiyN4cuda3std3__44plusIiEEE10Policy1000EN6thrust24THRUST_300001_SM_1000_NS6detail15normal_iteratorINSD_10device_ptrIiEEEEPiyS9_iiNS7_10__identityEEEvT0_T1_T2_T3_T4_T6_E12temp_storage+32];
	selp.b32 	%r380, %r379, 0, %p48;
	add.s32 	%r381, %r378, %r380;
	setp.gt.u64 	%p49, %rd19, 224;
	ld.shared.u32 	%r382, [_ZZN3cub18CUB_300001_SM_10006detail6reduce28DeviceReduceSingleTileKernelINS2_10policy_hubIiyN4cuda3std3__44plusIiEEE10Policy1000EN6thrust24THRUST_300001_SM_1000_NS6detail15normal_iteratorINSD_10device_ptrIiEEEEPiyS9_iiNS7_10__identityEEEvT0_T1_T2_T3_T4_T6_E12temp_storage+36];
	selp.b32 	%r383, %r382, 0, %p49;
	add.s32 	%r470, %r381, %r383;
	bra.uni 	$L__BB7_49;
$L__BB7_28:
	mov.u32 	%r43, %tid.x;
	cvt.u64.u32 	%rd6, %r43;
	mul.wide.u32 	%rd22, %r43, 4;
	add.s64 	%rd7, %rd2, %rd22;
	ld.global.u32 	%r82, [%rd7];
	ld.global.u32 	%r83, [%rd7+1024];
	ld.global.u32 	%r84, [%rd7+2048];
	ld.global.u32 	%r85, [%rd7+3072];
	ld.global.u32 	%r86, [%rd7+4096];
	ld.global.u32 	%r87, [%rd7+5120];
	ld.global.u32 	%r88, [%rd7+6144];
	ld.global.u32 	%r89, [%rd7+7168];
	ld.global.u32 	%r90, [%rd7+8192];
	ld.global.u32 	%r91, [%rd7+9216];
	ld.global.u32 	%r92, [%rd7+10240];
	ld.global.u32 	%r93, [%rd7+11264];
	ld.global.u32 	%r94, [%rd7+12288];
	ld.global.u32 	%r95, [%rd7+13312];
	ld.global.u32 	%r96, [%rd7+14336];
	ld.global.u32 	%r97, [%rd7+15360];
	add.s32 	%r98, %r83, %r82;
	add.s32 	%r99, %r84, %r98;
	add.s32 	%r100, %r85, %r99;
	add.s32 	%r101, %r86, %r100;
	add.s32 	%r102, %r87, %r101;
	add.s32 	%r103, %r88, %r102;
	add.s32 	%r104, %r89, %r103;
	add.s32 	%r105, %r90, %r104;
	add.s32 	%r106, %r91, %r105;
	add.s32 	%r107, %r92, %r106;
	add.s32 	%r108, %r93, %r107;
	add.s32 	%r109, %r94, %r108;
	add.s32 	%r110, %r95, %r109;
	add.s32 	%r111, %r96, %r110;
	add.s32 	%r469, %r97, %r111;
	add.s64 	%rd8, %rd19, -4096;
	setp.lt.u64 	%p3, %rd8, 4096;
	mov.b64 	%rd53, 4096;
	@%p3 bra 	$L__BB7_32;
	mov.b64 	%rd53, 4096;
$L__BB7_30:
	shl.b64 	%rd24, %rd53, 2;
	add.s64 	%rd25, %rd7, %rd24;
	ld.global.u32 	%r112, [%rd25];
	ld.global.u32 	%r113, [%rd25+1024];
	ld.global.u32 	%r114, [%rd25+2048];
	ld.global.u32 	%r115, [%rd25+3072];
	ld.global.u32 	%r116, [%rd25+4096];
	ld.global.u32 	%r117, [%rd25+5120];
	ld.global.u32 	%r118, [%rd25+6144];
	ld.global.u32 	%r119, [%rd25+7168];
	ld.global.u32 	%r120, [%rd25+8192];
	ld.global.u32 	%r121, [%rd25+9216];
	ld.global.u32 	%r122, [%rd25+10240];
	ld.global.u32 	%r123, [%rd25+11264];
	ld.global.u32 	%r124, [%rd25+12288];
	ld.global.u32 	%r125, [%rd25+13312];
	ld.global.u32 	%r126, [%rd25+14336];
	ld.global.u32 	%r127, [%rd25+15360];
	add.s32 	%r128, %r112, %r469;
	add.s32 	%r129, %r113, %r128;
	add.s32 	%r130, %r114, %r129;
	add.s32 	%r131, %r115, %r130;
	add.s32 	%r132, %r116, %r131;
	add.s32 	%r133, %r117, %r132;
	add.s32 	%r134, %r118, %r133;
	add.s32 	%r135, %r119, %r134;
	add.s32 	%r136, %r120, %r135;
	add.s32 	%r137, %r121, %r136;
	add.s32 	%r138, %r122, %r137;
	add.s32 	%r139, %r123, %r138;
	add.s32 	%r140, %r124, %r139;
	add.s32 	%r141, %r125, %r140;
	add.s32 	%r142, %r126, %r141;
	add.s32 	%r469, %r127, %r142;
	sub.s64 	%rd26, %rd19, %rd53;
	setp.lt.u64 	%p4, %rd26, 4096;
	@%p4 bra 	$L__BB7_45;
	add.s64 	%rd53, %rd53, 4096;
	setp.le.u64 	%p5, %rd53, %rd8;
	@%p5 bra 	$L__BB7_30;
$L__BB7_32:
	setp.le.u64 	%p6, %rd19, %rd53;
	cvt.u32.u64 	%r143, %rd53;
	cvt.u32.u64 	%r144, %rd19;
	sub.s32 	%r145, %r144, %r143;
	setp.ge.s32 	%p7, %r43, %r145;
	or.pred  	%p8, %p6, %p7;
	@%p8 bra 	$L__BB7_45;
	not.b32 	%r149, %r43;
	add.s32 	%r150, %r149, %r144;
	sub.s32 	%r152, %r150, %r143;
	shr.u32 	%r153, %r152, 8;
	add.s32 	%r48, %r153, 1;
	and.b32  	%r49, %r48, 15;
	setp.lt.u32 	%p9, %r152, 3840;
	mov.u32 	%r459, %r43;
	@%p9 bra 	$L__BB7_36;
	and.b32  	%r154, %r48, 33554416;
	neg.s32 	%r455, %r154;
	add.s64 	%rd27, %rd53, %rd6;
	shl.b64 	%rd28, %rd27, 2;
	add.s64 	%rd29, %rd28, %rd2;
	add.s64 	%rd54, %rd29, 8192;
	mov.u32 	%r459, %r43;
$L__BB7_35:
	.pragma "nounroll";
	ld.global.u32 	%r155, [%rd54+-8192];
	add.s32 	%r156, %r155, %r469;
	ld.global.u32 	%r157, [%rd54+-7168];
	add.s32 	%r158, %r157, %r156;
	ld.global.u32 	%r159, [%rd54+-6144];
	add.s32 	%r160, %r159, %r158;
	ld.global.u32 	%r161, [%rd54+-5120];
	add.s32 	%r162, %r161, %r160;
	ld.global.u32 	%r163, [%rd54+-4096];
	add.s32 	%r164, %r163, %r162;
	ld.global.u32 	%r165, [%rd54+-3072];
	add.s32 	%r166, %r165, %r164;
	ld.global.u32 	%r167, [%rd54+-2048];
	add.s32 	%r168, %r167, %r166;
	ld.global.u32 	%r169, [%rd54+-1024];
	add.s32 	%r170, %r169, %r168;
	ld.global.u32 	%r171, [%rd54];
	add.s32 	%r172, %r171, %r170;
	ld.global.u32 	%r173, [%rd54+1024];
	add.s32 	%r174, %r173, %r172;
	ld.global.u32 	%r175, [%rd54+2048];
	add.s32 	%r176, %r175, %r174;
	ld.global.u32 	%r177, [%rd54+3072];
	add.s32 	%r178, %r177, %r176;
	ld.global.u32 	%r179, [%rd54+4096];
	add.s32 	%r180, %r179, %r178;
	ld.global.u32 	%r181, [%rd54+5120];
	add.s32 	%r182, %r181, %r180;
	ld.global.u32 	%r183, [%rd54+6144];
	add.s32 	%r184, %r183, %r182;
	ld.global.u32 	%r185, [%rd54+7168];
	add.s32 	%r469, %r185, %r184;
	add.s32 	%r459, %r459, 4096;
	add.s32 	%r455, %r455, 16;
	add.s64 	%rd54, %rd54, 16384;
	setp.ne.s32 	%p10, %r455, 0;
	@%p10 bra 	$L__BB7_35;
$L__BB7_36:
	setp.eq.s32 	%p11, %r49, 0;
	@%p11 bra 	$L__BB7_45;
	and.b32  	%r60, %r48, 7;
	setp.lt.u32 	%p12, %r49, 8;
	@%p12 bra 	$L__BB7_39;
	cvt.u64.u32 	%rd30, %r459;
	add.s64 	%rd31, %rd53, %rd30;
	shl.b64 	%rd32, %rd31, 2;
	add.s64 	%rd33, %rd2, %rd32;
	ld.global.u32 	%r187, [%rd33];
	add.s32 	%r188, %r187, %r469;
	ld.global.u32 	%r189, [%rd33+1024];
	add.s32 	%r190, %r189, %r188;
	ld.global.u32 	%r191, [%rd33+2048];
	add.s32 	%r192, %r191, %r190;
	ld.global.u32 	%r193, [%rd33+3072];
	add.s32 	%r194, %r193, %r192;
	ld.global.u32 	%r195, [%rd33+4096];
	add.s32 	%r196, %r195, %r194;
	ld.global.u32 	%r197, [%rd33+5120];
	add.s32 	%r198, %r197, %r196;
	ld.global.u32 	%r199, [%rd33+6144];
	add.s32 	%r200, %r199, %r198;
	ld.global.u32 	%r201, [%rd33+7168];
	add.s32 	%r469, %r201, %r200;
	add.s32 	%r459, %r459, 2048;
$L__BB7_39:
	setp.eq.s32 	%p13, %r60, 0;
	@%p13 bra 	$L__BB7_45;
	and.b32  	%r66, %r48, 3;
	setp.lt.u32 	%p14, %r60, 4;
	@%p14 bra 	$L__BB7_42;
	cvt.u64.u32 	%rd34, %r459;
	add.s64 	%rd35, %rd53, %rd34;
	shl.b64 	%rd36, %rd35, 2;
	add.s64 	%rd37, %rd2, %rd36;
	ld.global.u32 	%r203, [%rd37];
	add.s32 	%r204, %r203, %r469;
	ld.global.u32 	%r205, [%rd37+1024];
	add.s32 	%r206, %r205, %r204;
	ld.global.u32 	%r207, [%rd37+2048];
	add.s32 	%r208, %r207, %r206;
	ld.global.u32 	%r209, [%rd37+3072];
	add.s32 	%r469, %r209, %r208;
	add.s32 	%r459, %r459, 1024;
$L__BB7_42:
	setp.eq.s32 	%p15, %r66, 0;
	@%p15 bra 	$L__BB7_45;
	cvt.u64.u32 	%rd38, %r459;
	add.s64 	%rd39, %rd53, %rd38;
	shl.b64 	%rd40, %rd39, 2;
	add.s64 	%rd55, %rd2, %rd40;
	neg.s32 	%r467, %r66;
$L__BB7_44:
	.pragma "nounroll";
	ld.global.u32 	%r210, [%rd55];
	add.s32 	%r469, %r210, %r469;
	add.s64 	%rd55, %rd55, 1024;
	add.s32 	%r467, %r467, 1;
	setp.ne.s32 	%p16, %r467, 0;
	@%p16 bra 	$L__BB7_44;
$L__BB7_45:
	// begin inline asm
	mov.u32 %r211, %laneid;
	// end inline asm
	mov.b32 	%r214, 1;
	mov.b32 	%r235, 31;
	mov.b32 	%r236, -1;
	// begin inline asm
	shfl.sync.down.b32 %r212, %r469, %r214, %r235, %r236;
	// end inline asm
	setp.gt.s32 	%p17, %r211, 30;
	selp.b32 	%r237, 0, %r212, %p17;
	add.s32 	%r218, %r237, %r469;
	mov.b32 	%r219, 2;
	// begin inline asm
	shfl.sync.down.b32 %r217, %r218, %r219, %r235, %r236;
	// end inline asm
	setp.gt.s32 	%p18, %r211, 29;
	selp.b32 	%r238, 0, %r217, %p18;
	add.s32 	%r223, %r218, %r238;
	mov.b32 	%r224, 4;
	// begin inline asm
	shfl.sync.down.b32 %r222, %r223, %r224, %r235, %r236;
	// end inline asm
	setp.gt.s32 	%p19, %r211, 27;
	selp.b32 	%r239, 0, %r222, %p19;
	add.s32 	%r228, %r223, %r239;
	mov.b32 	%r229, 8;
	// begin inline asm
	shfl.sync.down.b32 %r227, %r228, %r229, %r235, %r236;
	// end inline asm
	setp.gt.s32 	%p20, %r211, 23;
	selp.b32 	%r240, 0, %r227, %p20;
	add.s32 	%r233, %r228, %r240;
	mov.b32 	%r234, 16;
	// begin inline asm
	shfl.sync.down.b32 %r232, %r233, %r234, %r235, %r236;
	// end inline asm
	setp.gt.s32 	%p21, %r211, 15;
	selp.b32 	%r241, 0, %r232, %p21;
	add.s32 	%r470, %r233, %r241;
	setp.ne.s32 	%p22, %r211, 0;
	@%p22 bra 	$L__BB7_47;
	shr.u32 	%r242, %r43, 3;
	and.b32  	%r243, %r242, 124;
	mov.u32 	%r244, _ZZN3cub18CUB_300001_SM_10006detail6reduce28DeviceReduceSingleTileKernelINS2_10policy_hubIiyN4cuda3std3__44plusIiEEE10Policy1000EN6thrust24THRUST_300001_SM_1000_NS6detail15normal_iteratorINSD_10device_ptrIiEEEEPiyS9_iiNS7_10__identityEEEvT0_T1_T2_T3_T4_T6_E12temp_storage;
	add.s32 	%r245, %r244, %r243;
	st.shared.u32 	[%r245+8], %r470;
$L__BB7_47:
	bar.sync 	0;
	setp.ne.s32 	%p23, %r43, 0;
	@%p23 bra 	$L__BB7_49;
	ld.shared.u32 	%r246, [_ZZN3cub18CUB_300001_SM_10006detail6reduce28DeviceReduceSingleTileKernelINS2_10policy_hubIiyN4cuda3std3__44plusIiEEE10Policy1000EN6thrust24THRUST_300001_SM_1000_NS6detail15normal_iteratorINSD_10device_ptrIiEEEEPiyS9_iiNS7_10__identityEEEvT0_T1_T2_T3_T4_T6_E12temp_storage+12];
	add.s32 	%r247, %r246, %r470;
	ld.shared.u32 	%r248, [_ZZN3cub18CUB_300001_SM_10006detail6reduce28DeviceReduceSingleTileKernelINS2_10policy_hubIiyN4cuda3std3__44plusIiEEE10Policy1000EN6thrust24THRUST_300001_SM_1000_NS6detail15normal_iteratorINSD_10device_ptrIiEEEEPiyS9_iiNS7_10__identityEEEvT0_T1_T2_T3_T4_T6_E12temp_storage+16];
	add.s32 	%r249, %r247, %r248;
	ld.shared.u32 	%r250, [_ZZN3cub18CUB_300001_SM_10006detail6reduce28DeviceReduceSingleTileKernelINS2_10policy_hubIiyN4cuda3std3__44plusIiEEE10Policy1000EN6thrust24THRUST_300001_SM_1000_NS6detail15normal_iteratorINSD_10device_ptrIiEEEEPiyS9_iiNS7_10__identityEEEvT0_T1_T2_T3_T4_T6_E12temp_storage+20];
	add.s32 	%r251, %r249, %r250;
	ld.shared.u32 	%r252, [_ZZN3cub18CUB_300001_SM_10006detail6reduce28DeviceReduceSingleTileKernelINS2_10policy_hubIiyN4cuda3std3__44plusIiEEE10Policy1000EN6thrust24THRUST_300001_SM_1000_NS6detail15normal_iteratorINSD_10device_ptrIiEEEEPiyS9_iiNS7_10__identityEEEvT0_T1_T2_T3_T4_T6_E12temp_storage+24];
	add.s32 	%r253, %r251, %r252;
	ld.shared.u32 	%r254, [_ZZN3cub18CUB_300001_SM_10006detail6reduce28DeviceReduceSingleTileKernelINS2_10policy_hubIiyN4cuda3std3__44plusIiEEE10Policy1000EN6thrust24THRUST_300001_SM_1000_NS6detail15normal_iteratorINSD_10device_ptrIiEEEEPiyS9_iiNS7_10__identityEEEvT0_T1_T2_T3_T4_T6_E12temp_storage+28];
	add.s32 	%r255, %r253, %r254;
	ld.shared.u32 	%r256, [_ZZN3cub18CUB_300001_SM_10006detail6reduce28DeviceReduceSingleTileKernelINS2_10policy_hubIiyN4cuda3std3__44plusIiEEE10Policy1000EN6thrust24THRUST_300001_SM_1000_NS6detail15normal_iteratorINSD_10device_ptrIiEEEEPiyS9_iiNS7_10__identityEEEvT0_T1_T2_T3_T4_T6_E12temp_storage+32];
	add.s32 	%r257, %r255, %r256;
	ld.shared.u32 	%r258, [_ZZN3cub18CUB_300001_SM_10006detail6reduce28DeviceReduceSingleTileKernelINS2_10policy_hubIiyN4cuda3std3__44plusIiEEE10Policy1000EN6thrust24THRUST_300001_SM_1000_NS6detail15normal_iteratorINSD_10device_ptrIiEEEEPiyS9_iiNS7_10__identityEEEvT0_T1_T2_T3_T4_T6_E12temp_storage+36];
	add.s32 	%r470, %r257, %r258;
$L__BB7_49:
	mov.u32 	%r432, %tid.x;
	setp.ne.s32 	%p57, %r432, 0;
	@%p57 bra 	$L__BB7_51;
	add.s32 	%r433, %r470, %r81;
	st.global.u32 	[%rd1], %r433;
$L__BB7_51:
	ret;

}
	// .globl	_ZN3cub18CUB_300001_SM_10006detail6reduce18DeviceReduceKernelINS2_10policy_hubIiyN4cuda3std3__44plusIiEEE10Policy1000EN6thrust24THRUST_300001_SM_1000_NS6detail15normal_iteratorINSD_10device_ptrIiEEEEyS9_iNS7_10__identityEEEvT0_PT3_T1_NS0_13GridEvenShareISN_EET2_T4_
.visible .entry _ZN3cub18CUB_300001_SM_10006detail6reduce18DeviceReduceKernelINS2_10policy_hubIiyN4cuda3std3__44plusIiEEE10Policy1000EN6thrust24THRUST_300001_SM_1000_NS6detail15normal_iteratorINSD_10device_ptrIiEEEEyS9_iNS7_10__identityEEEvT0_PT3_T1_NS0_13GridEvenShareISN_EET2_T4_(
	.param .align 8 .b8 _ZN3cub18CUB_300001_SM_10006detail6reduce18DeviceReduceKernelINS2_10policy_hubIiyN4cuda3std3__44plusIiEEE10Policy1000EN6thrust24THRUST_300001_SM_1000_NS6detail15normal_iteratorINSD_10device_ptrIiEEEEyS9_iNS7_10__identityEEEvT0_PT3_T1_NS0_13GridEvenShareISN_EET2_T4__param_0[8],
	.param .u64 .ptr .align 1 _ZN3cub18CUB_300001_SM_10006detail6reduce18DeviceReduceKernelINS2_10policy_hubIiyN4cuda3std3__44plusIiEEE10Policy1000EN6thrust24THRUST_300001_SM_1000_NS6detail15normal_iteratorINSD_10device_ptrIiEEEEyS9_iNS7_10__identityEEEvT0_PT3_T1_NS0_13GridEvenShareISN_EET2_T4__param_1,
	.param .u64 _ZN3cub18CUB_300001_SM_10006detail6reduce18DeviceReduceKernelINS2_10policy_hubIiyN4cuda3std3__44plusIiEEE10Policy1000EN6thrust24THRUST_300001_SM_1000_NS6detail15normal_iteratorINSD_10device_ptrIiEEEEyS9_iNS7_10__identityEEEvT0_PT3_T1_NS0_13GridEvenShareISN_EET2_T4__param_2,
	.param .align 8 .b8 _ZN3cub18CUB_300001_SM_10006detail6reduce18DeviceReduceKernelINS2_10policy_hubIiyN4cuda3std3__44plusIiEEE10Policy1000EN6thrust24THRUST_300001_SM_1000_NS6detail15normal_iteratorINSD_10device_ptrIiEEEEyS9_iNS7_10__identityEEEvT0_PT3_T1_NS0_13GridEvenShareISN_EET2_T4__param_3[72],
	.param .align 1 .b8 _ZN3cub18CUB_300001_SM_10006detail6reduce18DeviceReduceKernelINS2_10policy_hubIiyN4cuda3std3__44plusIiEEE10Policy1000EN6thrust24THRUST_300001_SM_1000_NS6detail15normal_iteratorINSD_10device_ptrIiEEEEyS9_iNS7_10__identityEEEvT0_PT3_T1_NS0_13GridEvenShareISN_EET2_T4__param_4[1],
	.param .align 1 .b8 _ZN3cub18CUB_300001_SM_10006detail6reduce18DeviceReduceKernelINS2_10policy_hubIiyN4cuda3std3__44plusIiEEE10Policy1000EN6thrust24THRUST_300001_SM_1000_NS6detail15normal_iteratorINSD_10device_ptrIiEEEEyS9_iNS7_10__identityEEEvT0_PT3_T1_NS0_13GridEvenShareISN_EET2_T4__param_5[1]
)
.maxntid 256
{
	.reg .pred 	%p<57>;
	.reg .b16 	%rs<4>;
	.reg .b32 	%r<502>;
	.reg .b64 	%rd<78>;
	// demoted variable
	.shared .align 4 .b8 _ZZN3cub18CUB_300001_SM_10006detail6reduce18DeviceReduceKernelINS2_10policy_hubIiyN4cuda3std3__44plusIiEEE10Policy1000EN6thrust24THRUST_300001_SM_1000_NS6detail15normal_iteratorINSD_10device_ptrIiEEEEyS9_iNS7_10__identityEEEvT0_PT3_T1_NS0_13GridEvenShareISN_EET2_T4_E12temp_storage[44];
	ld.param.u64 	%rd1, [_ZN3cub18CUB_300001_SM_10006detail6reduce18DeviceReduceKernelINS2_10policy_hubIiyN4cuda3std3__44plusIiEEE10Policy1000EN6thrust24THRUST_300001_SM_1000_NS6detail15normal_iteratorINSD_10device_ptrIiEEEEyS9_iNS7_10__identityEEEvT0_PT3_T1_NS0_13GridEvenShareISN_EET2_T4__param_3+32];
	ld.param.u32 	%r1, [_ZN3cub18CUB_300001_SM_10006detail6reduce18DeviceReduceKernelINS2_10policy_hubIiyN4cuda3std3__44plusIiEEE10Policy1000EN6thrust24THRUST_300001_SM_1000_NS6detail15normal_iteratorINSD_10device_ptrIiEEEEyS9_iNS7_10__identityEEEvT0_PT3_T1_NS0_13GridEvenShareISN_EET2_T4__param_3+40];
	ld.param.u64 	%rd25, [_ZN3cub18CUB_300001_SM_10006detail6reduce18DeviceReduceKernelINS2_10policy_hubIiyN4cuda3std3__44plusIiEEE10Policy1000EN6thrust24THRUST_300001_SM_1000_NS6detail15normal_iteratorINSD_10device_ptrIiEEEEyS9_iNS7_10__identityEEEvT0_PT3_T1_NS0_13GridEvenShareISN_EET2_T4__param_0];
	cvta.to.global.u64 	%rd2, %rd25;
	mov.u32 	%r2, %ctaid.x;
	shl.b32 	%r88, %r1, 12;
	cvt.s64.s32 	%rd3, %r88;
	shl.b32 	%r89, %r2, 12;
	cvt.u64.u32 	%rd4, %r89;
	sub.s64 	%rd5, %rd1, %rd4;
	setp.gt.u64 	%p1, %rd5, 4095;
	@%p1 bra 	$L__BB8_25;
	cvt.u32.u64 	%r287, %rd4;
	cvt.u32.u64 	%r3, %rd1;
	sub.s32 	%r4, %r3, %r287;
	mov.u32 	%r5, %tid.x;
	setp.ge.s32 	%p23, %r5, %r4;
	mov.b32 	%r482, 0;
	mov.u32 	%r471, %r5;
	@%p23 bra 	$L__BB8_3;
	add.s32 	%r289, %r287, %r5;
	mul.wide.u32 	%rd51, %r289, 4;
	add.s64 	%rd52, %rd2, %rd51;
	ld.global.u32 	%r482, [%rd52];
	add.s32 	%r471, %r5, 256;
$L__BB8_3:
	setp.ge.s32 	%p24, %r471, %r4;
	@%p24 bra 	$L__BB8_16;
	not.b32 	%r292, %r471;
	add.s32 	%r293, %r292, %r3;
	sub.s32 	%r294, %r293, %r287;
	shr.u32 	%r295, %r294, 8;
	add.s32 	%r10, %r295, 1;
	and.b32  	%r11, %r10, 15;
	setp.lt.u32 	%p25, %r294, 3840;
	@%p25 bra 	$L__BB8_7;
	and.b32  	%r296, %r10, 33554416;
	neg.s32 	%r467, %r296;
	mul.wide.u32 	%rd53, %r2, 16384;
	mul.wide.u32 	%rd54, %r471, 4;
	or.b64  	%rd55, %rd53, %rd54;
	add.s64 	%rd56, %rd55, %rd2;
	add.s64 	%rd72, %rd56, 8192;
$L__BB8_6:
	.pragma "nounroll";
	ld.global.u32 	%r297, [%rd72+-8192];
	add.s32 	%r298, %r297, %r482;
	ld.global.u32 	%r299, [%rd72+-7168];
	add.s32 	%r300, %r299, %r298;
	ld.global.u32 	%r301, [%rd72+-6144];
	add.s32 	%r302, %r301, %r300;
	ld.global.u32 	%r303, [%rd72+-5120];
	add.s32 	%r304, %r303, %r302;
	ld.global.u32 	%r305, [%rd72+-4096];
	add.s32 	%r306, %r305, %r304;
	ld.global.u32 	%r307, [%rd72+-3072];
	add.s32 	%r308, %r307, %r306;
	ld.global.u32 	%r309, [%rd72+-2048];
	add.s32 	%r310, %r309, %r308;
	ld.global.u32 	%r311, [%rd72+-1024];
	add.s32 	%r312, %r311, %r310;
	ld.global.u32 	%r313, [%rd72];
	add.s32 	%r314, %r313, %r312;
	ld.global.u32 	%r315, [%rd72+1024];
	add.s32 	%r316, %r315, %r314;
	ld.global.u32 	%r317, [%rd72+2048];
	add.s32 	%r318, %r317, %r316;
	ld.global.u32 	%r319, [%rd72+3072];
	add.s32 	%r320, %r319, %r318;
	ld.global.u32 	%r321, [%rd72+4096];
	add.s32 	%r322, %r321, %r320;
	ld.global.u32 	%r323, [%rd72+5120];
	add.s32 	%r324, %r323, %r322;
	ld.global.u32 	%r325, [%rd72+6144];
	add.s32 	%r326, %r325, %r324;
	ld.global.u32 	%r327, [%rd72+7168];
	add.s32 	%r482, %r327, %r326;
	add.s32 	%r471, %r471, 4096;
	add.s32 	%r467, %r467, 16;
	add.s64 	%rd72, %rd72, 16384;
	setp.ne.s32 	%p26, %r467, 0;
	@%p26 bra 	$L__BB8_6;
$L__BB8_7:
	setp.eq.s32 	%p27, %r11, 0;
	@%p27 bra 	$L__BB8_16;
	and.b32  	%r22, %r10, 7;
	setp.lt.u32 	%p28, %r11, 8;
	@%p28 bra 	$L__BB8_10;
	cvt.s64.s32 	%rd57, %r471;
	add.s64 	%rd58, %rd57, %rd4;
	shl.b64 	%rd59, %rd58, 2;
	add.s64 	%rd60, %rd2, %rd59;
	ld.global.u32 	%r329, [%rd60];
	add.s32 	%r330, %r329, %r482;
	ld.global.u32 	%r331, [%rd60+1024];
	add.s32 	%r332, %r331, %r330;
	ld.global.u32 	%r333, [%rd60+2048];
	add.s32 	%r334, %r333, %r332;
	ld.global.u32 	%r335, [%rd60+3072];
	add.s32 	%r336, %r335, %r334;
	ld.global.u32 	%r337, [%rd60+4096];
	add.s32 	%r338, %r337, %r336;
	ld.global.u32 	%r339, [%rd60+5120];
	add.s32 	%r340, %r339, %r338;
	ld.global.u32 	%r341, [%rd60+6144];
	add.s32 	%r342, %r341, %r340;
	ld.global.u32 	%r343, [%rd60+7168];
	add.s32 	%r482, %r343, %r342;
	add.s32 	%r471, %r471, 2048;
$L__BB8_10:
	setp.eq.s32 	%p29, %r22, 0;
	@%p29 bra 	$L__BB8_16;
	and.b32  	%r28, %r10, 3;
	setp.lt.u32 	%p30, %r22, 4;
	@%p30 bra 	$L__BB8_13;
	cvt.s64.s32 	%rd61, %r471;
	add.s64 	%rd62, %rd61, %rd4;
	shl.b64 	%rd63, %rd62, 2;
	add.s64 	%rd64, %rd2, %rd63;
	ld.global.u32 	%r345, [%rd64];
	add.s32 	%r346, %r345, %r482;
	ld.global.u32 	%r347, [%rd64+1024];
	add.s32 	%r348, %r347, %r346;
	ld.global.u32 	%r349, [%rd64+2048];
	add.s32 	%r350, %r349, %r348;
	ld.global.u32 	%r351, [%rd64+3072];
	add.s32 	%r482, %r351, %r350;
	add.s32 	%r471, %r471, 1024;
$L__BB8_13:
	setp.eq.s32 	%p31, %r28, 0;
	@%p31 bra 	$L__BB8_16;
	mul.wide.u32 	%rd65, %r2, 16384;
	add.s64 	%rd9, %rd2, %rd65;
	neg.s32 	%r479, %r28;
$L__BB8_15:
	.pragma "nounroll";
	mul.wide.s32 	%rd66, %r471, 4;
	add.s64 	%rd67, %rd9, %rd66;
	ld.global.u32 	%r352, [%rd67];
	add.s32 	%r482, %r352, %r482;
	add.s32 	%r471, %r471, 256;
	add.s32 	%r479, %r479, 1;
	setp.ne.s32 	%p32, %r479, 0;
	@%p32 bra 	$L__BB8_15;
$L__BB8_16:
	setp.lt.s32 	%p33, %r4, 256;
	@%p33 bra 	$L__BB8_21;
	// begin inline asm
	mov.u32 %r416, %laneid;
	// end inline asm
	mov.b32 	%r419, 1;
	mov.b32 	%r440, 31;
	mov.b32 	%r441, -1;
	// begin inline asm
	shfl.sync.down.b32 %r417, %r482, %r419, %r440, %r441;
	// end inline asm
	setp.gt.s32 	%p49, %r416, 30;
	selp.b32 	%r442, 0, %r417, %p49;
	add.s32 	%r423, %r442, %r482;
	mov.b32 	%r424, 2;
	// begin inline asm
	shfl.sync.down.b32 %r422, %r423, %r424, %r440, %r441;
	// end inline asm
	setp.gt.s32 	%p50, %r416, 29;
	selp.b32 	%r443, 0, %r422, %p50;
	add.s32 	%r428, %r423, %r443;
	mov.b32 	%r429, 4;
	// begin inline asm
	shfl.sync.down.b32 %r427, %r428, %r429, %r440, %r441;
	// end inline asm
	setp.gt.s32 	%p51, %r416, 27;
	selp.b32 	%r444, 0, %r427, %p51;
	add.s32 	%r433, %r428, %r444;
	mov.b32 	%r434, 8;
	// begin inline asm
	shfl.sync.down.b32 %r432, %r433, %r434, %r440, %r441;
	// end inline asm
	setp.gt.s32 	%p52, %r416, 23;
	selp.b32 	%r445, 0, %r432, %p52;
	add.s32 	%r438, %r433, %r445;
	mov.b32 	%r439, 16;
	// begin inline asm
	shfl.sync.down.b32 %r437, %r438, %r439, %r440, %r441;
	// end inline asm
	setp.gt.s32 	%p53, %r416, 15;
	selp.b32 	%r446, 0, %r437, %p53;
	add.s32 	%r501, %r438, %r446;
	setp.ne.s32 	%p54, %r416, 0;
	@%p54 bra 	$L__BB8_19;
	shr.u32 	%r447, %r5, 3;
	and.b32  	%r448, %r447, 124;
	mov.u32 	%r449, _ZZN3cub18CUB_300001_SM_10006detail6reduce18DeviceReduceKernelINS2_10policy_hubIiyN4cuda3std3__44plusIiEEE10Policy1000EN6thrust24THRUST_300001_SM_1000_NS6detail15normal_iteratorINSD_10device_ptrIiEEEEyS9_iNS7_10__identityEEEvT0_PT3_T1_NS0_13GridEvenShareISN_EET2_T4_E12temp_storage;
	add.s32 	%r450, %r449, %r448;
	st.shared.u32 	[%r450+8], %r501;
$L__BB8_19:
	bar.sync 	0;
	setp.ne.s32 	%p55, %r5, 0;
	@%p55 bra 	$L__BB8_46;
	ld.shared.u32 	%r451, [_ZZN3cub18CUB_300001_SM_10006detail6reduce18DeviceReduceKernelINS2_10policy_hubIiyN4cuda3std3__44plusIiEEE10Policy1000EN6thrust24THRUST_300001_SM_1000_NS6detail15normal_iteratorINSD_10device_ptrIiEEEEyS9_iNS7_10__identityEEEvT0_PT3_T1_NS0_13GridEvenShareISN_EET2_T4_E12temp_storage+12];
	add.s32 	%r452, %r451, %r501;
	ld.shared.u32 	%r453, [_ZZN3cub18CUB_300001_SM_10006detail6reduce18DeviceReduceKernelINS2_10policy_hubIiyN4cuda3std3__44plusIiEEE10Policy1000EN6thrust24THRUST_300001_SM_1000_NS6detail15normal_iteratorINSD_10device_ptrIiEEEEyS9_iNS7_10__identityEEEvT0_PT3_T1_NS0_13GridEvenShareISN_EET2_T4_E12temp_storage+16];
	add.s32 	%r454, %r452, %r453;
	ld.shared.u32 	%r455, [_ZZN3cub18CUB_300001_SM_10006detail6reduce18DeviceReduceKernelINS2_10policy_hubIiyN4cuda3std3__44plusIiEEE10Policy1000EN6thrust24THRUST_300001_SM_1000_NS6detail15normal_iteratorINSD_10device_ptrIiEEEEyS9_iNS7_10__identityEEEvT0_PT3_T1_NS0_13GridEvenShareISN_EET2_T4_E12temp_storage+20];
	add.s32 	%r456, %r454, %r455;
	ld.shared.u32 	%r457, [_ZZN3cub18CUB_300001_SM_10006detail6reduce18DeviceReduceKernelINS2_10policy_hubIiyN4cuda3std3__44plusIiEEE10Policy1000EN6thrust24THRUST_300001_SM_1000_NS6detail15normal_iteratorINSD_10device_ptrIiEEEEyS9_iNS7_10__identityEEEvT0_PT3_T1_NS0_13GridEvenShareISN_EET2_T4_E12temp_storage+24];
	add.s32 	%r458, %r456, %r457;
	ld.shared.u32 	%r459, [_ZZN3cub18CUB_300001_SM_10006detail6reduce18DeviceReduceKernelINS2_10policy_hubIiyN4cuda3std3__44plusIiEEE10Policy1000EN6thrust24THRUST_300001_SM_1000_NS6detail15normal_iteratorINSD_10device_ptrIiEEEEyS9_iNS7_10__identityEEEvT0_PT3_T1_NS0_13GridEvenShareISN_EET2_T4_E12temp_storage+28];
	add.s32 	%r460, %r458, %r459;
	ld.shared.u32 	%r461, [_ZZN3cub18CUB_300001_SM_10006detail6reduce18DeviceReduceKernelINS2_10policy_hubIiyN4cuda3std3__44plusIiEEE10Policy1000EN6thrust24THRUST_300001_SM_1000_NS6detail15normal_iteratorINSD_10device_ptrIiEEEEyS9_iNS7_10__identityEEEvT0_PT3_T1_NS0_13GridEvenShareISN_EET2_T4_E12temp_storage+32];
	add.s32 	%r462, %r460, %r461;
	ld.shared.u32 	%r463, [_ZZN3cub18CUB_300001_SM_10006detail6reduce18DeviceReduceKernelINS2_10policy_hubIiyN4cuda3std3__44plusIiEEE10Policy1000EN6thrust24THRUST_300001_SM_1000_NS6detail15normal_iteratorINSD_10device_ptrIiEEEEyS9_iNS7_10__identityEEEvT0_PT3_T1_NS0_13GridEvenShareISN_EET2_T4_E12temp_storage+36];
	add.s32 	%r501, %r462, %r463;
	bra.uni 	$L__BB8_46;
$L__BB8_21:
	// begin inline asm
	mov.u32 %r353, %laneid;
	// end inline asm
	and.b32  	%r379, %r5, 992;
	add.s32 	%r380, %r379, 32;
	setp.gt.s32 	%p34, %r380, %r4;
	not.b32 	%r381, %r379;
	add.s32 	%r382, %r4, %r381;
	selp.b32 	%r377, %r382, 31, %p34;
	mov.b32 	%r356, 1;
	mov.b32 	%r378, -1;
	// begin inline asm
	shfl.sync.down.b32 %r354, %r482, %r356, %r377, %r378;
	// end inline asm
	setp.lt.s32 	%p35, %r353, %r377;
	selp.b32 	%r383, %r354, 0, %p35;
	add.s32 	%r360, %r383, %r482;
	mov.b32 	%r361, 2;
	// begin inline asm
	shfl.sync.down.b32 %r359, %r360, %r361, %r377, %r378;
	// end inline asm
	add.s32 	%r384, %r353, 2;
	setp.gt.s32 	%p36, %r384, %r377;
	selp.b32 	%r385, 0, %r359, %p36;
	add.s32 	%r365, %r360, %r385;
	mov.b32 	%r366, 4;
	// begin inline asm
	shfl.sync.down.b32 %r364, %r365, %r366, %r377, %r378;
	// end inline asm
	add.s32 	%r386, %r353, 4;
	setp.gt.s32 	%p37, %r386, %r377;
	selp.b32 	%r387, 0, %r364, %p37;
	add.s32 	%r370, %r365, %r387;
	mov.b32 	%r371, 8;
	// begin inline asm
	shfl.sync.down.b32 %r369, %r370, %r371, %r377, %r378;
	// end inline asm
	add.s32 	%r388, %r353, 8;
	setp.gt.s32 	%p38, %r388, %r377;
	selp.b32 	%r389, 0, %r369, %p38;
	add.s32 	%r375, %r370, %r389;
	mov.b32 	%r376, 16;
	// begin inline asm
	shfl.sync.down.b32 %r374, %r375, %r376, %r377, %r378;
	// end inline asm
	add.s32 	%r390, %r353, 16;
	setp.gt.s32 	%p39, %r390, %r377;
	selp.b32 	%r391, 0, %r374, %p39;
	add.s32 	%r501, %r375, %r391;
	setp.ne.s32 	%p40, %r353, 0;
	@%p40 bra 	$L__BB8_23;
	shr.u32 	%r392, %r5, 3;
	and.b32  	%r393, %r392, 124;
	mov.u32 	%r394, _ZZN3cub18CUB_300001_SM_10006detail6reduce18DeviceReduceKernelINS2_10policy_hubIiyN4cuda3std3__44plusIiEEE10Policy1000EN6thrust24THRUST_300001_SM_1000_NS6detail15normal_iteratorINSD_10device_ptrIiEEEEyS9_iNS7_10__identityEEEvT0_PT3_T1_NS0_13GridEvenShareISN_EET2_T4_E12temp_storage;
	add.s32 	%r395, %r394, %r393;
	st.shared.u32 	[%r395+8], %r501;
$L__BB8_23:
	bar.sync 	0;
	setp.ne.s32 	%p41, %r5, 0;
	@%p41 bra 	$L__BB8_46;
	setp.gt.s32 	%p42, %r4, 32;
	ld.shared.u32 	%r396, [_ZZN3cub18CUB_300001_SM_10006detail6reduce18DeviceReduceKernelINS2_10policy_hubIiyN4cuda3std3__44plusIiEEE10Policy1000EN6thrust24THRUST_300001_SM_1000_NS6detail15normal_iteratorINSD_10device_ptrIiEEEEyS9_iNS7_10__identityEEEvT0_PT3_T1_NS0_13GridEvenShareISN_EET2_T4_E12temp_storage+12];
	selp.b32 	%r397, %r396, 0, %p42;
	add.s32 	%r398, %r397, %r501;
	setp.gt.s32 	%p43, %r4, 64;
	ld.shared.u32 	%r399, [_ZZN3cub18CUB_300001_SM_10006detail6reduce18DeviceReduceKernelINS2_10policy_hubIiyN4cuda3std3__44plusIiEEE10Policy1000EN6thrust24THRUST_300001_SM_1000_NS6detail15normal_iteratorINSD_10device_ptrIiEEEEyS9_iNS7_10__identityEEEvT0_PT3_T1_NS0_13GridEvenShareISN_EET2_T4_E12temp_storage+16];
	selp.b32 	%r400, %r399, 0, %p43;
	add.s32 	%r401, %r398, %r400;
	setp.gt.s32 	%p44, %r4, 96;
	ld.shared.u32 	%r402, [_ZZN3cub18CUB_300001_SM_10006detail6reduce18DeviceReduceKernelINS2_10policy_hubIiyN4cuda3std3__44plusIiEEE10Policy1000EN6thrust24THRUST_300001_SM_1000_NS6detail15normal_iteratorINSD_10device_ptrIiEEEEyS9_iNS7_10__identityEEEvT0_PT3_T1_NS0_13GridEvenShareISN_EET2_T4_E12temp_storage+20];
	selp.b32 	%r403, %r402, 0, %p44;
	add.s32 	%r404, %r401, %r403;
	setp.gt.s32 	%p45, %r4, 128;
	ld.shared.u32 	%r405, [_ZZN3cub18CUB_300001_SM_10006detail6reduce18DeviceReduceKernelINS2_10policy_hubIiyN4cuda3std3__44plusIiEEE10Policy1000EN6thrust24THRUST_300001_SM_1000_NS6detail15normal_iteratorINSD_10device_ptrIiEEEEyS9_iNS7_10__identityEEEvT0_PT3_T1_NS0_13GridEvenShareISN_EET2_T4_E12temp_storage+24];
	selp.b32 	%r406, %r405, 0, %p45;
	add.s32 	%r407, %r404, %r406;
	setp.gt.s32 	%p46, %r4, 160;
	ld.shared.u32 	%r408, [_ZZN3cub18CUB_300001_SM_10006detail6reduce18DeviceReduceKernelINS2_10policy_hubIiyN4cuda3std3__44plusIiEEE10Policy1000EN6thrust24THRUST_300001_SM_1000_NS6detail15normal_iteratorINSD_10device_ptrIiEEEEyS9_iNS7_10__identityEEEvT0_PT3_T1_NS0_13GridEvenShareISN_EET2_T4_E12temp_storage+28];
	selp.b32 	%r409, %r408, 0, %p46;
	add.s32 	%r410, %r407, %r409;
	setp.gt.s32 	%p47, %r4, 192;
	ld.shared.u32 	%r411, [_ZZN3cub18CUB_300001_SM_10006detail6reduce18DeviceReduceKernelINS2_10policy_hubIiyN4cuda3std3__44plusIiEEE10Policy1000EN6thrust24THRUST_300001_SM_1000_NS6detail15normal_iteratorINSD_10device_ptrIiEEEEyS9_iNS7_10__identityEEEvT0_PT3_T1_NS0_13GridEvenShareISN_EET2_T4_E12temp_storage+32];
	selp.b32 	%r412, %r411, 0, %p47;
	add.s32 	%r413, %r410, %r412;
	setp.gt.s32 	%p48, %r4, 224;
	ld.shared.u32 	%r414, [_ZZN3cub18CUB_300001_SM_10006detail6reduce18DeviceReduceKernelINS2_10policy_hubIiyN4cuda3std3__44plusIiEEE10Policy1000EN6thrust24THRUST_300001_SM_1000_NS6detail15normal_iteratorINSD_10device_ptrIiEEEEyS9_iNS7_10__identityEEEvT0_PT3_T1_NS0_13GridEvenShareISN_EET2_T4_E12temp_storage+36];
	selp.b32 	%r415, %r414, 0, %p48;
	add.s32 	%r501, %r413, %r415;
	bra.uni 	$L__BB8_46;
$L__BB8_25:
	cvt.u32.u64 	%r90, %rd4;
	mov.u32 	%r46, %tid.x;
	add.s32 	%r91, %r46, %r90;
	mul.wide.u32 	%rd26, %r91, 4;
	add.s64 	%rd27, %rd2, %rd26;
	ld.global.u32 	%r92, [%rd27];
	ld.global.u32 	%r93, [%rd27+1024];
	ld.global.u32 	%r94, [%rd27+2048];
	ld.global.u32 	%r95, [%rd27+3072];
	ld.global.u32 	%r96, [%rd27+4096];
	ld.global.u32 	%r97, [%rd27+5120];
	ld.global.u32 	%r98, [%rd27+6144];
	ld.global.u32 	%r99, [%rd27+7168];
	ld.global.u32 	%r100, [%rd27+8192];
	ld.global.u32 	%r101, [%rd27+9216];
	ld.global.u32 	%r102, [%rd27+10240];
	ld.global.u32 	%r103, [%rd27+11264];
	ld.global.u32 	%r104, [%rd27+12288];
	ld.global.u32 	%r105, [%rd27+13312];
	ld.global.u32 	%r106, [%rd27+14336];
	ld.global.u32 	%r107, [%rd27+15360];
	add.s32 	%r108, %r93, %r92;
	add.s32 	%r109, %r94, %r108;
	add.s32 	%r110, %r95, %r109;
	add.s32 	%r111, %r96, %r110;
	add.s32 	%r112, %r97, %r111;
	add.s32 	%r113, %r98, %r112;
	add.s32 	%r114, %r99, %r113;
	add.s32 	%r115, %r100, %r114;
	add.s32 	%r116, %r101, %r115;
	add.s32 	%r117, %r102, %r116;
	add.s32 	%r118, %r103, %r117;
	add.s32 	%r119, %r104, %r118;
	add.s32 	%r120, %r105, %r119;
	add.s32 	%r121, %r106, %r120;
	add.s32 	%r500, %r107, %r121;
	setp.lt.u64 	%p2, %rd5, %rd3;
	@%p2 bra 	$L__BB8_42;
	cvt.u32.u64 	%r123, %rd3;
	cvt.u64.u32 	%rd28, %r46;
	add.s64 	%rd74, %rd4, %rd3;
	cvt.u32.u64 	%r48, %rd1;
	not.b32 	%r125, %r46;
	add.s32 	%r126, %r125, %r48;
	sub.s32 	%r127, %r126, %r123;
	sub.s32 	%r483, %r127, %r90;
	add.s64 	%rd29, %rd74, %rd28;
	shl.b64 	%rd30, %rd29, 2;
	add.s64 	%rd31, %rd30, %rd2;
	add.s64 	%rd73, %rd31, 8192;
	mov.b32 	%r484, 0;
	shl.b32 	%r128, %r1, 12;
	mov.u64 	%rd75, %rd4;
$L__BB8_27:
	cvt.s64.s32 	%rd15, %r128;
	add.s64 	%rd75, %rd75, %rd15;
	add.s64 	%rd32, %rd1, -4096;
	setp.gt.u64 	%p3, %rd75, %rd32;
	@%p3 bra 	$L__BB8_29;
	shl.b32 	%r129, %r1, 12;
	cvt.s64.s32 	%rd33, %r129;
	cvt.u64.u32 	%rd34, %r46;
	add.s64 	%rd35, %rd75, %rd34;
	shl.b64 	%rd36, %rd35, 2;
	add.s64 	%rd37, %rd2, %rd36;
	ld.global.u32 	%r130, [%rd37];
	ld.global.u32 	%r131, [%rd37+1024];
	ld.global.u32 	%r132, [%rd37+2048];
	ld.global.u32 	%r133, [%rd37+3072];
	ld.global.u32 	%r134, [%rd37+4096];
	ld.global.u32 	%r135, [%rd37+5120];
	ld.global.u32 	%r136, [%rd37+6144];
	ld.global.u32 	%r137, [%rd37+7168];
	ld.global.u32 	%r138, [%rd37+8192];
	ld.global.u32 	%r139, [%rd37+9216];
	ld.global.u32 	%r140, [%rd37+10240];
	ld.global.u32 	%r141, [%rd37+11264];
	ld.global.u32 	%r142, [%rd37+12288];
	ld.global.u32 	%r143, [%rd37+13312];
	ld.global.u32 	%r144, [%rd37+14336];
	ld.global.u32 	%r145, [%rd37+15360];
	add.s32 	%r146, %r130, %r500;
	add.s32 	%r147, %r131, %r146;
	add.s32 	%r148, %r132, %r147;
	add.s32 	%r149, %r133, %r148;
	add.s32 	%r150, %r134, %r149;
	add.s32 	%r151, %r135, %r150;
	add.s32 	%r152, %r136, %r151;
	add.s32 	%r153, %r137, %r152;
	add.s32 	%r154, %r138, %r153;
	add.s32 	%r155, %r139, %r154;
	add.s32 	%r156, %r140, %r155;
	add.s32 	%r157, %r141, %r156;
	add.s32 	%r158, %r142, %r157;
	add.s32 	%r159, %r143, %r158;
	add.s32 	%r160, %r144, %r159;
	add.s32 	%r500, %r145, %r160;
	sub.s64 	%rd38, %rd1, %rd75;
	setp.lt.u64 	%p4, %rd38, %rd33;
	add.s32 	%r484, %r484, 1;
	add.s64 	%rd74, %rd74, %rd33;
	sub.s32 	%r483, %r483, %r129;
	mul.wide.s32 	%rd39, %r129, 4;
	add.s64 	%rd73, %rd73, %rd39;
	@%p4 bra 	$L__BB8_42;
	bra.uni 	$L__BB8_27;
$L__BB8_29:
	setp.le.u64 	%p5, %rd1, %rd75;
	cvt.u32.u64 	%r161, %rd75;
	cvt.u32.u64 	%r162, %rd1;
	sub.s32 	%r163, %r162, %r161;
	setp.ge.s32 	%p6, %r46, %r163;
	or.pred  	%p7, %p5, %p6;
	@%p7 bra 	$L__BB8_42;
	cvt.u32.u64 	%r166, %rd15;
	cvt.u32.u64 	%r167, %rd4;
	not.b32 	%r168, %r46;
	add.s32 	%r169, %r168, %r48;
	add.s32 	%r170, %r166, %r167;
	sub.s32 	%r171, %r169, %r170;
	mul.lo.s32 	%r172, %r1, %r484;
	shl.b32 	%r173, %r172, 12;
	sub.s32 	%r174, %r171, %r173;
	shr.u32 	%r175, %r174, 8;
	add.s32 	%r56, %r175, 1;
	and.b32  	%r57, %r56, 15;
	setp.lt.u32 	%p8, %r174, 3840;
	mov.u32 	%r490, %r46;
	@%p8 bra 	$L__BB8_33;
	shr.u32 	%r176, %r483, 8;
	add.s32 	%r177, %r176, 1;
	and.b32  	%r178, %r177, 33554416;
	neg.s32 	%r486, %r178;
	mov.u32 	%r490, %r46;
$L__BB8_32:
	.pragma "nounroll";
	ld.global.u32 	%r179, [%rd73+-8192];
	add.s32 	%r180, %r179, %r500;
	ld.global.u32 	%r181, [%rd73+-7168];
	add.s32 	%r182, %r181, %r180;
	ld.global.u32 	%r183, [%rd73+-6144];
	add.s32 	%r184, %r183, %r182;
	ld.global.u32 	%r185, [%rd73+-5120];
	add.s32 	%r186, %r185, %r184;
	ld.global.u32 	%r187, [%rd73+-4096];
	add.s32 	%r188, %r187, %r186;
	ld.global.u32 	%r189, [%rd73+-3072];
	add.s32 	%r190, %r189, %r188;
	ld.global.u32 	%r191, [%rd73+-2048];
	add.s32 	%r192, %r191, %r190;
	ld.global.u32 	%r193, [%rd73+-1024];
	add.s32 	%r194, %r193, %r192;
	ld.global.u32 	%r195, [%rd73];
	add.s32 	%r196, %r195, %r194;
	ld.global.u32 	%r197, [%rd73+1024];
	add.s32 	%r198, %r197, %r196;
	ld.global.u32 	%r199, [%rd73+2048];
	add.s32 	%r200, %r199, %r198;
	ld.global.u32 	%r201, [%rd73+3072];
	add.s32 	%r202, %r201, %r200;
	ld.global.u32 	%r203, [%rd73+4096];
	add.s32 	%r204, %r203, %r202;
	ld.global.u32 	%r205, [%rd73+5120];
	add.s32 	%r206, %r205, %r204;
	ld.global.u32 	%r207, [%rd73+6144];
	add.s32 	%r208, %r207, %r206;
	ld.global.u32 	%r209, [%rd73+7168];
	add.s32 	%r500, %r209, %r208;
	add.s32 	%r490, %r490, 4096;
	add.s32 	%r486, %r486, 16;
	add.s64 	%rd73, %rd73, 16384;
	setp.ne.s32 	%p9, %r486, 0;
	@%p9 bra 	$L__BB8_32;
$L__BB8_33:
	setp.eq.s32 	%p10, %r57, 0;
	@%p10 bra 	$L__BB8_42;
	and.b32  	%r68, %r56, 7;
	setp.lt.u32 	%p11, %r57, 8;
	@%p11 bra 	$L__BB8_36;
	cvt.u64.u32 	%rd40, %r490;
	add.s64 	%rd41, %rd75, %rd40;
	shl.b64 	%rd42, %rd41, 2;
	add.s64 	%rd43, %rd2, %rd42;
	ld.global.u32 	%r211, [%rd43];
	add.s32 	%r212, %r211, %r500;
	ld.global.u32 	%r213, [%rd43+1024];
	add.s32 	%r214, %r213, %r212;
	ld.global.u32 	%r215, [%rd43+2048];
	add.s32 	%r216, %r215, %r214;
	ld.global.u32 	%r217, [%rd43+3072];
	add.s32 	%r218, %r217, %r216;
	ld.global.u32 	%r219, [%rd43+4096];
	add.s32 	%r220, %r219, %r218;
	ld.global.u32 	%r221, [%rd43+5120];
	add.s32 	%r222, %r221, %r220;
	ld.global.u32 	%r223, [%rd43+6144];
	add.s32 	%r224, %r223, %r222;
	ld.global.u32 	%r225, [%rd43+7168];
	add.s32 	%r500, %r225, %r224;
	add.s32 	%r490, %r490, 2048;
$L__BB8_36:
	setp.eq.s32 	%p12, %r68, 0;
	@%p12 bra 	$L__BB8_42;
	setp.lt.u32 	%p13, %r68, 4;
	@%p13 bra 	$L__BB8_39;
	cvt.u64.u32 	%rd44, %r490;
	add.s64 	%rd45, %rd75, %rd44;
	shl.b64 	%rd46, %rd45, 2;
	add.s64 	%rd47, %rd2, %rd46;
	ld.global.u32 	%r227, [%rd47];
	add.s32 	%r228, %r227, %r500;
	ld.global.u32 	%r229, [%rd47+1024];
	add.s32 	%r230, %r229, %r228;
	ld.global.u32 	%r231, [%rd47+2048];
	add.s32 	%r232, %r231, %r230;
	ld.global.u32 	%r233, [%rd47+3072];
	add.s32 	%r500, %r233, %r232;
	add.s32 	%r490, %r490, 1024;
$L__BB8_39:
	and.b32  	%r234, %r56, 3;
	setp.eq.s32 	%p14, %r234, 0;
	@%p14 bra 	$L__BB8_42;
	cvt.u64.u32 	%rd48, %r490;
	add.s64 	%rd49, %rd48, %rd74;
	shl.b64 	%rd50, %rd49, 2;
	add.s64 	%rd77, %rd2, %rd50;
	cvt.u16.u32 	%rs1, %r483;
	shr.u16 	%rs2, %rs1, 8;
	add.s16 	%rs3, %rs2, 1;
	cvt.u32.u16 	%r235, %rs3;
	and.b32  	%r236, %r235, 3;
	neg.s32 	%r498, %r236;
$L__BB8_41:
	.pragma "nounroll";
	ld.global.u32 	%r237, [%rd77];
	add.s32 	%r500, %r237, %r500;
	add.s64 	%rd77, %rd77, 1024;
	add.s32 	%r498, %r498, 1;
	setp.ne.s32 	%p15, %r498, 0;
	@%p15 bra 	$L__BB8_41;
$L__BB8_42:
	// begin inline asm
	mov.u32 %r238, %laneid;
	// end inline asm
	mov.b32 	%r241, 1;
	mov.b32 	%r262, 31;
	mov.b32 	%r263, -1;
	// begin inline asm
	shfl.sync.down.b32 %r239, %r500, %r241, %r262, %r263;
	// end inline asm
	setp.gt.s32 	%p16, %r238, 30;
	selp.b32 	%r264, 0, %r239, %p16;
	add.s32 	%r245, %r264, %r500;
	mov.b32 	%r246, 2;
	// begin inline asm
	shfl.sync.down.b32 %r244, %r245, %r246, %r262, %r263;
	// end inline asm
	setp.gt.s32 	%p17, %r238, 29;
	selp.b32 	%r265, 0, %r244, %p17;
	add.s32 	%r250, %r245, %r265;
	mov.b32 	%r251, 4;
	// begin inline asm
	shfl.sync.down.b32 %r249, %r250, %r251, %r262, %r263;
	// end inline asm
	setp.gt.s32 	%p18, %r238, 27;
	selp.b32 	%r266, 0, %r249, %p18;
	add.s32 	%r255, %r250, %r266;
	mov.b32 	%r256, 8;
	// begin inline asm
	shfl.sync.down.b32 %r254, %r255, %r256, %r262, %r263;
	// end inline asm
	setp.gt.s32 	%p19, %r238, 23;
	selp.b32 	%r267, 0, %r254, %p19;
	add.s32 	%r260, %r255, %r267;
	mov.b32 	%r261, 16;
	// begin inline asm
	shfl.sync.down.b32 %r259, %r260, %r261, %r262, %r263;
	// end inline asm
	setp.gt.s32 	%p20, %r238, 15;
	selp.b32 	%r268, 0, %r259, %p20;
	add.s32 	%r501, %r260, %r268;
	setp.ne.s32 	%p21, %r238, 0;
	@%p21 bra 	$L__BB8_44;
	shr.u32 	%r269, %r46, 3;
	and.b32  	%r270, %r269, 124;
	mov.u32 	%r271, _ZZN3cub18CUB_300001_SM_10006detail6reduce18DeviceReduceKernelINS2_10policy_hubIiyN4cuda3std3__44plusIiEEE10Policy1000EN6thrust24THRUST_300001_SM_1000_NS6detail15normal_iteratorINSD_10device_ptrIiEEEEyS9_iNS7_10__identityEEEvT0_PT3_T1_NS0_13GridEvenShareISN_EET2_T4_E12temp_storage;
	add.s32 	%r272, %r271, %r270;
	st.shared.u32 	[%r272+8], %r501;
$L__BB8_44:
	bar.sync 	0;
	setp.ne.s32 	%p22, %r46, 0;
	@%p22 bra 	$L__BB8_46;
	ld.shared.u32 	%r273, [_ZZN3cub18CUB_300001_SM_10006detail6reduce18DeviceReduceKernelINS2_10policy_hubIiyN4cuda3std3__44plusIiEEE10Policy1000EN6thrust24THRUST_300001_SM_1000_NS6detail15normal_iteratorINSD_10device_ptrIiEEEEyS9_iNS7_10__identityEEEvT0_PT3_T1_NS0_13GridEvenShareISN_EET2_T4_E12temp_storage+12];
	add.s32 	%r274, %r273, %r501;
	ld.shared.u32 	%r275, [_ZZN3cub18CUB_300001_SM_10006detail6reduce18DeviceReduceKernelINS2_10policy_hubIiyN4cuda3std3__44plusIiEEE10Policy1000EN6thrust24THRUST_300001_SM_1000_NS6detail15normal_iteratorINSD_10device_ptrIiEEEEyS9_iNS7_10__identityEEEvT0_PT3_T1_NS0_13GridEvenShareISN_EET2_T4_E12temp_storage+16];
	add.s32 	%r276, %r274, %r275;
	ld.shared.u32 	%r277, [_ZZN3cub18CUB_300001_SM_10006detail6reduce18DeviceReduceKernelINS2_10policy_hubIiyN4cuda3std3__44plusIiEEE10Policy1000EN6thrust24THRUST_300001_SM_1000_NS6detail15normal_iteratorINSD_10device_ptrIiEEEEyS9_iNS7_10__identityEEEvT0_PT3_T1_NS0_13GridEvenShareISN_EET2_T4_E12temp_storage+20];
	add.s32 	%r278, %r276, %r277;
	ld.shared.u32 	%r279, [_ZZN3cub18CUB_300001_SM_10006detail6reduce18DeviceReduceKernelINS2_10policy_hubIiyN4cuda3std3__44plusIiEEE10Policy1000EN6thrust24THRUST_300001_SM_1000_NS6detail15normal_iteratorINSD_10device_ptrIiEEEEyS9_iNS7_10__identityEEEvT0_PT3_T1_NS0_13GridEvenShareISN_EET2_T4_E12temp_storage+24];
	add.s32 	%r280, %r278, %r279;
	ld.shared.u32 	%r281, [_ZZN3cub18CUB_300001_SM_10006detail6reduce18DeviceReduceKernelINS2_10policy_hubIiyN4cuda3std3__44plusIiEEE10Policy1000EN6thrust24THRUST_300001_SM_1000_NS6detail15normal_iteratorINSD_10device_ptrIiEEEEyS9_iNS7_10__identityEEEvT0_PT3_T1_NS0_13GridEvenShareISN_EET2_T4_E12temp_storage+28];
	add.s32 	%r282, %r280, %r281;
	ld.shared.u32 	%r283, [_ZZN3cub18CUB_300001_SM_10006detail6reduce18DeviceReduceKernelINS2_10policy_hubIiyN4cuda3std3__44plusIiEEE10Policy1000EN6thrust24THRUST_300001_SM_1000_NS6detail15normal_iteratorINSD_10device_ptrIiEEEEyS9_iNS7_10__identityEEEvT0_PT3_T1_NS0_13GridEvenShareISN_EET2_T4_E12temp_storage+32];
	add.s32 	%r284, %r282, %r283;
	ld.shared.u32 	%r285, [_ZZN3cub18CUB_300001_SM_10006detail6reduce18DeviceReduceKernelINS2_10policy_hubIiyN4cuda3std3__44plusIiEEE10Policy1000EN6thrust24THRUST_300001_SM_1000_NS6detail15normal_iteratorINSD_10device_ptrIiEEEEyS9_iNS7_10__identityEEEvT0_PT3_T1_NS0_13GridEvenShareISN_EET2_T4_E12temp_storage+36];
	add.s32 	%r501, %r284, %r285;
$L__BB8_46:
	mov.u32 	%r464, %tid.x;
	setp.ne.s32 	%p56, %r464, 0;
	@%p56 bra 	$L__BB8_48;
	ld.param.u64 	%rd71, [_ZN3cub18CUB_300001_SM_10006detail6reduce18DeviceReduceKernelINS2_10policy_hubIiyN4cuda3std3__44plusIiEEE10Policy1000EN6thrust24THRUST_300001_SM_1000_NS6detail15normal_iteratorINSD_10device_ptrIiEEEEyS9_iNS7_10__identityEEEvT0_PT3_T1_NS0_13GridEvenShareISN_EET2_T4__param_1];
	cvta.to.global.u64 	%rd68, %rd71;
	mul.wide.u32 	%rd69, %r2, 4;
	add.s64 	%rd70, %rd68, %rd69;
	st.global.u32 	[%rd70], %r501;
$L__BB8_48:
	ret;

}
	// .globl	_ZN3cub18CUB_300001_SM_10006detail6reduce28DeviceReduceSingleTileKernelINS2_10policy_hubIiyN4cuda3std3__44plusIiEEE10Policy1000EPiSC_iS9_iiNS7_10__identityEEEvT0_T1_T2_T3_T4_T6_
.visible .entry _ZN3cub18CUB_300001_SM_10006detail6reduce28DeviceReduceSingleTileKernelINS2_10policy_hubIiyN4cuda3std3__44plusIiEEE10Policy1000EPiSC_iS9_iiNS7_10__identityEEEvT0_T1_T2_T3_T4_T6_(
	.param .u64 .ptr .align 1 _ZN3cub18CUB_300001_SM_10006detail6reduce28DeviceReduceSingleTileKernelINS2_10policy_hubIiyN4cuda3std3__44plusIiEEE10Policy1000EPiSC_iS9_iiNS7_10__identityEEEvT0_T1_T2_T3_T4_T6__param_0,
	.param .u64 .ptr .align 1 _ZN3cub18CUB_300001_SM_10006detail6reduce28DeviceReduceSingleTileKernelINS2_10policy_hubIiyN4cuda3std3__44plusIiEEE10Policy1000EPiSC_iS9_iiNS7_10__identityEEEvT0_T1_T2_T3_T4_T6__param_1,
	.param .u32 _ZN3cub18CUB_300001_SM_10006detail6reduce28DeviceReduceSingleTileKernelINS2_10policy_hubIiyN4cuda3std3__44plusIiEEE10Policy1000EPiSC_iS9_iiNS7_10__identityEEEvT0_T1_T2_T3_T4_T6__param_2,
	.param .align 1 .b8 _ZN3cub18CUB_300001_SM_10006detail6reduce28DeviceReduceSingleTileKernelINS2_10policy_hubIiyN4cuda3std3__44plusIiEEE10Policy1000EPiSC_iS9_iiNS7_10__identityEEEvT0_T1_T2_T3_T4_T6__param_3[1],
	.param .u32 _ZN3cub18CUB_300001_SM_10006detail6reduce28DeviceReduceSingleTileKernelINS2_10policy_hubIiyN4cuda3std3__44plusIiEEE10Policy1000EPiSC_iS9_iiNS7_10__identityEEEvT0_T1_T2_T3_T4_T6__param_4,
	.param .align 1 .b8 _ZN3cub18CUB_300001_SM_10006detail6reduce28DeviceReduceSingleTileKernelINS2_10policy_hubIiyN4cuda3std3__44plusIiEEE10Policy1000EPiSC_iS9_iiNS7_10__identityEEEvT0_T1_T2_T3_T4_T6__param_5[1]
)
.maxntid 256
.minnctapersm 1
{
	.reg .pred 	%p<97>;
	.reg .b32 	%r<687>;
	.reg .b64 	%rd<125>;
	// demoted variable
	.shared .align 4 .b8 _ZZN3cub18CUB_300001_SM_10006detail6reduce28DeviceReduceSingleTileKernelINS2_10policy_hubIiyN4cuda3std3__44plusIiEEE10Policy1000EPiSC_iS9_iiNS7_10__identityEEEvT0_T1_T2_T3_T4_T6_E12temp_storage[44];
	ld.param.u64 	%rd16, [_ZN3cub18CUB_300001_SM_10006detail6reduce28DeviceReduceSingleTileKernelINS2_10policy_hubIiyN4cuda3std3__44plusIiEEE10Policy1000EPiSC_iS9_iiNS7_10__identityEEEvT0_T1_T2_T3_T4_T6__param_0];
	ld.param.u64 	%rd17, [_ZN3cub18CUB_300001_SM_10006detail6reduce28DeviceReduceSingleTileKernelINS2_10policy_hubIiyN4cuda3std3__44plusIiEEE10Policy1000EPiSC_iS9_iiNS7_10__identityEEEvT0_T1_T2_T3_T4_T6__param_1];
	ld.param.u32 	%r120, [_ZN3cub18CUB_300001_SM_10006detail6reduce28DeviceReduceSingleTileKernelINS2_10policy_hubIiyN4cuda3std3__44plusIiEEE10Policy1000EPiSC_iS9_iiNS7_10__identityEEEvT0_T1_T2_T3_T4_T6__param_2];
	ld.param.u32 	%r121, [_ZN3cub18CUB_300001_SM_10006detail6reduce28DeviceReduceSingleTileKernelINS2_10policy_hubIiyN4cuda3std3__44plusIiEEE10Policy1000EPiSC_iS9_iiNS7_10__identityEEEvT0_T1_T2_T3_T4_T6__param_4];
	cvta.to.global.u64 	%rd1, %rd17;
	setp.ne.s32 	%p1, %r120, 0;
	@%p1 bra 	$L__BB9_3;
	mov.u32 	%r633, %tid.x;
	setp.ne.s32 	%p96, %r633, 0;
	@%p96 bra 	$L__BB9_74;
	st.global.u32 	[%rd1], %r121;
	bra.uni 	$L__BB9_74;
$L__BB9_3:
	and.b64  	%rd18, %rd16, 15;
	setp.ne.s64 	%p2, %rd18, 0;
	@%p2 bra 	$L__BB9_38;
	setp.gt.s32 	%p49, %r120, 4095;
	@%p49 bra 	$L__BB9_22;
	mov.u32 	%r1, %tid.x;
	setp.ge.s32 	%p66, %r1, %r120;
	mov.b32 	%r644, 0;
	mov.u32 	%r639, %r1;
	@%p66 bra 	$L__BB9_7;
	mul.wide.u32 	%rd113, %r1, 4;
	add.s64 	%rd112, %rd16, %rd113;
	// begin inline asm
	ld.global.nc.u32 %r644, [%rd112];
	// end inline asm
	add.s32 	%r639, %r1, 256;
$L__BB9_7:
	setp.ge.s32 	%p67, %r639, %r120;
	@%p67 bra 	$L__BB9_13;
	not.b32 	%r507, %r639;
	add.s32 	%r6, %r120, %r507;
	and.b32  	%r508, %r6, 768;
	setp.eq.s32 	%p68, %r508, 768;
	@%p68 bra 	$L__BB9_11;
	mul.wide.u32 	%rd114, %r639, 4;
	add.s64 	%rd121, %rd16, %rd114;
	shr.u32 	%r509, %r6, 8;
	add.s32 	%r510, %r509, 1;
	and.b32  	%r511, %r510, 3;
	neg.s32 	%r636, %r511;
$L__BB9_10:
	.pragma "nounroll";
	// begin inline asm
	ld.global.nc.u32 %r512, [%rd121];
	// end inline asm
	add.s32 	%r644, %r512, %r644;
	add.s32 	%r639, %r639, 256;
	add.s64 	%rd121, %rd121, 1024;
	add.s32 	%r636, %r636, 1;
	setp.ne.s32 	%p69, %r636, 0;
	@%p69 bra 	$L__BB9_10;
$L__BB9_11:
	setp.lt.u32 	%p70, %r6, 768;
	@%p70 bra 	$L__BB9_13;
$L__BB9_12:
	mul.wide.s32 	%rd120, %r639, 4;
	add.s64 	%rd116, %rd16, %rd120;
	// begin inline asm
	ld.global.nc.u32 %r513, [%rd116];
	// end inline asm
	add.s32 	%r517, %r513, %r644;
	add.s64 	%rd117, %rd116, 1024;
	// begin inline asm
	ld.global.nc.u32 %r514, [%rd117];
	// end inline asm
	add.s32 	%r518, %r514, %r517;
	add.s64 	%rd118, %rd116, 2048;
	// begin inline asm
	ld.global.nc.u32 %r515, [%rd118];
	// end inline asm
	add.s32 	%r519, %r515, %r518;
	add.s64 	%rd119, %rd116, 3072;
	// begin inline asm
	ld.global.nc.u32 %r516, [%rd119];
	// end inline asm
	add.s32 	%r644, %r516, %r519;
	add.s32 	%r639, %r639, 1024;
	setp.lt.s32 	%p71, %r639, %r120;
	@%p71 bra 	$L__BB9_12;
$L__BB9_13:
	setp.lt.s32 	%p72, %r120, 256;
	@%p72 bra 	$L__BB9_18;
	// begin inline asm
	mov.u32 %r583, %laneid;
	// end inline asm
	mov.b32 	%r586, 1;
	mov.b32 	%r607, 31;
	mov.b32 	%r608, -1;
	// begin inline asm
	shfl.sync.down.b32 %r584, %r644, %r586, %r607, %r608;
	// end inline asm
	setp.gt.s32 	%p88, %r583, 30;
	selp.b32 	%r609, 0, %r584, %p88;
	add.s32 	%r590, %r609, %r644;
	mov.b32 	%r591, 2;
	// begin inline asm
	shfl.sync.down.b32 %r589, %r590, %r591, %r607, %r608;
	// end inline asm
	setp.gt.s32 	%p89, %r583, 29;
	selp.b32 	%r610, 0, %r589, %p89;
	add.s32 	%r595, %r590, %r610;
	mov.b32 	%r596, 4;
	// begin inline asm
	shfl.sync.down.b32 %r594, %r595, %r596, %r607, %r608;
	// end inline asm
	setp.gt.s32 	%p90, %r583, 27;
	selp.b32 	%r611, 0, %r594, %p90;
	add.s32 	%r600, %r595, %r611;
	mov.b32 	%r601, 8;
	// begin inline asm
	shfl.sync.down.b32 %r599, %r600, %r601, %r607, %r608;
	// end inline asm
	setp.gt.s32 	%p91, %r583, 23;
	selp.b32 	%r612, 0, %r599, %p91;
	add.s32 	%r605, %r600, %r612;
	mov.b32 	%r606, 16;
	// begin inline asm
	shfl.sync.down.b32 %r604, %r605, %r606, %r607, %r608;
	// end inline asm
	setp.gt.s32 	%p92, %r583, 15;
	selp.b32 	%r613, 0, %r604, %p92;
	add.s32 	%r686, %r605, %r613;
	setp.ne.s32 	%p93, %r583, 0;
	@%p93 bra 	$L__BB9_16;
	shr.u32 	%r614, %r1, 3;
	and.b32  	%r615, %r614, 124;
	mov.u32 	%r616, _ZZN3cub18CUB_300001_SM_10006detail6reduce28DeviceReduceSingleTileKernelINS2_10policy_hubIiyN4cuda3std3__44plusIiEEE10Policy1000EPiSC_iS9_iiNS7_10__identityEEEvT0_T1_T2_T3_T4_T6_E12temp_storage;
	add.s32 	%r617, %r616, %r615;
	st.shared.u32 	[%r617+8], %r686;
$L__BB9_16:
	bar.sync 	0;
	setp.ne.s32 	%p94, %r1, 0;
	@%p94 bra 	$L__BB9_72;
	ld.shared.u32 	%r618, [_ZZN3cub18CUB_300001_SM_10006detail6reduce28DeviceReduceSingleTileKernelINS2_10policy_hubIiyN4cuda3std3__44plusIiEEE10Policy1000EPiSC_iS9_iiNS7_10__identityEEEvT0_T1_T2_T3_T4_T6_E12temp_storage+12];
	add.s32 	%r619, %r618, %r686;
	ld.shared.u32 	%r620, [_ZZN3cub18CUB_300001_SM_10006detail6reduce28DeviceReduceSingleTileKernelINS2_10policy_hubIiyN4cuda3std3__44plusIiEEE10Policy1000EPiSC_iS9_iiNS7_10__identityEEEvT0_T1_T2_T3_T4_T6_E12temp_storage+16];
	add.s32 	%r621, %r619, %r620;
	ld.shared.u32 	%r622, [_ZZN3cub18CUB_300001_SM_10006detail6reduce28DeviceReduceSingleTileKernelINS2_10policy_hubIiyN4cuda3std3__44plusIiEEE10Policy1000EPiSC_iS9_iiNS7_10__identityEEEvT0_T1_T2_T3_T4_T6_E12temp_storage+20];
	add.s32 	%r623, %r621, %r622;
	ld.shared.u32 	%r624, [_ZZN3cub18CUB_300001_SM_10006detail6reduce28DeviceReduceSingleTileKernelINS2_10policy_hubIiyN4cuda3std3__44plusIiEEE10Policy1000EPiSC_iS9_iiNS7_10__identityEEEvT0_T1_T2_T3_T4_T6_E12temp_storage+24];
	add.s32 	%r625, %r623, %r624;
	ld.shared.u32 	%r626, [_ZZN3cub18CUB_300001_SM_10006detail6reduce28DeviceReduceSingleTileKernelINS2_10policy_hubIiyN4cuda3std3__44plusIiEEE10Policy1000EPiSC_iS9_iiNS7_10__identityEEEvT0_T1_T2_T3_T4_T6_E12temp_storage+28];
	add.s32 	%r627, %r625, %r626;
	ld.shared.u32 	%r628, [_ZZN3cub18CUB_300001_SM_10006detail6reduce28DeviceReduceSingleTileKernelINS2_10policy_hubIiyN4cuda3std3__44plusIiEEE10Policy1000EPiSC_iS9_iiNS7_10__identityEEEvT0_T1_T2_T3_T4_T6_E12temp_storage+32];
	add.s32 	%r629, %r627, %r628;
	ld.shared.u32 	%r630, [_ZZN3cub18CUB_300001_SM_10006detail6reduce28DeviceReduceSingleTileKernelINS2_10policy_hubIiyN4cuda3std3__44plusIiEEE10Policy1000EPiSC_iS9_iiNS7_10__identityEEEvT0_T1_T2_T3_T4_T6_E12temp_storage+36];
	add.s32 	%r686, %r629, %r630;
	bra.uni 	$L__BB9_72;
$L__BB9_18:
	// begin inline asm
	mov.u32 %r520, %laneid;
	// end inline asm
	and.b32  	%r546, %r1, 992;
	add.s32 	%r547, %r546, 32;
	setp.gt.s32 	%p73, %r547, %r120;
	not.b32 	%r548, %r546;
	add.s32 	%r549, %r120, %r548;
	selp.b32 	%r544, %r549, 31, %p73;
	mov.b32 	%r523, 1;
	mov.b32 	%r545, -1;
	// begin inline asm
	shfl.sync.down.b32 %r521, %r644, %r523, %r544, %r545;
	// end inline asm
	setp.lt.s32 	%p74, %r520, %r544;
	selp.b32 	%r550, %r521, 0, %p74;
	add.s32 	%r527, %r550, %r644;
	mov.b32 	%r528, 2;
	// begin inline asm
	shfl.sync.down.b32 %r526, %r527, %r528, %r544, %r545;
	// end inline asm
	add.s32 	%r551, %r520, 2;
	setp.gt.s32 	%p75, %r551, %r544;
	selp.b32 	%r552, 0, %r526, %p75;
	add.s32 	%r532, %r527, %r552;
	mov.b32 	%r533, 4;
	// begin inline asm
	shfl.sync.down.b32 %r531, %r532, %r533, %r544, %r545;
	// end inline asm
	add.s32 	%r553, %r520, 4;
	setp.gt.s32 	%p76, %r553, %r544;
	selp.b32 	%r554, 0, %r531, %p76;
	add.s32 	%r537, %r532, %r554;
	mov.b32 	%r538, 8;
	// begin inline asm
	shfl.sync.down.b32 %r536, %r537, %r538, %r544, %r545;
	// end inline asm
	add.s32 	%r555, %r520, 8;
	setp.gt.s32 	%p77, %r555, %r544;
	selp.b32 	%r556, 0, %r536, %p77;
	add.s32 	%r542, %r537, %r556;
	mov.b32 	%r543, 16;
	// begin inline asm
	shfl.sync.down.b32 %r541, %r542, %r543, %r544, %r545;
	// end inline asm
	add.s32 	%r557, %r520, 16;
	setp.gt.s32 	%p78, %r557, %r544;
	selp.b32 	%r558, 0, %r541, %p78;
	add.s32 	%r686, %r542, %r558;
	setp.ne.s32 	%p79, %r520, 0;
	@%p79 bra 	$L__BB9_20;
	shr.u32 	%r559, %r1, 3;
	and.b32  	%r560, %r559, 124;
	mov.u32 	%r561, _ZZN3cub18CUB_300001_SM_10006detail6reduce28DeviceReduceSingleTileKernelINS2_10policy_hubIiyN4cuda3std3__44plusIiEEE10Policy1000EPiSC_iS9_iiNS7_10__identityEEEvT0_T1_T2_T3_T4_T6_E12temp_storage;
	add.s32 	%r562, %r561, %r560;
	st.shared.u32 	[%r562+8], %r686;
$L__BB9_20:
	bar.sync 	0;
	setp.ne.s32 	%p80, %r1, 0;
	@%p80 bra 	$L__BB9_72;
	setp.gt.s32 	%p81, %r120, 32;
	ld.shared.u32 	%r563, [_ZZN3cub18CUB_300001_SM_10006detail6reduce28DeviceReduceSingleTileKernelINS2_10policy_hubIiyN4cuda3std3__44plusIiEEE10Policy1000EPiSC_iS9_iiNS7_10__identityEEEvT0_T1_T2_T3_T4_T6_E12temp_storage+12];
	selp.b32 	%r564, %r563, 0, %p81;
	add.s32 	%r565, %r564, %r686;
	setp.gt.s32 	%p82, %r120, 64;
	ld.shared.u32 	%r566, [_ZZN3cub18CUB_300001_SM_10006detail6reduce28DeviceReduceSingleTileKernelINS2_10policy_hubIiyN4cuda3std3__44plusIiEEE10Policy1000EPiSC_iS9_iiNS7_10__identityEEEvT0_T1_T2_T3_T4_T6_E12temp_storage+16];
	selp.b32 	%r567, %r566, 0, %p82;
	add.s32 	%r568, %r565, %r567;
	setp.gt.s32 	%p83, %r120, 96;
	ld.shared.u32 	%r569, [_ZZN3cub18CUB_300001_SM_10006detail6reduce28DeviceReduceSingleTileKernelINS2_10policy_hubIiyN4cuda3std3__44plusIiEEE10Policy1000EPiSC_iS9_iiNS7_10__identityEEEvT0_T1_T2_T3_T4_T6_E12temp_storage+20];
	selp.b32 	%r570, %r569, 0, %p83;
	add.s32 	%r571, %r568, %r570;
	setp.gt.s32 	%p84, %r120, 128;
	ld.shared.u32 	%r572, [_ZZN3cub18CUB_300001_SM_10006detail6reduce28DeviceReduceSingleTileKernelINS2_10policy_hubIiyN4cuda3std3__44plusIiEEE10Policy1000EPiSC_iS9_iiNS7_10__identityEEEvT0_T1_T2_T3_T4_T6_E12temp_storage+24];
	selp.b32 	%r573, %r572, 0, %p84;
	add.s32 	%r574, %r571, %r573;
	setp.gt.s32 	%p85, %r120, 160;
	ld.shared.u32 	%r575, [_ZZN3cub18CUB_300001_SM_10006detail6reduce28DeviceReduceSingleTileKernelINS2_10policy_hubIiyN4cuda3std3__44plusIiEEE10Policy1000EPiSC_iS9_iiNS7_10__identityEEEvT0_T1_T2_T3_T4_T6_E12temp_storage+28];
	selp.b32 	%r576, %r575, 0, %p85;
	add.s32 	%r577, %r574, %r576;
	setp.gt.s32 	%p86, %r120, 192;
	ld.shared.u32 	%r578, [_ZZN3cub18CUB_300001_SM_10006detail6reduce28DeviceReduceSingleTileKernelINS2_10policy_hubIiyN4cuda3std3__44plusIiEEE10Policy1000EPiSC_iS9_iiNS7_10__identityEEEvT0_T1_T2_T3_T4_T6_E12temp_storage+32];
	selp.b32 	%r579, %r578, 0, %p86;
	add.s32 	%r580, %r577, %r579;
	setp.gt.s32 	%p87, %r120, 224;
	ld.shared.u32 	%r581, [_ZZN3cub18CUB_300001_SM_10006detail6reduce28DeviceReduceSingleTileKernelINS2_10policy_hubIiyN4cuda3std3__44plusIiEEE10Policy1000EPiSC_iS9_iiNS7_10__identityEEEvT0_T1_T2_T3_T4_T6_E12temp_storage+36];
	selp.b32 	%r582, %r581, 0, %p87;
	add.s32 	%r686, %r580, %r582;
	bra.uni 	$L__BB9_72;
$L__BB9_22:
	mov.u32 	%r26, %tid.x;
	shl.b32 	%r377, %r26, 2;
	mul.wide.u32 	%rd86, %r377, 4;
	add.s64 	%rd76, %rd16, %rd86;
	// begin inline asm
	ld.global.nc.v2.u64 {%rd74, %rd75}, [%rd76];
	// end inline asm
	mov.b64 	{%r378, %r379}, %rd75;
	mov.b64 	{%r380, %r381}, %rd74;
	add.s64 	%rd79, %rd76, 4096;
	// begin inline asm
	ld.global.nc.v2.u64 {%rd77, %rd78}, [%rd79];
	// end inline asm
	mov.b64 	{%r382, %r383}, %rd78;
	mov.b64 	{%r384, %r385}, %rd77;
	add.s64 	%rd82, %rd76, 8192;
	// begin inline asm
	ld.global.nc.v2.u64 {%rd80, %rd81}, [%rd82];
	// end inline asm
	mov.b64 	{%r386, %r387}, %rd81;
	mov.b64 	{%r388, %r389}, %rd80;
	add.s64 	%rd85, %rd76, 12288;
	// begin inline asm
	ld.global.nc.v2.u64 {%rd83, %rd84}, [%rd85];
	// end inline asm
	mov.b64 	{%r390, %r391}, %rd84;
	mov.b64 	{%r392, %r393}, %rd83;
	add.s32 	%r394, %r381, %r380;
	add.s32 	%r395, %r378, %r394;
	add.s32 	%r396, %r379, %r395;
	add.s32 	%r397, %r384, %r396;
	add.s32 	%r398, %r385, %r397;
	add.s32 	%r399, %r382, %r398;
	add.s32 	%r400, %r383, %r399;
	add.s32 	%r401, %r388, %r400;
	add.s32 	%r402, %r389, %r401;
	add.s32 	%r403, %r386, %r402;
	add.s32 	%r404, %r387, %r403;
	add.s32 	%r405, %r392, %r404;
	add.s32 	%r406, %r393, %r405;
	add.s32 	%r407, %r390, %r406;
	add.s32 	%r659, %r391, %r407;
	setp.lt.u32 	%p50, %r120, 8192;
	mov.b32 	%r648, 4096;
	@%p50 bra 	$L__BB9_26;
	add.s32 	%r28, %r120, -4096;
	mov.b32 	%r648, 4096;
$L__BB9_24:
	mul.wide.s32 	%rd99, %r648, 4;
	add.s64 	%rd89, %rd76, %rd99;
	// begin inline asm
	ld.global.nc.v2.u64 {%rd87, %rd88}, [%rd89];
	// end inline asm
	mov.b64 	{%r409, %r410}, %rd88;
	mov.b64 	{%r411, %r412}, %rd87;
	add.s64 	%rd92, %rd89, 4096;
	// begin inline asm
	ld.global.nc.v2.u64 {%rd90, %rd91}, [%rd92];
	// end inline asm
	mov.b64 	{%r413, %r414}, %rd91;
	mov.b64 	{%r415, %r416}, %rd90;
	add.s64 	%rd95, %rd89, 8192;
	// begin inline asm
	ld.global.nc.v2.u64 {%rd93, %rd94}, [%rd95];
	// end inline asm
	mov.b64 	{%r417, %r418}, %rd94;
	mov.b64 	{%r419, %r420}, %rd93;
	add.s64 	%rd98, %rd89, 12288;
	// begin inline asm
	ld.global.nc.v2.u64 {%rd96, %rd97}, [%rd98];
	// end inline asm
	mov.b64 	{%r421, %r422}, %rd97;
	mov.b64 	{%r423, %r424}, %rd96;
	add.s32 	%r425, %r411, %r659;
	add.s32 	%r426, %r412, %r425;
	add.s32 	%r427, %r409, %r426;
	add.s32 	%r428, %r410, %r427;
	add.s32 	%r429, %r415, %r428;
	add.s32 	%r430, %r416, %r429;
	add.s32 	%r431, %r413, %r430;
	add.s32 	%r432, %r414, %r431;
	add.s32 	%r433, %r419, %r432;
	add.s32 	%r434, %r420, %r433;
	add.s32 	%r435, %r417, %r434;
	add.s32 	%r436, %r418, %r435;
	add.s32 	%r437, %r423, %r436;
	add.s32 	%r438, %r424, %r437;
	add.s32 	%r439, %r421, %r438;
	add.s32 	%r659, %r422, %r439;
	sub.s32 	%r440, %r120, %r648;
	setp.lt.s32 	%p51, %r440, 4096;
	@%p51 bra 	$L__BB9_34;
	add.s32 	%r648, %r648, 4096;
	setp.le.s32 	%p52, %r648, %r28;
	@%p52 bra 	$L__BB9_24;
$L__BB9_26:
	setp.le.s32 	%p53, %r120, %r648;
	@%p53 bra 	$L__BB9_34;
	sub.s32 	%r35, %r120, %r648;
	setp.ge.s32 	%p54, %r26, %r35;
	@%p54 bra 	$L__BB9_34;
	not.b32 	%r442, %r26;
	add.s32 	%r443, %r120, %r442;
	sub.s32 	%r36, %r443, %r648;
	and.b32  	%r444, %r36, 768;
	setp.eq.s32 	%p55, %r444, 768;
	mov.u32 	%r653, %r26;
	@%p55 bra 	$L__BB9_31;
	add.s32 	%r650, %r26, %r648;
	shr.u32 	%r445, %r36, 8;
	add.s32 	%r446, %r445, 1;
	and.b32  	%r447, %r446, 3;
	neg.s32 	%r649, %r447;
	mov.u32 	%r653, %r26;
$L__BB9_30:
	.pragma "nounroll";
	mul.wide.u32 	%rd101, %r650, 4;
	add.s64 	%rd100, %rd16, %rd101;
	// begin inline asm
	ld.global.nc.u32 %r448, [%rd100];
	// end inline asm
	add.s32 	%r659, %r448, %r659;
	add.s32 	%r653, %r653, 256;
	add.s32 	%r650, %r650, 256;
	add.s32 	%r649, %r649, 1;
	setp.ne.s32 	%p56, %r649, 0;
	@%p56 bra 	$L__BB9_30;
$L__BB9_31:
	setp.lt.u32 	%p57, %r36, 768;
	@%p57 bra 	$L__BB9_34;
	cvt.u64.u32 	%rd102, %r653;
	cvt.u64.u32 	%rd103, %r648;
	add.s64 	%rd104, %rd102, %rd103;
	shl.b64 	%rd105, %rd104, 2;
	add.s64 	%rd106, %rd105, %rd16;
	add.s64 	%rd122, %rd106, 2048;
	add.s32 	%r656, %r653, %r648;
$L__BB9_33:
	mul.wide.u32 	%rd111, %r656, 4;
	add.s64 	%rd107, %rd16, %rd111;
	// begin inline asm
	ld.global.nc.u32 %r449, [%rd107];
	// end inline asm
	add.s32 	%r453, %r449, %r659;
	add.s64 	%rd108, %rd122, -1024;
	// begin inline asm
	ld.global.nc.u32 %r450, [%rd108];
	// end inline asm
	add.s32 	%r454, %r450, %r453;
	// begin inline asm
	ld.global.nc.u32 %r451, [%rd122];
	// end inline asm
	add.s32 	%r455, %r451, %r454;
	add.s64 	%rd110, %rd122, 1024;
	// begin inline asm
	ld.global.nc.u32 %r452, [%rd110];
	// end inline asm
	add.s32 	%r659, %r452, %r455;
	add.s32 	%r653, %r653, 1024;
	add.s64 	%rd122, %rd122, 4096;
	add.s32 	%r656, %r656, 1024;
	setp.lt.s32 	%p58, %r653, %r35;
	@%p58 bra 	$L__BB9_33;
$L__BB9_34:
	// begin inline asm
	mov.u32 %r456, %laneid;
	// end inline asm
	mov.b32 	%r459, 1;
	mov.b32 	%r480, 31;
	mov.b32 	%r481, -1;
	// begin inline asm
	shfl.sync.down.b32 %r457, %r659, %r459, %r480, %r481;
	// end inline asm
	setp.gt.s32 	%p59, %r456, 30;
	selp.b32 	%r482, 0, %r457, %p59;
	add.s32 	%r463, %r482, %r659;
	mov.b32 	%r464, 2;
	// begin inline asm
	shfl.sync.down.b32 %r462, %r463, %r464, %r480, %r481;
	// end inline asm
	setp.gt.s32 	%p60, %r456, 29;
	selp.b32 	%r483, 0, %r462, %p60;
	add.s32 	%r468, %r463, %r483;
	mov.b32 	%r469, 4;
	// begin inline asm
	shfl.sync.down.b32 %r467, %r468, %r469, %r480, %r481;
	// end inline asm
	setp.gt.s32 	%p61, %r456, 27;
	selp.b32 	%r484, 0, %r467, %p61;
	add.s32 	%r473, %r468, %r484;
	mov.b32 	%r474, 8;
	// begin inline asm
	shfl.sync.down.b32 %r472, %r473, %r474, %r480, %r481;
	// end inline asm
	setp.gt.s32 	%p62, %r456, 23;
	selp.b32 	%r485, 0, %r472, %p62;
	add.s32 	%r478, %r473, %r485;
	mov.b32 	%r479, 16;
	// begin inline asm
	shfl.sync.down.b32 %r477, %r478, %r479, %r480, %r481;
	// end inline asm
	setp.gt.s32 	%p63, %r456, 15;
	selp.b32 	%r486, 0, %r477, %p63;
	add.s32 	%r686, %r478, %r486;
	setp.ne.s32 	%p64, %r456, 0;
	@%p64 bra 	$L__BB9_36;
	shr.u32 	%r487, %r26, 3;
	and.b32  	%r488, %r487, 124;
	mov.u32 	%r489, _ZZN3cub18CUB_300001_SM_10006detail6reduce28DeviceReduceSingleTileKernelINS2_10policy_hubIiyN4cuda3std3__44plusIiEEE10Policy1000EPiSC_iS9_iiNS7_10__identityEEEvT0_T1_T2_T3_T4_T6_E12temp_storage;
	add.s32 	%r490, %r489, %r488;
	st.shared.u32 	[%r490+8], %r686;
$L__BB9_36:
	bar.sync 	0;
	setp.ne.s32 	%p65, %r26, 0;
	@%p65 bra 	$L__BB9_72;
	ld.shared.u32 	%r491, [_ZZN3cub18CUB_300001_SM_10006detail6reduce28DeviceReduceSingleTileKernelINS2_10policy_hubIiyN4cuda3std3__44plusIiEEE10Policy1000EPiSC_iS9_iiNS7_10__identityEEEvT0_T1_T2_T3_T4_T6_E12temp_storage+12];
	add.s32 	%r492, %r491, %r686;
	ld.shared.u32 	%r493, [_ZZN3cub18CUB_300001_SM_10006detail6reduce28DeviceReduceSingleTileKernelINS2_10policy_hubIiyN4cuda3std3__44plusIiEEE10Policy1000EPiSC_iS9_iiNS7_10__identityEEEvT0_T1_T2_T3_T4_T6_E12temp_storage+16];
	add.s32 	%r494, %r492, %r493;
	ld.shared.u32 	%r495, [_ZZN3cub18CUB_300001_SM_10006detail6reduce28DeviceReduceSingleTileKernelINS2_10policy_hubIiyN4cuda3std3__44plusIiEEE10Policy1000EPiSC_iS9_iiNS7_10__identityEEEvT0_T1_T2_T3_T4_T6_E12temp_storage+20];
	add.s32 	%r496, %r494, %r495;
	ld.shared.u32 	%r497, [_ZZN3cub18CUB_300001_SM_10006detail6reduce28DeviceReduceSingleTileKernelINS2_10policy_hubIiyN4cuda3std3__44plusIiEEE10Policy1000EPiSC_iS9_iiNS7_10__identityEEEvT0_T1_T2_T3_T4_T6_E12temp_storage+24];
	add.s32 	%r498, %r496, %r497;
	ld.shared.u32 	%r499, [_ZZN3cub18CUB_300001_SM_10006detail6reduce28DeviceReduceSingleTileKernelINS2_10policy_hubIiyN4cuda3std3__44plusIiEEE10Policy1000EPiSC_iS9_iiNS7_10__identityEEEvT0_T1_T2_T3_T4_T6_E12temp_storage+28];
	add.s32 	%r500, %r498, %r499;
	ld.shared.u32 	%r501, [_ZZN3cub18CUB_300001_SM_10006detail6reduce28DeviceReduceSingleTileKernelINS2_10policy_hubIiyN4cuda3std3__44plusIiEEE10Policy1000EPiSC_iS9_iiNS7_10__identityEEEvT0_T1_T2_T3_T4_T6_E12temp_storage+32];
	add.s32 	%r502, %r500, %r501;
	ld.shared.u32 	%r503, [_ZZN3cub18CUB_300001_SM_10006detail6reduce28DeviceReduceSingleTileKernelINS2_10policy_hubIiyN4cuda3std3__44plusIiEEE10Policy1000EPiSC_iS9_iiNS7_10__identityEEEvT0_T1_T2_T3_T4_T6_E12temp_storage+36];
	add.s32 	%r686, %r502, %r503;
	bra.uni 	$L__BB9_72;
$L__BB9_38:
	setp.gt.s32 	%p3, %r120, 4095;
	@%p3 bra 	$L__BB9_56;
	mov.u32 	%r60, %tid.x;
	setp.ge.s32 	%p20, %r60, %r120;
	mov.b32 	%r670, 0;
	mov.u32 	%r665, %r60;
	@%p20 bra 	$L__BB9_41;
	mul.wide.u32 	%rd66, %r60, 4;
	add.s64 	%rd65, %rd16, %rd66;
	// begin inline asm
	ld.global.nc.u32 %r670, [%rd65];
	// end inline asm
	add.s32 	%r665, %r60, 256;
$L__BB9_41:
	setp.ge.s32 	%p21, %r665, %r120;
	@%p21 bra 	$L__BB9_47;
	not.b32 	%r252, %r665;
	add.s32 	%r65, %r120, %r252;
	and.b32  	%r253, %r65, 768;
	setp.eq.s32 	%p22, %r253, 768;
	@%p22 bra 	$L__BB9_45;
	mul.wide.u32 	%rd67, %r665, 4;
	add.s64 	%rd123, %rd16, %rd67;
	shr.u32 	%r254, %r65, 8;
	add.s32 	%r255, %r254, 1;
	and.b32  	%r256, %r255, 3;
	neg.s32 	%r662, %r256;
$L__BB9_44:
	.pragma "nounroll";
	// begin inline asm
	ld.global.nc.u32 %r257, [%rd123];
	// end inline asm
	add.s32 	%r670, %r257, %r670;
	add.s32 	%r665, %r665, 256;
	add.s64 	%rd123, %rd123, 1024;
	add.s32 	%r662, %r662, 1;
	setp.ne.s32 	%p23, %r662, 0;
	@%p23 bra 	$L__BB9_44;
$L__BB9_45:
	setp.lt.u32 	%p24, %r65, 768;
	@%p24 bra 	$L__BB9_47;
$L__BB9_46:
	mul.wide.s32 	%rd73, %r665, 4;
	add.s64 	%rd69, %rd16, %rd73;
	// begin inline asm
	ld.global.nc.u32 %r258, [%rd69];
	// end inline asm
	add.s32 	%r262, %r258, %r670;
	add.s64 	%rd70, %rd69, 1024;
	// begin inline asm
	ld.global.nc.u32 %r259, [%rd70];
	// end inline asm
	add.s32 	%r263, %r259, %r262;
	add.s64 	%rd71, %rd69, 2048;
	// begin inline asm
	ld.global.nc.u32 %r260, [%rd71];
	// end inline asm
	add.s32 	%r264, %r260, %r263;
	add.s64 	%rd72, %rd69, 3072;
	// begin inline asm
	ld.global.nc.u32 %r261, [%rd72];
	// end inline asm
	add.s32 	%r670, %r261, %r264;
	add.s32 	%r665, %r665, 1024;
	setp.lt.s32 	%p25, %r665, %r120;
	@%p25 bra 	$L__BB9_46;
$L__BB9_47:
	setp.lt.s32 	%p26, %r120, 256;
	@%p26 bra 	$L__BB9_52;
	// begin inline asm
	mov.u32 %r328, %laneid;
	// end inline asm
	mov.b32 	%r331, 1;
	mov.b32 	%r352, 31;
	mov.b32 	%r353, -1;
	// begin inline asm
	shfl.sync.down.b32 %r329, %r670, %r331, %r352, %r353;
	// end inline asm
	setp.gt.s32 	%p42, %r328, 30;
	selp.b32 	%r354, 0, %r329, %p42;
	add.s32 	%r335, %r354, %r670;
	mov.b32 	%r336, 2;
	// begin inline asm
	shfl.sync.down.b32 %r334, %r335, %r336, %r352, %r353;
	// end inline asm
	setp.gt.s32 	%p43, %r328, 29;
	selp.b32 	%r355, 0, %r334, %p43;
	add.s32 	%r340, %r335, %r355;
	mov.b32 	%r341, 4;
	// begin inline asm
	shfl.sync.down.b32 %r339, %r340, %r341, %r352, %r353;
	// end inline asm
	setp.gt.s32 	%p44, %r328, 27;
	selp.b32 	%r356, 0, %r339, %p44;
	add.s32 	%r345, %r340, %r356;
	mov.b32 	%r346, 8;
	// begin inline asm
	shfl.sync.down.b32 %r344, %r345, %r346, %r352, %r353;
	// end inline asm
	setp.gt.s32 	%p45, %r328, 23;
	selp.b32 	%r357, 0, %r344, %p45;
	add.s32 	%r350, %r345, %r357;
	mov.b32 	%r351, 16;
	// begin inline asm
	shfl.sync.down.b32 %r349, %r350, %r351, %r352, %r353;
	// end inline asm
	setp.gt.s32 	%p46, %r328, 15;
	selp.b32 	%r358, 0, %r349, %p46;
	add.s32 	%r686, %r350, %r358;
	setp.ne.s32 	%p47, %r328, 0;
	@%p47 bra 	$L__BB9_50;
	shr.u32 	%r359, %r60, 3;
	and.b32  	%r360, %r359, 124;
	mov.u32 	%r361, _ZZN3cub18CUB_300001_SM_10006detail6reduce28DeviceReduceSingleTileKernelINS2_10policy_hubIiyN4cuda3std3__44plusIiEEE10Policy1000EPiSC_iS9_iiNS7_10__identityEEEvT0_T1_T2_T3_T4_T6_E12temp_storage;
	add.s32 	%r362, %r361, %r360;
	st.shared.u32 	[%r362+8], %r686;
$L__BB9_50:
	bar.sync 	0;
	setp.ne.s32 	%p48, %r60, 0;
	@%p48 bra 	$L__BB9_72;
	ld.shared.u32 	%r363, [_ZZN3cub18CUB_300001_SM_10006detail6reduce28DeviceReduceSingleTileKernelINS2_10policy_hubIiyN4cuda3std3__44plusIiEEE10Policy1000EPiSC_iS9_iiNS7_10__identityEEEvT0_T1_T2_T3_T4_T6_E12temp_storage+12];
	add.s32 	%r364, %r363, %r686;
	ld.shared.u32 	%r365, [_ZZN3cub18CUB_300001_SM_10006detail6reduce28DeviceReduceSingleTileKernelINS2_10policy_hubIiyN4cuda3std3__44plusIiEEE10Policy1000EPiSC_iS9_iiNS7_10__identityEEEvT0_T1_T2_T3_T4_T6_E12temp_storage+16];
	add.s32 	%r366, %r364, %r365;
	ld.shared.u32 	%r367, [_ZZN3cub18CUB_300001_SM_10006detail6reduce28DeviceReduceSingleTileKernelINS2_10policy_hubIiyN4cuda3std3__44plusIiEEE10Policy1000EPiSC_iS9_iiNS7_10__identityEEEvT0_T1_T2_T3_T4_T6_E12temp_storage+20];
	add.s32 	%r368, %r366, %r367;
	ld.shared.u32 	%r369, [_ZZN3cub18CUB_300001_SM_10006detail6reduce28DeviceReduceSingleTileKernelINS2_10policy_hubIiyN4cuda3std3__44plusIiEEE10Policy1000EPiSC_iS9_iiNS7_10__identityEEEvT0_T1_T2_T3_T4_T6_E12temp_storage+24];
	add.s32 	%r370, %r368, %r369;
	ld.shared.u32 	%r371, [_ZZN3cub18CUB_300001_SM_10006detail6reduce28DeviceReduceSingleTileKernelINS2_10policy_hubIiyN4cuda3std3__44plusIiEEE10Policy1000EPiSC_iS9_iiNS7_10__identityEEEvT0_T1_T2_T3_T4_T6_E12temp_storage+28];
	add.s32 	%r372, %r370, %r371;
	ld.shared.u32 	%r373, [_ZZN3cub18CUB_300001_SM_10006detail6reduce28DeviceReduceSingleTileKernelINS2_10policy_hubIiyN4cuda3std3__44plusIiEEE10Policy1000EPiSC_iS9_iiNS7_10__identityEEEvT0_T1_T2_T3_T4_T6_E12temp_storage+32];
	add.s32 	%r374, %r372, %r373;
	ld.shared.u32 	%r375, [_ZZN3cub18CUB_300001_SM_10006detail6reduce28DeviceReduceSingleTileKernelINS2_10policy_hubIiyN4cuda3std3__44plusIiEEE10Policy1000EPiSC_iS9_iiNS7_10__identityEEEvT0_T1_T2_T3_T4_T6_E12temp_storage+36];
	add.s32 	%r686, %r374, %r375;
	bra.uni 	$L__BB9_72;
$L__BB9_52:
	// begin inline asm
	mov.u32 %r265, %laneid;
	// end inline asm
	and.b32  	%r291, %r60, 992;
	add.s32 	%r292, %r291, 32;
	setp.gt.s32 	%p27, %r292, %r120;
	not.b32 	%r293, %r291;
	add.s32 	%r294, %r120, %r293;
	selp.b32 	%r289, %r294, 31, %p27;
	mov.b32 	%r268, 1;
	mov.b32 	%r290, -1;
	// begin inline asm
	shfl.sync.down.b32 %r266, %r670, %r268, %r289, %r290;
	// end inline asm
	setp.lt.s32 	%p28, %r265, %r289;
	selp.b32 	%r295, %r266, 0, %p28;
	add.s32 	%r272, %r295, %r670;
	mov.b32 	%r273, 2;
	// begin inline asm
	shfl.sync.down.b32 %r271, %r272, %r273, %r289, %r290;
	// end inline asm
	add.s32 	%r296, %r265, 2;
	setp.gt.s32 	%p29, %r296, %r289;
	selp.b32 	%r297, 0, %r271, %p29;
	add.s32 	%r277, %r272, %r297;
	mov.b32 	%r278, 4;
	// begin inline asm
	shfl.sync.down.b32 %r276, %r277, %r278, %r289, %r290;
	// end inline asm
	add.s32 	%r298, %r265, 4;
	setp.gt.s32 	%p30, %r298, %r289;
	selp.b32 	%r299, 0, %r276, %p30;
	add.s32 	%r282, %r277, %r299;
	mov.b32 	%r283, 8;
	// begin inline asm
	shfl.sync.down.b32 %r281, %r282, %r283, %r289, %r290;
	// end inline asm
	add.s32 	%r300, %r265, 8;
	setp.gt.s32 	%p31, %r300, %r289;
	selp.b32 	%r301, 0, %r281, %p31;
	add.s32 	%r287, %r282, %r301;
	mov.b32 	%r288, 16;
	// begin inline asm
	shfl.sync.down.b32 %r286, %r287, %r288, %r289, %r290;
	// end inline asm
	add.s32 	%r302, %r265, 16;
	setp.gt.s32 	%p32, %r302, %r289;
	selp.b32 	%r303, 0, %r286, %p32;
	add.s32 	%r686, %r287, %r303;
	setp.ne.s32 	%p33, %r265, 0;
	@%p33 bra 	$L__BB9_54;
	shr.u32 	%r304, %r60, 3;
	and.b32  	%r305, %r304, 124;
	mov.u32 	%r306, _ZZN3cub18CUB_300001_SM_10006detail6reduce28DeviceReduceSingleTileKernelINS2_10policy_hubIiyN4cuda3std3__44plusIiEEE10Policy1000EPiSC_iS9_iiNS7_10__identityEEEvT0_T1_T2_T3_T4_T6_E12temp_storage;
	add.s32 	%r307, %r306, %r305;
	st.shared.u32 	[%r307+8], %r686;
$L__BB9_54:
	bar.sync 	0;
	setp.ne.s32 	%p34, %r60, 0;
	@%p34 bra 	$L__BB9_72;
	setp.gt.s32 	%p35, %r120, 32;
	ld.shared.u32 	%r308, [_ZZN3cub18CUB_300001_SM_10006detail6reduce28DeviceReduceSingleTileKernelINS2_10policy_hubIiyN4cuda3std3__44plusIiEEE10Policy1000EPiSC_iS9_iiNS7_10__identityEEEvT0_T1_T2_T3_T4_T6_E12temp_storage+12];
	selp.b32 	%r309, %r308, 0, %p35;
	add.s32 	%r310, %r309, %r686;
	setp.gt.s32 	%p36, %r120, 64;
	ld.shared.u32 	%r311, [_ZZN3cub18CUB_300001_SM_10006detail6reduce28DeviceReduceSingleTileKernelINS2_10policy_hubIiyN4cuda3std3__44plusIiEEE10Policy1000EPiSC_iS9_iiNS7_10__identityEEEvT0_T1_T2_T3_T4_T6_E12temp_storage+16];
	selp.b32 	%r312, %r311, 0, %p36;
	add.s32 	%r313, %r310, %r312;
	setp.gt.s32 	%p37, %r120, 96;
	ld.shared.u32 	%r314, [_ZZN3cub18CUB_300001_SM_10006detail6reduce28DeviceReduceSingleTileKernelINS2_10policy_hubIiyN4cuda3std3__44plusIiEEE10Policy1000EPiSC_iS9_iiNS7_10__identityEEEvT0_T1_T2_T3_T4_T6_E12temp_storage+20];
	selp.b32 	%r315, %r314, 0, %p37;
	add.s32 	%r316, %r313, %r315;
	setp.gt.s32 	%p38, %r120, 128;
	ld.shared.u32 	%r317, [_ZZN3cub18CUB_300001_SM_10006detail6reduce28DeviceReduceSingleTileKernelINS2_10policy_hubIiyN4cuda3std3__44plusIiEEE10Policy1000EPiSC_iS9_iiNS7_10__identityEEEvT0_T1_T2_T3_T4_T6_E12temp_storage+24];
	selp.b32 	%r318, %r317, 0, %p38;
	add.s32 	%r319, %r316, %r318;
	setp.gt.s32 	%p39, %r120, 160;
	ld.shared.u32 	%r320, [_ZZN3cub18CUB_300001_SM_10006detail6reduce28DeviceReduceSingleTileKernelINS2_10policy_hubIiyN4cuda3std3__44plusIiEEE10Policy1000EPiSC_iS9_iiNS7_10__identityEEEvT0_T1_T2_T3_T4_T6_E12temp_storage+28];
	selp.b32 	%r321, %r320, 0, %p39;
	add.s32 	%r322, %r319, %r321;
	setp.gt.s32 	%p40, %r120, 192;
	ld.shared.u32 	%r323, [_ZZN3cub18CUB_300001_SM_10006detail6reduce28DeviceReduceSingleTileKernelINS2_10policy_hubIiyN4cuda3std3__44plusIiEEE10Policy1000EPiSC_iS9_iiNS7_10__identityEEEvT0_T1_T2_T3_T4_T6_E12temp_storage+32];
	selp.b32 	%r324, %r323, 0, %p40;
	add.s32 	%r325, %r322, %r324;
	setp.gt.s32 	%p41, %r120, 224;
	ld.shared.u32 	%r326, [_ZZN3cub18CUB_300001_SM_10006detail6reduce28DeviceReduceSingleTileKernelINS2_10policy_hubIiyN4cuda3std3__44plusIiEEE10Policy1000EPiSC_iS9_iiNS7_10__identityEEEvT0_T1_T2_T3_T4_T6_E12temp_storage+36];
	selp.b32 	%r327, %r326, 0, %p41;
	add.s32 	%r686, %r325, %r327;
	bra.uni 	$L__BB9_72;
$L__BB9_56:
	mov.u32 	%r85, %tid.x;
	mul.wide.u32 	%rd35, %r85, 4;
	add.s64 	%rd19, %rd16, %rd35;
	// begin inline asm
	ld.global.nc.u32 %r122, [%rd19];
	// end inline asm
	add.s64 	%rd20, %rd19, 1024;
	// begin inline asm
	ld.global.nc.u32 %r123, [%rd20];
	// end inline asm
	add.s64 	%rd21, %rd19, 2048;
	// begin inline asm
	ld.global.nc.u32 %r124, [%rd21];
	// end inline asm
	add.s64 	%rd22, %rd19, 3072;
	// begin inline asm
	ld.global.nc.u32 %r125, [%rd22];
	// end inline asm
	add.s64 	%rd23, %rd19, 4096;
	// begin inline asm
	ld.global.nc.u32 %r126, [%rd23];
	// end inline asm
	add.s64 	%rd24, %rd19, 5120;
	// begin inline asm
	ld.global.nc.u32 %r127, [%rd24];
	// end inline asm
	add.s64 	%rd25, %rd19, 6144;
	// begin inline asm
	ld.global.nc.u32 %r128, [%rd25];
	// end inline asm
	add.s64 	%rd26, %rd19, 7168;
	// begin inline asm
	ld.global.nc.u32 %r129, [%rd26];
	// end inline asm
	add.s64 	%rd27, %rd19, 8192;
	// begin inline asm
	ld.global.nc.u32 %r130, [%rd27];
	// end inline asm
	add.s64 	%rd28, %rd19, 9216;
	// begin inline asm
	ld.global.nc.u32 %r131, [%rd28];
	// end inline asm
	add.s64 	%rd29, %rd19, 10240;
	// begin inline asm
	ld.global.nc.u32 %r132, [%rd29];
	// end inline asm
	add.s64 	%rd30, %rd19, 11264;
	// begin inline asm
	ld.global.nc.u32 %r133, [%rd30];
	// end inline asm
	add.s64 	%rd31, %rd19, 12288;
	// begin inline asm
	ld.global.nc.u32 %r134, [%rd31];
	// end inline asm
	add.s64 	%rd32, %rd19, 13312;
	// begin inline asm
	ld.global.nc.u32 %r135, [%rd32];
	// end inline asm
	add.s64 	%rd33, %rd19, 14336;
	// begin inline asm
	ld.global.nc.u32 %r136, [%rd33];
	// end inline asm
	add.s64 	%rd34, %rd19, 15360;
	// begin inline asm
	ld.global.nc.u32 %r137, [%rd34];
	// end inline asm
	add.s32 	%r139, %r123, %r122;
	add.s32 	%r140, %r124, %r139;
	add.s32 	%r141, %r125, %r140;
	add.s32 	%r142, %r126, %r141;
	add.s32 	%r143, %r127, %r142;
	add.s32 	%r144, %r128, %r143;
	add.s32 	%r145, %r129, %r144;
	add.s32 	%r146, %r130, %r145;
	add.s32 	%r147, %r131, %r146;
	add.s32 	%r148, %r132, %r147;
	add.s32 	%r149, %r133, %r148;
	add.s32 	%r150, %r134, %r149;
	add.s32 	%r151, %r135, %r150;
	add.s32 	%r152, %r136, %r151;
	add.s32 	%r685, %r137, %r152;
	setp.lt.u32 	%p4, %r120, 8192;
	mov.b32 	%r674, 4096;
	@%p4 bra 	$L__BB9_60;
	add.s32 	%r87, %r120, -4096;
	mov.b32 	%r674, 4096;
$L__BB9_58:
	mul.wide.s32 	%rd52, %r674, 4;
	add.s64 	%rd36, %rd19, %rd52;
	// begin inline asm
	ld.global.nc.u32 %r154, [%rd36];
	// end inline asm
	add.s64 	%rd37, %rd36, 1024;
	// begin inline asm
	ld.global.nc.u32 %r155, [%rd37];
	// end inline asm
	add.s64 	%rd38, %rd36, 2048;
	// begin inline asm
	ld.global.nc.u32 %r156, [%rd38];
	// end inline asm
	add.s64 	%rd39, %rd36, 3072;
	// begin inline asm
	ld.global.nc.u32 %r157, [%rd39];
	// end inline asm
	add.s64 	%rd40, %rd36, 4096;
	// begin inline asm
	ld.global.nc.u32 %r158, [%rd40];
	// end inline asm
	add.s64 	%rd41, %rd36, 5120;
	// begin inline asm
	ld.global.nc.u32 %r159, [%rd41];
	// end inline asm
	add.s64 	%rd42, %rd36, 6144;
	// begin inline asm
	ld.global.nc.u32 %r160, [%rd42];
	// end inline asm
	add.s64 	%rd43, %rd36, 7168;
	// begin inline asm
	ld.global.nc.u32 %r161, [%rd43];
	// end inline asm
	add.s64 	%rd44, %rd36, 8192;
	// begin inline asm
	ld.global.nc.u32 %r162, [%rd44];
	// end inline asm
	add.s64 	%rd45, %rd36, 9216;
	// begin inline asm
	ld.global.nc.u32 %r163, [%rd45];
	// end inline asm
	add.s64 	%rd46, %rd36, 10240;
	// begin inline asm
	ld.global.nc.u32 %r164, [%rd46];
	// end inline asm
	add.s64 	%rd47, %rd36, 11264;
	// begin inline asm
	ld.global.nc.u32 %r165, [%rd47];
	// end inline asm
	add.s64 	%rd48, %rd36, 12288;
	// begin inline asm
	ld.global.nc.u32 %r166, [%rd48];
	// end inline asm
	add.s64 	%rd49, %rd36, 13312;
	// begin inline asm
	ld.global.nc.u32 %r167, [%rd49];
	// end inline asm
	add.s64 	%rd50, %rd36, 14336;
	// begin inline asm
	ld.global.nc.u32 %r168, [%rd50];
	// end inline asm
	add.s64 	%rd51, %rd36, 15360;
	// begin inline asm
	ld.global.nc.u32 %r169, [%rd51];
	// end inline asm
	add.s32 	%r170, %r154, %r685;
	add.s32 	%r171, %r155, %r170;
	add.s32 	%r172, %r156, %r171;
	add.s32 	%r173, %r157, %r172;
	add.s32 	%r174, %r158, %r173;
	add.s32 	%r175, %r159, %r174;
	add.s32 	%r176, %r160, %r175;
	add.s32 	%r177, %r161, %r176;
	add.s32 	%r178, %r162, %r177;
	add.s32 	%r179, %r163, %r178;
	add.s32 	%r180, %r164, %r179;
	add.s32 	%r181, %r165, %r180;
	add.s32 	%r182, %r166, %r181;
	add.s32 	%r183, %r167, %r182;
	add.s32 	%r184, %r168, %r183;
	add.s32 	%r685, %r169, %r184;
	sub.s32 	%r185, %r120, %r674;
	setp.lt.s32 	%p5, %r185, 4096;
	@%p5 bra 	$L__BB9_68;
	add.s32 	%r674, %r674, 4096;
	setp.le.s32 	%p6, %r674, %r87;
	@%p6 bra 	$L__BB9_58;
$L__BB9_60:
	setp.le.s32 	%p7, %r120, %r674;
	@%p7 bra 	$L__BB9_68;
	sub.s32 	%r94, %r120, %r674;
	setp.ge.s32 	%p8, %r85, %r94;
	@%p8 bra 	$L__BB9_68;
	not.b32 	%r187, %r85;
	add.s32 	%r188, %r120, %r187;
	sub.s32 	%r95, %r188, %r674;
	and.b32  	%r189, %r95, 768;
	setp.eq.s32 	%p9, %r189, 768;
	mov.u32 	%r679, %r85;
	@%p9 bra 	$L__BB9_65;
	add.s32 	%r676, %r85, %r674;
	shr.u32 	%r190, %r95, 8;
	add.s32 	%r191, %r190, 1;
	and.b32  	%r192, %r191, 3;
	neg.s32 	%r675, %r192;
	mov.u32 	%r679, %r85;
$L__BB9_64:
	.pragma "nounroll";
	mul.wide.u32 	%rd54, %r676, 4;
	add.s64 	%rd53, %rd16, %rd54;
	// begin inline asm
	ld.global.nc.u32 %r193, [%rd53];
	// end inline asm
	add.s32 	%r685, %r193, %r685;
	add.s32 	%r679, %r679, 256;
	add.s32 	%r676, %r676, 256;
	add.s32 	%r675, %r675, 1;
	setp.ne.s32 	%p10, %r675, 0;
	@%p10 bra 	$L__BB9_64;
$L__BB9_65:
	setp.lt.u32 	%p11, %r95, 768;
	@%p11 bra 	$L__BB9_68;
	cvt.u64.u32 	%rd55, %r679;
	cvt.u64.u32 	%rd56, %r674;
	add.s64 	%rd57, %rd55, %rd56;
	shl.b64 	%rd58, %rd57, 2;
	add.s64 	%rd59, %rd58, %rd16;
	add.s64 	%rd124, %rd59, 2048;
	add.s32 	%r682, %r679, %r674;
$L__BB9_67:
	mul.wide.u32 	%rd64, %r682, 4;
	add.s64 	%rd60, %rd16, %rd64;
	// begin inline asm
	ld.global.nc.u32 %r194, [%rd60];
	// end inline asm
	add.s32 	%r198, %r194, %r685;
	add.s64 	%rd61, %rd124, -1024;
	// begin inline asm
	ld.global.nc.u32 %r195, [%rd61];
	// end inline asm
	add.s32 	%r199, %r195, %r198;
	// begin inline asm
	ld.global.nc.u32 %r196, [%rd124];
	// end inline asm
	add.s32 	%r200, %r196, %r199;
	add.s64 	%rd63, %rd124, 1024;
	// begin inline asm
	ld.global.nc.u32 %r197, [%rd63];
	// end inline asm
	add.s32 	%r685, %r197, %r200;
	add.s32 	%r679, %r679, 1024;
	add.s64 	%rd124, %rd124, 4096;
	add.s32 	%r682, %r682, 1024;
	setp.lt.s32 	%p12, %r679, %r94;
	@%p12 bra 	$L__BB9_67;
$L__BB9_68:
	// begin inline asm
	mov.u32 %r201, %laneid;
	// end inline asm
	mov.b32 	%r204, 1;
	mov.b32 	%r225, 31;
	mov.b32 	%r226, -1;
	// begin inline asm
	shfl.sync.down.b32 %r202, %r685, %r204, %r225, %r226;
	// end inline asm
	setp.gt.s32 	%p13, %r201, 30;
	selp.b32 	%r227, 0, %r202, %p13;
	add.s32 	%r208, %r227, %r685;
	mov.b32 	%r209, 2;
	// begin inline asm
	shfl.sync.down.b32 %r207, %r208, %r209, %r225, %r226;
	// end inline asm
	setp.gt.s32 	%p14, %r201, 29;
	selp.b32 	%r228, 0, %r207, %p14;
	add.s32 	%r213, %r208, %r228;
	mov.b32 	%r214, 4;
	// begin inline asm
	shfl.sync.down.b32 %r212, %r213, %r214, %r225, %r226;
	// end inline asm
	setp.gt.s32 	%p15, %r201, 27;
	selp.b32 	%r229, 0, %r212, %p15;
	add.s32 	%r218, %r213, %r229;
	mov.b32 	%r219, 8;
	// begin inline asm
	shfl.sync.down.b32 %r217, %r218, %r219, %r225, %r226;
	// end inline asm
	setp.gt.s32 	%p16, %r201, 23;
	selp.b32 	%r230, 0, %r217, %p16;
	add.s32 	%r223, %r218, %r230;
	mov.b32 	%r224, 16;
	// begin inline asm
	shfl.sync.down.b32 %r222, %r223, %r224, %r225, %r226;
	// end inline asm
	setp.gt.s32 	%p17, %r201, 15;
	selp.b32 	%r231, 0, %r222, %p17;
	add.s32 	%r686, %r223, %r231;
	setp.ne.s32 	%p18, %r201, 0;
	@%p18 bra 	$L__BB9_70;
	shr.u32 	%r232, %r85, 3;
	and.b32  	%r233, %r232, 124;
	mov.u32 	%r234, _ZZN3cub18CUB_300001_SM_10006detail6reduce28DeviceReduceSingleTileKernelINS2_10policy_hubIiyN4cuda3std3__44plusIiEEE10Policy1000EPiSC_iS9_iiNS7_10__identityEEEvT0_T1_T2_T3_T4_T6_E12temp_storage;
	add.s32 	%r235, %r234, %r233;
	st.shared.u32 	[%r235+8], %r686;
$L__BB9_70:
	bar.sync 	0;
	setp.ne.s32 	%p19, %r85, 0;
	@%p19 bra 	$L__BB9_72;
	ld.shared.u32 	%r236, [_ZZN3cub18CUB_300001_SM_10006detail6reduce28DeviceReduceSingleTileKernelINS2_10policy_hubIiyN4cuda3std3__44plusIiEEE10Policy1000EPiSC_iS9_iiNS7_10__identityEEEvT0_T1_T2_T3_T4_T6_E12temp_storage+12];
	add.s32 	%r237, %r236, %r686;
	ld.shared.u32 	%r238, [_ZZN3cub18CUB_300001_SM_10006detail6reduce28DeviceReduceSingleTileKernelINS2_10policy_hubIiyN4cuda3std3__44plusIiEEE10Policy1000EPiSC_iS9_iiNS7_10__identityEEEvT0_T1_T2_T3_T4_T6_E12temp_storage+16];
	add.s32 	%r239, %r237, %r238;
	ld.shared.u32 	%r240, [_ZZN3cub18CUB_300001_SM_10006detail6reduce28DeviceReduceSingleTileKernelINS2_10policy_hubIiyN4cuda3std3__44plusIiEEE10Policy1000EPiSC_iS9_iiNS7_10__identityEEEvT0_T1_T2_T3_T4_T6_E12temp_storage+20];
	add.s32 	%r241, %r239, %r240;
	ld.shared.u32 	%r242, [_ZZN3cub18CUB_300001_SM_10006detail6reduce28DeviceReduceSingleTileKernelINS2_10policy_hubIiyN4cuda3std3__44plusIiEEE10Policy1000EPiSC_iS9_iiNS7_10__identityEEEvT0_T1_T2_T3_T4_T6_E12temp_storage+24];
	add.s32 	%r243, %r241, %r242;
	ld.shared.u32 	%r244, [_ZZN3cub18CUB_300001_SM_10006detail6reduce28DeviceReduceSingleTileKernelINS2_10policy_hubIiyN4cuda3std3__44plusIiEEE10Policy1000EPiSC_iS9_iiNS7_10__identityEEEvT0_T1_T2_T3_T4_T6_E12temp_storage+28];
	add.s32 	%r245, %r243, %r244;
	ld.shared.u32 	%r246, [_ZZN3cub18CUB_300001_SM_10006detail6reduce28DeviceReduceSingleTileKernelINS2_10policy_hubIiyN4cuda3std3__44plusIiEEE10Policy1000EPiSC_iS9_iiNS7_10__identityEEEvT0_T1_T2_T3_T4_T6_E12temp_storage+32];
	add.s32 	%r247, %r245, %r246;
	ld.shared.u32 	%r248, [_ZZN3cub18CUB_300001_SM_10006detail6reduce28DeviceReduceSingleTileKernelINS2_10policy_hubIiyN4cuda3std3__44plusIiEEE10Policy1000EPiSC_iS9_iiNS7_10__identityEEEvT0_T1_T2_T3_T4_T6_E12temp_storage+36];
	add.s32 	%r686, %r247, %r248;
$L__BB9_72:
	mov.u32 	%r631, %tid.x;
	setp.ne.s32 	%p95, %r631, 0;
	@%p95 bra 	$L__BB9_74;
	add.s32 	%r632, %r686, %r121;
	st.global.u32 	[%rd1], %r632;
$L__BB9_74:
	ret;

}
	// .globl	_ZN3cub18CUB_300001_SM_10006detail6reduce28DeviceReduceSingleTileKernelINS2_10policy_hubIijN4cuda3std3__44plusIiEEE10Policy1000EN6thrust24THRUST_300001_SM_1000_NS18transform_iteratorINSD_12zip_functionINS7_10multipliesIiEEEENSD_12zip_iteratorINS7_5tupleIJNSD_6detail15normal_iteratorINSD_10device_ptrIiEEEESP_EEEEENSD_11use_defaultESS_EEPijS9_iiNS7_10__identityEEEvT0_T1_T2_T3_T4_T6_
.visible .entry _ZN3cub18CUB_300001_SM_10006detail6reduce28DeviceReduceSingleTileKernelINS2_10policy_hubIijN4cuda3std3__44plusIiEEE10Policy1000EN6thrust24THRUST_300001_SM_1000_NS18transform_iteratorINSD_12zip_functionINS7_10multipliesIiEEEENSD_12zip_iteratorINS7_5tupleIJNSD_6detail15normal_iteratorINSD_10device_ptrIiEEEESP_EEEEENSD_11use_defaultESS_EEPijS9_iiNS7_10__identityEEEvT0_T1_T2_T3_T4_T6_(
	.param .align 8 .b8 _ZN3cub18CUB_300001_SM_10006detail6reduce28DeviceReduceSingleTileKernelINS2_10policy_hubIijN4cuda3std3__44plusIiEEE10Policy1000EN6thrust24THRUST_300001_SM_1000_NS18transform_iteratorINSD_12zip_functionINS7_10multipliesIiEEEENSD_12zip_iteratorINS7_5tupleIJNSD_6detail15normal_iteratorINSD_10device_ptrIiEEEESP_EEEEENSD_11use_defaultESS_EEPijS9_iiNS7_10__identityEEEvT0_T1_T2_T3_T4_T6__param_0[24],
	.param .u64 .ptr .align 1 _ZN3cub18CUB_300001_SM_10006detail6reduce28DeviceReduceSingleTileKernelINS2_10policy_hubIijN4cuda3std3__44plusIiEEE10Policy1000EN6thrust24THRUST_300001_SM_1000_NS18transform_iteratorINSD_12zip_functionINS7_10multipliesIiEEEENSD_12zip_iteratorINS7_5tupleIJNSD_6detail15normal_iteratorINSD_10device_ptrIiEEEESP_EEEEENSD_11use_defaultESS_EEPijS9_iiNS7_10__identityEEEvT0_T1_T2_T3_T4_T6__param_1,
	.param .u32 _ZN3cub18CUB_300001_SM_10006detail6reduce28DeviceReduceSingleTileKernelINS2_10policy_hubIijN4cuda3std3__44plusIiEEE10Policy1000EN6thrust24THRUST_300001_SM_1000_NS18transform_iteratorINSD_12zip_functionINS7_10multipliesIiEEEENSD_12zip_iteratorINS7_5tupleIJNSD_6detail15normal_iteratorINSD_10device_ptrIiEEEESP_EEEEENSD_11use_defaultESS_EEPijS9_iiNS7_10__identityEEEvT0_T1_T2_T3_T4_T6__param_2,
	.param .align 1 .b8 _ZN3cub18CUB_300001_SM_10006detail6reduce28DeviceReduceSingleTileKernelINS2_10policy_hubIijN4cuda3std3__44plusIiEEE10Policy1000EN6thrust24THRUST_300001_SM_1000_NS18transform_iteratorINSD_12zip_functionINS7_10multipliesIiEEEENSD_12zip_iteratorINS7_5tupleIJNSD_6detail15normal_iteratorINSD_10device_ptrIiEEEESP_EEEEENSD_11use_defaultESS_EEPijS9_iiNS7_10__identityEEEvT0_T1_T2_T3_T4_T6__param_3[1],
	.param .u32 _ZN3cub18CUB_300001_SM_10006detail6reduce28DeviceReduceSingleTileKernelINS2_10policy_hubIijN4cuda3std3__44plusIiEEE10Policy1000EN6thrust24THRUST_300001_SM_1000_NS18transform_iteratorINSD_12zip_functionINS7_10multipliesIiEEEENSD_12zip_iteratorINS7_5tupleIJNSD_6detail15normal_iteratorINSD_10device_ptrIiEEEESP_EEEEENSD_11use_defaultESS_EEPijS9_iiNS7_10__identityEEEvT0_T1_T2_T3_T4_T6__param_4,
	.param .align 1 .b8 _ZN3cub18CUB_300001_SM_10006detail6reduce28DeviceReduceSingleTileKernelINS2_10policy_hubIijN4cuda3std3__44plusIiEEE10Policy1000EN6thrust24THRUST_300001_SM_1000_NS18transform_iteratorINSD_12zip_functionINS7_10multipliesIiEEEENSD_12zip_iteratorINS7_5tupleIJNSD_6detail15normal_iteratorINSD_10device_ptrIiEEEESP_EEEEENSD_11use_defaultESS_EEPijS9_iiNS7_10__identityEEEvT0_T1_T2_T3_T4_T6__param_5[1]
)
.maxntid 256
.minnctapersm 1
{
	.reg .pred 	%p<59>;
	.reg .b16 	%rs<9>;
	.reg .b32 	%r<613>;
	.reg .b64 	%rd<128>;
	// demoted variable
	.shared .align 4 .b8 _ZZN3cub18CUB_300001_SM_10006detail6reduce28DeviceReduceSingleTileKernelINS2_10policy_hubIijN4cuda3std3__44plusIiEEE10Policy1000EN6thrust24THRUST_300001_SM_1000_NS18transform_iteratorINSD_12zip_functionINS7_10multipliesIiEEEENSD_12zip_iteratorINS7_5tupleIJNSD_6detail15normal_iteratorINSD_10device_ptrIiEEEESP_EEEEENSD_11use_defaultESS_EEPijS9_iiNS7_10__identityEEEvT0_T1_T2_T3_T4_T6_E12temp_storage[44];
	ld.param.u64 	%rd19, [_ZN3cub18CUB_300001_SM_10006detail6reduce28DeviceReduceSingleTileKernelINS2_10policy_hubIijN4cuda3std3__44plusIiEEE10Policy1000EN6thrust24THRUST_300001_SM_1000_NS18transform_iteratorINSD_12zip_functionINS7_10multipliesIiEEEENSD_12zip_iteratorINS7_5tupleIJNSD_6detail15normal_iteratorINSD_10device_ptrIiEEEESP_EEEEENSD_11use_defaultESS_EEPijS9_iiNS7_10__identityEEEvT0_T1_T2_T3_T4_T6__param_0+8];
	ld.param.u64 	%rd18, [_ZN3cub18CUB_300001_SM_10006detail6reduce28DeviceReduceSingleTileKernelINS2_10policy_hubIijN4cuda3std3__44plusIiEEE10Policy1000EN6thrust24THRUST_300001_SM_1000_NS18transform_iteratorINSD_12zip_functionINS7_10multipliesIiEEEENSD_12zip_iteratorINS7_5tupleIJNSD_6detail15normal_iteratorINSD_10device_ptrIiEEEESP_EEEEENSD_11use_defaultESS_EEPijS9_iiNS7_10__identityEEEvT0_T1_T2_T3_T4_T6__param_0];
	ld.param.u64 	%rd20, [_ZN3cub18CUB_300001_SM_10006detail6reduce28DeviceReduceSingleTileKernelINS2_10policy_hubIijN4cuda3std3__44plusIiEEE10Policy1000EN6thrust24THRUST_300001_SM_1000_NS18transform_iteratorINSD_12zip_functionINS7_10multipliesIiEEEENSD_12zip_iteratorINS7_5tupleIJNSD_6detail15normal_iteratorINSD_10device_ptrIiEEEESP_EEEEENSD_11use_defaultESS_EEPijS9_iiNS7_10__identityEEEvT0_T1_T2_T3_T4_T6__param_1];
	ld.param.u32 	%r90, [_ZN3cub18CUB_300001_SM_10006detail6reduce28DeviceReduceSingleTileKernelINS2_10policy_hubIijN4cuda3std3__44plusIiEEE10Policy1000EN6thrust24THRUST_300001_SM_1000_NS18transform_iteratorINSD_12zip_functionINS7_10multipliesIiEEEENSD_12zip_iteratorINS7_5tupleIJNSD_6detail15normal_iteratorINSD_10device_ptrIiEEEESP_EEEEENSD_11use_defaultESS_EEPijS9_iiNS7_10__identityEEEvT0_T1_T2_T3_T4_T6__param_2];
	ld.param.u32 	%r91, [_ZN3cub18CUB_300001_SM_10006detail6reduce28DeviceReduceSingleTileKernelINS2_10policy_hubIijN4cuda3std3__44plusIiEEE10Policy1000EN6thrust24THRUST_300001_SM_1000_NS18transform_iteratorINSD_12zip_functionINS7_10multipliesIiEEEENSD_12zip_iteratorINS7_5tupleIJNSD_6detail15normal_iteratorINSD_10device_ptrIiEEEESP_EEEEENSD_11use_defaultESS_EEPijS9_iiNS7_10__identityEEEvT0_T1_T2_T3_T4_T6__param_4];
	cvta.to.global.u64 	%rd1, %rd20;
	setp.ne.s32 	%p1, %r90, 0;
	@%p1 bra 	$L__BB10_3;
	mov.u32 	%r573, %tid.x;
	setp.ne.s32 	%p58, %r573, 0;
	@%p58 bra 	$L__BB10_52;
	st.global.u32 	[%rd1], %r91;
	bra.uni 	$L__BB10_52;
$L__BB10_3:
	cvta.to.global.u64 	%rd2, %rd18;
	cvta.to.global.u64 	%rd3, %rd19;
	setp.gt.u32 	%p2, %r90, 4095;
	@%p2 bra 	$L__BB10_28;
	mov.u32 	%r1, %tid.x;
	setp.ge.u32 	%p24, %r1, %r90;
	mov.b32 	%r590, 0;
	mov.u32 	%r580, %r1;
	@%p24 bra 	$L__BB10_6;
	mul.wide.u32 	%rd112, %r1, 4;
	add.s64 	%rd113, %rd2, %rd112;
	add.s64 	%rd114, %rd3, %rd112;
	ld.global.u32 	%r368, [%rd113];
	ld.global.u32 	%r369, [%rd114];
	mul.lo.s32 	%r590, %r369, %r368;
	add.s32 	%r580, %r1, 256;
$L__BB10_6:
	setp.ge.u32 	%p25, %r580, %r90;
	@%p25 bra 	$L__BB10_19;
	not.b32 	%r371, %r580;
	add.s32 	%r372, %r90, %r371;
	shr.u32 	%r373, %r372, 8;
	add.s32 	%r6, %r373, 1;
	and.b32  	%r7, %r6, 15;
	setp.lt.u32 	%p26, %r372, 3840;
	@%p26 bra 	$L__BB10_10;
	and.b32  	%r374, %r6, 33554416;
	neg.s32 	%r576, %r374;
	mul.wide.u32 	%rd115, %r580, 4;
	or.b64  	%rd116, %rd115, 8192;
	add.s64 	%rd125, %rd2, %rd116;
	add.s64 	%rd124, %rd3, %rd116;
$L__BB10_9:
	.pragma "nounroll";
	ld.global.u32 	%r375, [%rd125+-8192];
	ld.global.u32 	%r376, [%rd124+-8192];
	mad.lo.s32 	%r377, %r376, %r375, %r590;
	ld.global.u32 	%r378, [%rd125+-7168];
	ld.global.u32 	%r379, [%rd124+-7168];
	mad.lo.s32 	%r380, %r379, %r378, %r377;
	ld.global.u32 	%r381, [%rd125+-6144];
	ld.global.u32 	%r382, [%rd124+-6144];
	mad.lo.s32 	%r383, %r382, %r381, %r380;
	ld.global.u32 	%r384, [%rd125+-5120];
	ld.global.u32 	%r385, [%rd124+-5120];
	mad.lo.s32 	%r386, %r385, %r384, %r383;
	ld.global.u32 	%r387, [%rd125+-4096];
	ld.global.u32 	%r388, [%rd124+-4096];
	mad.lo.s32 	%r389, %r388, %r387, %r386;
	ld.global.u32 	%r390, [%rd125+-3072];
	ld.global.u32 	%r391, [%rd124+-3072];
	mad.lo.s32 	%r392, %r391, %r390, %r389;
	ld.global.u32 	%r393, [%rd125+-2048];
	ld.global.u32 	%r394, [%rd124+-2048];
	mad.lo.s32 	%r395, %r394, %r393, %r392;
	ld.global.u32 	%r396, [%rd125+-1024];
	ld.global.u32 	%r397, [%rd124+-1024];
	mad.lo.s32 	%r398, %r397, %r396, %r395;
	ld.global.u32 	%r399, [%rd125];
	ld.global.u32 	%r400, [%rd124];
	mad.lo.s32 	%r401, %r400, %r399, %r398;
	ld.global.u32 	%r402, [%rd125+1024];
	ld.global.u32 	%r403, [%rd124+1024];
	mad.lo.s32 	%r404, %r403, %r402, %r401;
	ld.global.u32 	%r405, [%rd125+2048];
	ld.global.u32 	%r406, [%rd124+2048];
	mad.lo.s32 	%r407, %r406, %r405, %r404;
	ld.global.u32 	%r408, [%rd125+3072];
	ld.global.u32 	%r409, [%rd124+3072];
	mad.lo.s32 	%r410, %r409, %r408, %r407;
	ld.global.u32 	%r411, [%rd125+4096];
	ld.global.u32 	%r412, [%rd124+4096];
	mad.lo.s32 	%r413, %r412, %r411, %r410;
	ld.global.u32 	%r414, [%rd125+5120];
	ld.global.u32 	%r415, [%rd124+5120];
	mad.lo.s32 	%r416, %r415, %r414, %r413;
	ld.global.u32 	%r417, [%rd125+6144];
	ld.global.u32 	%r418, [%rd124+6144];
	mad.lo.s32 	%r419, %r418, %r417, %r416;
	ld.global.u32 	%r420, [%rd125+7168];
	ld.global.u32 	%r421, [%rd124+7168];
	mad.lo.s32 	%r590, %r421, %r420, %r419;
	add.s32 	%r580, %r580, 4096;
	add.s32 	%r576, %r576, 16;
	add.s64 	%rd125, %rd125, 16384;
	add.s64 	%rd124, %rd124, 16384;
	setp.ne.s32 	%p27, %r576, 0;
	@%p27 bra 	$L__BB10_9;
$L__BB10_10:
	setp.eq.s32 	%p28, %r7, 0;
	@%p28 bra 	$L__BB10_19;
	and.b32  	%r18, %r6, 7;
	setp.lt.u32 	%p29, %r7, 8;
	@%p29 bra 	$L__BB10_13;
	mul.wide.u32 	%rd117, %r580, 4;
	add.s64 	%rd118, %rd2, %rd117;
	add.s64 	%rd119, %rd3, %rd117;
	ld.global.u32 	%r423, [%rd118];
	ld.global.u32 	%r424, [%rd119];
	mad.lo.s32 	%r425, %r424, %r423, %r590;
	ld.global.u32 	%r426, [%rd118+1024];
	ld.global.u32 	%r427, [%rd119+1024];
	mad.lo.s32 	%r428, %r427, %r426, %r425;
	ld.global.u32 	%r429, [%rd118+2048];
	ld.global.u32 	%r430, [%rd119+2048];
	mad.lo.s32 	%r431, %r430, %r429, %r428;
	ld.global.u32 	%r432, [%rd118+3072];
	ld.global.u32 	%r433, [%rd119+3072];
	mad.lo.s32 	%r434, %r433, %r432, %r431;
	ld.global.u32 	%r435, [%rd118+4096];
	ld.global.u32 	%r436, [%rd119+4096];
	mad.lo.s32 	%r437, %r436, %r435, %r434;
	ld.global.u32 	%r438, [%rd118+5120];
	ld.global.u32 	%r439, [%rd119+5120];
	mad.lo.s32 	%r440, %r439, %r438, %r437;
	ld.global.u32 	%r441, [%rd118+6144];
	ld.global.u32 	%r442, [%rd119+6144];
	mad.lo.s32 	%r443, %r442, %r441, %r440;
	ld.global.u32 	%r444, [%rd118+7168];
	ld.global.u32 	%r445, [%rd119+7168];
	mad.lo.s32 	%r590, %r445, %r444, %r443;
	add.s32 	%r580, %r580, 2048;
$L__BB10_13:
	setp.eq.s32 	%p30, %r18, 0;
	@%p30 bra 	$L__BB10_19;
	and.b32  	%r24, %r6, 3;
	setp.lt.u32 	%p31, %r18, 4;
	@%p31 bra 	$L__BB10_16;
	mul.wide.u32 	%rd120, %r580, 4;
	add.s64 	%rd121, %rd2, %rd120;
	add.s64 	%rd122, %rd3, %rd120;
	ld.global.u32 	%r447, [%rd121];
	ld.global.u32 	%r448, [%rd122];
	mad.lo.s32 	%r449, %r448, %r447, %r590;
	ld.global.u32 	%r450, [%rd121+1024];
	ld.global.u32 	%r451, [%rd122+1024];
	mad.lo.s32 	%r452, %r451, %r450, %r449;
	ld.global.u32 	%r453, [%rd121+2048];
	ld.global.u32 	%r454, [%rd122+2048];
	mad.lo.s32 	%r455, %r454, %r453, %r452;
	ld.global.u32 	%r456, [%rd121+3072];
	ld.global.u32 	%r457, [%rd122+3072];
	mad.lo.s32 	%r590, %r457, %r456, %r455;
	add.s32 	%r580, %r580, 1024;
$L__BB10_16:
	setp.eq.s32 	%p32, %r24, 0;
	@%p32 bra 	$L__BB10_19;
	mul.wide.u32 	%rd123, %r580, 4;
	add.s64 	%rd127, %rd3, %rd123;
	add.s64 	%rd126, %rd2, %rd123;
	neg.s32 	%r588, %r24;
$L__BB10_18:
	.pragma "nounroll";
	ld.global.u32 	%r458, [%rd126];
	ld.global.u32 	%r459, [%rd127];
	mad.lo.s32 	%r590, %r459, %r458, %r590;
	add.s64 	%rd127, %rd127, 1024;
	add.s64 	%rd126, %rd126, 1024;
	add.s32 	%r588, %r588, 1;
	setp.ne.s32 	%p33, %r588, 0;
	@%p33 bra 	$L__BB10_18;
$L__BB10_19:
	setp.lt.u32 	%p34, %r90, 256;
	@%p34 bra 	$L__BB10_24;
	// begin inline asm
	mov.u32 %r523, %laneid;
	// end inline asm
	mov.b32 	%r526, 1;
	mov.b32 	%r547, 31;
	mov.b32 	%r548, -1;
	// begin inline asm
	shfl.sync.down.b32 %r524, %r590, %r526, %r547, %r548;
	// end inline asm
	setp.gt.s32 	%p50, %r523, 30;
	selp.b32 	%r549, 0, %r524, %p50;
	add.s32 	%r530, %r549, %r590;
	mov.b32 	%r531, 2;
	// begin inline asm
	shfl.sync.down.b32 %r529, %r530, %r531, %r547, %r548;
	// end inline asm
	setp.gt.s32 	%p51, %r523, 29;
	selp.b32 	%r550, 0, %r529, %p51;
	add.s32 	%r535, %r530, %r550;
	mov.b32 	%r536, 4;
	// begin inline asm
	shfl.sync.down.b32 %r534, %r535, %r536, %r547, %r548;
	// end inline asm
	setp.gt.s32 	%p52, %r523, 27;
	selp.b32 	%r551, 0, %r534, %p52;
	add.s32 	%r540, %r535, %r551;
	mov.b32 	%r541, 8;
	// begin inline asm
	shfl.sync.down.b32 %r539, %r540, %r541, %r547, %r548;
	// end inline asm
	setp.gt.s32 	%p53, %r523, 23;
	selp.b32 	%r552, 0, %r539, %p53;
	add.s32 	%r545, %r540, %r552;
	mov.b32 	%r546, 16;
	// begin inline asm
	shfl.sync.down.b32 %r544, %r545, %r546, %r547, %r548;
	// end inline asm
	setp.gt.s32 	%p54, %r523, 15;
	selp.b32 	%r553, 0, %r544, %p54;
	add.s32 	%r612, %r545, %r553;
	setp.ne.s32 	%p55, %r523, 0;
	@%p55 bra 	$L__BB10_22;
	shr.u32 	%r554, %r1, 3;
	and.b32  	%r555, %r554, 124;
	mov.u32 	%r556, _ZZN3cub18CUB_300001_SM_10006detail6reduce28DeviceReduceSingleTileKernelINS2_10policy_hubIijN4cuda3std3__44plusIiEEE10Policy1000EN6thrust24THRUST_300001_SM_1000_NS18transform_iteratorINSD_12zip_functionINS7_10multipliesIiEEEENSD_12zip_iteratorINS7_5tupleIJNSD_6detail15normal_iteratorINSD_10device_ptrIiEEEESP_EEEEENSD_11use_defaultESS_EEPijS9_iiNS7_10__identityEEEvT0_T1_T2_T3_T4_T6_E12temp_storage;
	add.s32 	%r557, %r556, %r555;
	st.shared.u32 	[%r557+8], %r612;
$L__BB10_22:
	bar.sync 	0;
	setp.ne.s32 	%p56, %r1, 0;
	@%p56 bra 	$L__BB10_50;
	ld.shared.u32 	%r558, [_ZZN3cub18CUB_300001_SM_10006detail6reduce28DeviceReduceSingleTileKernelINS2_10policy_hubIijN4cuda3std3__44plusIiEEE10Policy1000EN6thrust24THRUST_300001_SM_1000_NS18transform_iteratorINSD_12zip_functionINS7_10multipliesIiEEEENSD_12zip_iteratorINS7_5tupleIJNSD_6detail15normal_iteratorINSD_10device_ptrIiEEEESP_EEEEENSD_11use_defaultESS_EEPijS9_iiNS7_10__identityEEEvT0_T1_T2_T3_T4_T6_E12temp_storage+12];
	add.s32 	%r559, %r558, %r612;
	ld.shared.u32 	%r560, [_ZZN3cub18CUB_300001_SM_10006detail6reduce28DeviceReduceSingleTileKernelINS2_10policy_hubIijN4cuda3std3__44plusIiEEE10Policy1000EN6thrust24THRUST_300001_SM_1000_NS18transform_iteratorINSD_12zip_functionINS7_10multipliesIiEEEENSD_12zip_iteratorINS7_5tupleIJNSD_6detail15normal_iteratorINSD_10device_ptrIiEEEESP_EEEEENSD_11use_defaultESS_EEPijS9_iiNS7_10__identityEEEvT0_T1_T2_T3_T4_T6_E12temp_storage+16];
	add.s32 	%r561, %r559, %r560;
	ld.shared.u32 	%r562, [_ZZN3cub18CUB_300001_SM_10006detail6reduce28DeviceReduceSingleTileKernelINS2_10policy_hubIijN4cuda3std3__44plusIiEEE10Policy1000EN6thrust24THRUST_300001_SM_1000_NS18transform_iteratorINSD_12zip_functionINS7_10multipliesIiEEEENSD_12zip_iteratorINS7_5tupleIJNSD_6detail15normal_iteratorINSD_10device_ptrIiEEEESP_EEEEENSD_11use_defaultESS_EEPijS9_iiNS7_10__identityEEEvT0_T1_T2_T3_T4_T6_E12temp_storage+20];
	add.s32 	%r563, %r561, %r562;
	ld.shared.u32 	%r564, [_ZZN3cub18CUB_300001_SM_10006detail6reduce28DeviceReduceSingleTileKernelINS2_10policy_hubIijN4cuda3std3__44plusIiEEE10Policy1000EN6thrust24THRUST_300001_SM_1000_NS18transform_iteratorINSD_12zip_functionINS7_10multipliesIiEEEENSD_12zip_iteratorINS7_5tupleIJNSD_6detail15normal_iteratorINSD_10device_ptrIiEEEESP_EEEEENSD_11use_defaultESS_EEPijS9_iiNS7_10__identityEEEvT0_T1_T2_T3_T4_T6_E12temp_storage+24];
	add.s32 	%r565, %r563, %r564;
	ld.shared.u32 	%r566, [_ZZN3cub18CUB_300001_SM_10006detail6reduce28DeviceReduceSingleTileKernelINS2_10policy_hubIijN4cuda3std3__44plusIiEEE10Policy1000EN6thrust24THRUST_300001_SM_1000_NS18transform_iteratorINSD_12zip_functionINS7_10multipliesIiEEEENSD_12zip_iteratorINS7_5tupleIJNSD_6detail15normal_iteratorINSD_10device_ptrIiEEEESP_EEEEENSD_11use_defaultESS_EEPijS9_iiNS7_10__identityEEEvT0_T1_T2_T3_T4_T6_E12temp_storage+28];
	add.s32 	%r567, %r565, %r566;
	ld.shared.u32 	%r568, [_ZZN3cub18CUB_300001_SM_10006detail6reduce28DeviceReduceSingleTileKernelINS2_10policy_hubIijN4cuda3std3__44plusIiEEE10Policy1000EN6thrust24THRUST_300001_SM_1000_NS18transform_iteratorINSD_12zip_functionINS7_10multipliesIiEEEENSD_12zip_iteratorINS7_5tupleIJNSD_6detail15normal_iteratorINSD_10device_ptrIiEEEESP_EEEEENSD_11use_defaultESS_EEPijS9_iiNS7_10__identityEEEvT0_T1_T2_T3_T4_T6_E12temp_storage+32];
	add.s32 	%r569, %r567, %r568;
	ld.shared.u32 	%r570, [_ZZN3cub18CUB_300001_SM_10006detail6reduce28DeviceReduceSingleTileKernelINS2_10policy_hubIijN4cuda3std3__44plusIiEEE10Policy1000EN6thrust24THRUST_300001_SM_1000_NS18transform_iteratorINSD_12zip_functionINS7_10multipliesIiEEEENSD_12zip_iteratorINS7_5tupleIJNSD_6detail15normal_iteratorINSD_10device_ptrIiEEEESP_EEEEENSD_11use_defaultESS_EEPijS9_iiNS7_10__identityEEEvT0_T1_T2_T3_T4_T6_E12temp_storage+36];
	add.s32 	%r612, %r569, %r570;
	bra.uni 	$L__BB10_50;
$L__BB10_24:
	// begin inline asm
	mov.u32 %r460, %laneid;
	// end inline asm
	and.b32  	%r486, %r1, 992;
	add.s32 	%r487, %r486, 32;
	setp.gt.u32 	%p35, %r487, %r90;
	not.b32 	%r488, %r486;
	add.s32 	%r489, %r90, %r488;
	selp.b32 	%r484, %r489, 31, %p35;
	mov.b32 	%r463, 1;
	mov.b32 	%r485, -1;
	// begin inline asm
	shfl.sync.down.b32 %r461, %r590, %r463, %r484, %r485;
	// end inline asm
	setp.lt.s32 	%p36, %r460, %r484;
	selp.b32 	%r490, %r461, 0, %p36;
	add.s32 	%r467, %r490, %r590;
	mov.b32 	%r468, 2;
	// begin inline asm
	shfl.sync.down.b32 %r466, %r467, %r468, %r484, %r485;
	// end inline asm
	add.s32 	%r491, %r460, 2;
	setp.gt.s32 	%p37, %r491, %r484;
	selp.b32 	%r492, 0, %r466, %p37;
	add.s32 	%r472, %r467, %r492;
	mov.b32 	%r473, 4;
	// begin inline asm
	shfl.sync.down.b32 %r471, %r472, %r473, %r484, %r485;
	// end inline asm
	add.s32 	%r493, %r460, 4;
	setp.gt.s32 	%p38, %r493, %r484;
	selp.b32 	%r494, 0, %r471, %p38;
	add.s32 	%r477, %r472, %r494;
	mov.b32 	%r478, 8;
	// begin inline asm
	shfl.sync.down.b32 %r476, %r477, %r478, %r484, %r485;
	// end inline asm
	add.s32 	%r495, %r460, 8;
	setp.gt.s32 	%p39, %r495, %r484;
	selp.b32 	%r496, 0, %r476, %p39;
	add.s32 	%r482, %r477, %r496;
	mov.b32 	%r483, 16;
	// begin inline asm
	shfl.sync.down.b32 %r481, %r482, %r483, %r484, %r485;
	// end inline asm
	add.s32 	%r497, %r460, 16;
	setp.gt.s32 	%p40, %r497, %r484;
	selp.b32 	%r498, 0, %r481, %p40;
	add.s32 	%r612, %r482, %r498;
	setp.ne.s32 	%p41, %r460, 0;
	@%p41 bra 	$L__BB10_26;
	shr.u32 	%r499, %r1, 3;
	and.b32  	%r500, %r499, 124;
	mov.u32 	%r501, _ZZN3cub18CUB_300001_SM_10006detail6reduce28DeviceReduceSingleTileKernelINS2_10policy_hubIijN4cuda3std3__44plusIiEEE10Policy1000EN6thrust24THRUST_300001_SM_1000_NS18transform_iteratorINSD_12zip_functionINS7_10multipliesIiEEEENSD_12zip_iteratorINS7_5tupleIJNSD_6detail15normal_iteratorINSD_10device_ptrIiEEEESP_EEEEENSD_11use_defaultESS_EEPijS9_iiNS7_10__identityEEEvT0_T1_T2_T3_T4_T6_E12temp_storage;
	add.s32 	%r502, %r501, %r500;
	st.shared.u32 	[%r502+8], %r612;
$L__BB10_26:
	bar.sync 	0;
	setp.ne.s32 	%p42, %r1, 0;
	@%p42 bra 	$L__BB10_50;
	setp.gt.u32 	%p43, %r90, 32;
	ld.shared.u32 	%r503, [_ZZN3cub18CUB_300001_SM_10006detail6reduce28DeviceReduceSingleTileKernelINS2_10policy_hubIijN4cuda3std3__44plusIiEEE10Policy1000EN6thrust24THRUST_300001_SM_1000_NS18transform_iteratorINSD_12zip_functionINS7_10multipliesIiEEEENSD_12zip_iteratorINS7_5tupleIJNSD_6detail15normal_iteratorINSD_10device_ptrIiEEEESP_EEEEENSD_11use_defaultESS_EEPijS9_iiNS7_10__identityEEEvT0_T1_T2_T3_T4_T6_E12temp_storage+12];
	selp.b32 	%r504, %r503, 0, %p43;
	add.s32 	%r505, %r504, %r612;
	setp.gt.u32 	%p44, %r90, 64;
	ld.shared.u32 	%r506, [_ZZN3cub18CUB_300001_SM_10006detail6reduce28DeviceReduceSingleTileKernelINS2_10policy_hubIijN4cuda3std3__44plusIiEEE10Policy1000EN6thrust24THRUST_300001_SM_1000_NS18transform_iteratorINSD_12zip_functionINS7_10multipliesIiEEEENSD_12zip_iteratorINS7_5tupleIJNSD_6detail15normal_iteratorINSD_10device_ptrIiEEEESP_EEEEENSD_11use_defaultESS_EEPijS9_iiNS7_10__identityEEEvT0_T1_T2_T3_T4_T6_E12temp_storage+16];
	selp.b32 	%r507, %r506, 0, %p44;
	add.s32 	%r508, %r505, %r507;
	setp.gt.u32 	%p45, %r90, 96;
	ld.shared.u32 	%r509, [_ZZN3cub18CUB_300001_SM_10006detail6reduce28DeviceReduceSingleTileKernelINS2_10policy_hubIijN4cuda3std3__44plusIiEEE10Policy1000EN6thrust24THRUST_300001_SM_1000_NS18transform_iteratorINSD_12zip_functionINS7_10multipliesIiEEEENSD_12zip_iteratorINS7_5tupleIJNSD_6detail15normal_iteratorINSD_10device_ptrIiEEEESP_EEEEENSD_11use_defaultESS_EEPijS9_iiNS7_10__identityEEEvT0_T1_T2_T3_T4_T6_E12temp_storage+20];
	selp.b32 	%r510, %r509, 0, %p45;
	add.s32 	%r511, %r508, %r510;
	setp.gt.u32 	%p46, %r90, 128;
	ld.shared.u32 	%r512, [_ZZN3cub18CUB_300001_SM_10006detail6reduce28DeviceReduceSingleTileKernelINS2_10policy_hubIijN4cuda3std3__44plusIiEEE10Policy1000EN6thrust24THRUST_300001_SM_1000_NS18transform_iteratorINSD_12zip_functionINS7_10multipliesIiEEEENSD_12zip_iteratorINS7_5tupleIJNSD_6detail15normal_iteratorINSD_10device_ptrIiEEEESP_EEEEENSD_11use_defaultESS_EEPijS9_iiNS7_10__identityEEEvT0_T1_T2_T3_T4_T6_E12temp_storage+24];
	selp.b32 	%r513, %r512, 0, %p46;
	add.s32 	%r514, %r511, %r513;
	setp.gt.u32 	%p47, %r90, 160;
	ld.shared.u32 	%r515, [_ZZN3cub18CUB_300001_SM_10006detail6reduce28DeviceReduceSingleTileKernelINS2_10policy_hubIijN4cuda3std3__44plusIiEEE10Policy1000EN6thrust24THRUST_300001_SM_1000_NS18transform_iteratorINSD_12zip_functionINS7_10multipliesIiEEEENSD_12zip_iteratorINS7_5tupleIJNSD_6detail15normal_iteratorINSD_10device_ptrIiEEEESP_EEEEENSD_11use_defaultESS_EEPijS9_iiNS7_10__identityEEEvT0_T1_T2_T3_T4_T6_E12temp_storage+28];
	selp.b32 	%r516, %r515, 0, %p47;
	add.s32 	%r517, %r514, %r516;
	setp.gt.u32 	%p48, %r90, 192;
	ld.shared.u32 	%r518, [_ZZN3cub18CUB_300001_SM_10006detail6reduce28DeviceReduceSingleTileKernelINS2_10policy_hubIijN4cuda3std3__44plusIiEEE10Policy1000EN6thrust24THRUST_300001_SM_1000_NS18transform_iteratorINSD_12zip_functionINS7_10multipliesIiEEEENSD_12zip_iteratorINS7_5tupleIJNSD_6detail15normal_iteratorINSD_10device_ptrIiEEEESP_EEEEENSD_11use_defaultESS_EEPijS9_iiNS7_10__identityEEEvT0_T1_T2_T3_T4_T6_E12temp_storage+32];
	selp.b32 	%r519, %r518, 0, %p48;
	add.s32 	%r520, %r517, %r519;
	setp.gt.u32 	%p49, %r90, 224;
	ld.shared.u32 	%r521, [_ZZN3cub18CUB_300001_SM_10006detail6reduce28DeviceReduceSingleTileKernelINS2_10policy_hubIijN4cuda3std3__44plusIiEEE10Policy1000EN6thrust24THRUST_300001_SM_1000_NS18transform_iteratorINSD_12zip_functionINS7_10multipliesIiEEEENSD_12zip_iteratorINS7_5tupleIJNSD_6detail15normal_iteratorINSD_10device_ptrIiEEEESP_EEEEENSD_11use_defaultESS_EEPijS9_iiNS7_10__identityEEEvT0_T1_T2_T3_T4_T6_E12temp_storage+36];
	selp.b32 	%r522, %r521, 0, %p49;
	add.s32 	%r612, %r520, %r522;
	bra.uni 	$L__BB10_50;
$L__BB10_28:
	mov.u32 	%r40, %tid.x;
	mul.wide.u32 	%rd21, %r40, 4;
	add.s64 	%rd16, %rd2, %rd21;
	add.s64 	%rd17, %rd3, %rd21;
	ld.global.u32 	%r103, [%rd16];
	ld.global.u32 	%r104, [%rd17];
	mul.lo.s32 	%r105, %r104, %r103;
	ld.global.u32 	%r106, [%rd16+1024];
	ld.global.u32 	%r107, [%rd17+1024];
	ld.global.u32 	%r108, [%rd16+2048];
	ld.global.u32 	%r109, [%rd17+2048];
	ld.global.u32 	%r110, [%rd16+3072];
	ld.global.u32 	%r111, [%rd17+3072];
	ld.global.u32 	%r112, [%rd16+4096];
	ld.global.u32 	%r113, [%rd17+4096];
	ld.global.u32 	%r114, [%rd16+5120];
	ld.global.u32 	%r115, [%rd17+5120];
	ld.global.u32 	%r116, [%rd16+6144];
	ld.global.u32 	%r117, [%rd17+6144];
	ld.global.u32 	%r118, [%rd16+7168];
	ld.global.u32 	%r119, [%rd17+7168];
	ld.global.u32 	%r120, [%rd16+8192];
	ld.global.u32 	%r121, [%rd17+8192];
	ld.global.u32 	%r122, [%rd16+9216];
	ld.global.u32 	%r123, [%rd17+9216];
	ld.global.u32 	%r124, [%rd16+10240];
	ld.global.u32 	%r125, [%rd17+10240];
	ld.global.u32 	%r126, [%rd16+11264];
	ld.global.u32 	%r127, [%rd17+11264];
	ld.global.u32 	%r128, [%rd16+12288];
	ld.global.u32 	%r129, [%rd17+12288];
	ld.global.u32 	%r130, [%rd16+13312];
	ld.global.u32 	%r131, [%rd17+13312];
	ld.global.u32 	%r132, [%rd16+14336];
	ld.global.u32 	%r133, [%rd17+14336];
	ld.global.u32 	%r134, [%rd16+15360];
	ld.global.u32 	%r135, [%rd17+15360];
	mad.lo.s32 	%r136, %r107, %r106, %r105;
	mad.lo.s32 	%r137, %r109, %r108, %r136;
	mad.lo.s32 	%r138, %r111, %r110, %r137;
	mad.lo.s32 	%r139, %r113, %r112, %r138;
	mad.lo.s32 	%r140, %r115, %r114, %r139;
	mad.lo.s32 	%r141, %r117, %r116, %r140;
	mad.lo.s32 	%r142, %r119, %r118, %r141;
	mad.lo.s32 	%r143, %r121, %r120, %r142;
	mad.lo.s32 	%r144, %r123, %r122, %r143;
	mad.lo.s32 	%r145, %r125, %r124, %r144;
	mad.lo.s32 	%r146, %r127, %r126, %r145;
	mad.lo.s32 	%r147, %r129, %r128, %r146;
	mad.lo.s32 	%r148, %r131, %r130, %r147;
	mad.lo.s32 	%r149, %r133, %r132, %r148;
	mad.lo.s32 	%r611, %r135, %r134, %r149;
	add.s32 	%r42, %r90, -4096;
	setp.lt.u32 	%p3, %r42, 4096;
	mov.b32 	%r593, 4096;
	@%p3 bra 	$L__BB10_32;
	mov.b32 	%r593, 4096;
$L__BB10_30:
	mul.wide.u32 	%rd22, %r593, 4;
	add.s64 	%rd23, %rd16, %rd22;
	add.s64 	%rd24, %rd17, %rd22;
	ld.global.u32 	%r151, [%rd23];
	ld.global.u32 	%r152, [%rd24];
	ld.global.u32 	%r153, [%rd23+1024];
	ld.global.u32 	%r154, [%rd24+1024];
	ld.global.u32 	%r155, [%rd23+2048];
	ld.global.u32 	%r156, [%rd24+2048];
	ld.global.u32 	%r157, [%rd23+3072];
	ld.global.u32 	%r158, [%rd24+3072];
	ld.global.u32 	%r159, [%rd23+4096];
	ld.global.u32 	%r160, [%rd24+4096];
	ld.global.u32 	%r161, [%rd23+5120];
	ld.global.u32 	%r162, [%rd24+5120];
	ld.global.u32 	%r163, [%rd23+6144];
	ld.global.u32 	%r164, [%rd24+6144];
	ld.global.u32 	%r165, [%rd23+7168];
	ld.global.u32 	%r166, [%rd24+7168];
	ld.global.u32 	%r167, [%rd23+8192];
	ld.global.u32 	%r168, [%rd24+8192];
	ld.global.u32 	%r169, [%rd23+9216];
	ld.global.u32 	%r170, [%rd24+9216];
	ld.global.u32 	%r171, [%rd23+10240];
	ld.global.u32 	%r172, [%rd24+10240];
	ld.global.u32 	%r173, [%rd23+11264];
	ld.global.u32 	%r174, [%rd24+11264];
	ld.global.u32 	%r175, [%rd23+12288];
	ld.global.u32 	%r176, [%rd24+12288];
	ld.global.u32 	%r177, [%rd23+13312];
	ld.global.u32 	%r178, [%rd24+13312];
	ld.global.u32 	%r179, [%rd23+14336];
	ld.global.u32 	%r180, [%rd24+14336];
	ld.global.u32 	%r181, [%rd23+15360];
	ld.global.u32 	%r182, [%rd24+15360];
	mad.lo.s32 	%r183, %r152, %r151, %r611;
	mad.lo.s32 	%r184, %r154, %r153, %r183;
	mad.lo.s32 	%r185, %r156, %r155, %r184;
	mad.lo.s32 	%r186, %r158, %r157, %r185;
	mad.lo.s32 	%r187, %r160, %r159, %r186;
	mad.lo.s32 	%r188, %r162, %r161, %r187;
	mad.lo.s32 	%r189, %r164, %r163, %r188;
	mad.lo.s32 	%r190, %r166, %r165, %r189;
	mad.lo.s32 	%r191, %r168, %r167, %r190;
	mad.lo.s32 	%r192, %r170, %r169, %r191;
	mad.lo.s32 	%r193, %r172, %r171, %r192;
	mad.lo.s32 	%r194, %r174, %r173, %r193;
	mad.lo.s32 	%r195, %r176, %r175, %r194;
	mad.lo.s32 	%r196, %r178, %r177, %r195;
	mad.lo.s32 	%r197, %r180, %r179, %r196;
	mad.lo.s32 	%r611, %r182, %r181, %r197;
	sub.s32 	%r198, %r90, %r593;
	setp.lt.u32 	%p4, %r198, 4096;
	@%p4 bra 	$L__BB10_46;
	add.s32 	%r593, %r593, 4096;
	setp.le.u32 	%p5, %r593, %r42;
	@%p5 bra 	$L__BB10_30;
$L__BB10_32:
	setp.le.u32 	%p6, %r90, %r593;
	sub.s32 	%r199, %r90, %r593;
	setp.ge.s32 	%p7, %r40, %r199;
	or.pred  	%p8, %p6, %p7;
	@%p8 bra 	$L__BB10_46;
	not.b32 	%r202, %r40;
	add.s32 	%r203, %r90, %r202;
	sub.s32 	%r204, %r203, %r593;
	shr.u32 	%r205, %r204, 8;
	add.s32 	%r49, %r205, 1;
	and.b32  	%r50, %r49, 15;
	setp.lt.u32 	%p9, %r204, 3840;
	mov.u32 	%r603, %r40;
	@%p9 bra 	$L__BB10_37;
	or.b32  	%r597, %r40, 2048;
	add.s32 	%r596, %r40, %r593;
	and.b32  	%r206, %r49, 33554416;
	neg.s32 	%r595, %r206;
$L__BB10_35:
	.pragma "nounroll";
	mul.wide.u32 	%rd25, %r596, 4;
	add.s64 	%rd26, %rd2, %rd25;
	add.s64 	%rd27, %rd3, %rd25;
	ld.global.u32 	%r207, [%rd26];
	ld.global.u32 	%r208, [%rd27];
	mad.lo.s32 	%r209, %r208, %r207, %r611;
	add.s32 	%r210, %r596, 256;
	mul.wide.u32 	%rd28, %r210, 4;
	add.s64 	%rd29, %rd2, %rd28;
	add.s64 	%rd30, %rd3, %rd28;
	ld.global.u32 	%r211, [%rd29];
	ld.global.u32 	%r212, [%rd30];
	mad.lo.s32 	%r213, %r212, %r211, %r209;
	add.s32 	%r214, %r596, 512;
	mul.wide.u32 	%rd31, %r214, 4;
	add.s64 	%rd32, %rd2, %rd31;
	add.s64 	%rd33, %rd3, %rd31;
	ld.global.u32 	%r215, [%rd32];
	ld.global.u32 	%r216, [%rd33];
	mad.lo.s32 	%r217, %r216, %r215, %r213;
	add.s32 	%r218, %r596, 768;
	mul.wide.u32 	%rd34, %r218, 4;
	add.s64 	%rd35, %rd2, %rd34;
	add.s64 	%rd36, %rd3, %rd34;
	ld.global.u32 	%r219, [%rd35];
	ld.global.u32 	%r220, [%rd36];
	mad.lo.s32 	%r221, %r220, %r219, %r217;
	add.s32 	%r222, %r596, 1024;
	mul.wide.u32 	%rd37, %r222, 4;
	add.s64 	%rd38, %rd2, %rd37;
	add.s64 	%rd39, %rd3, %rd37;
	ld.global.u32 	%r223, [%rd38];
	ld.global.u32 	%r224, [%rd39];
	mad.lo.s32 	%r225, %r224, %r223, %r221;
	add.s32 	%r226, %r596, 1280;
	mul.wide.u32 	%rd40, %r226, 4;
	add.s64 	%rd41, %rd2, %rd40;
	add.s64 	%rd42, %rd3, %rd40;
	ld.global.u32 	%r227, [%rd41];
	ld.global.u32 	%r228, [%rd42];
	mad.lo.s32 	%r229, %r228, %r227, %r225;
	add.s32 	%r230, %r596, 1536;
	mul.wide.u32 	%rd43, %r230, 4;
	add.s64 	%rd44, %rd2, %rd43;
	add.s64 	%rd45, %rd3, %rd43;
	ld.global.u32 	%r231, [%rd44];
	ld.global.u32 	%r232, [%rd45];
	mad.lo.s32 	%r233, %r232, %r231, %r229;
	add.s32 	%r234, %r596, 1792;
	mul.wide.u32 	%rd46, %r234, 4;
	add.s64 	%rd47, %rd2, %rd46;
	add.s64 	%rd48, %rd3, %rd46;
	ld.global.u32 	%r235, [%rd47];
	ld.global.u32 	%r236, [%rd48];
	mad.lo.s32 	%r237, %r236, %r235, %r233;
	add.s32 	%r238, %r596, 2048;
	mul.wide.u32 	%rd49, %r238, 4;
	add.s64 	%rd50, %rd2, %rd49;
	add.s64 	%rd51, %rd3, %rd49;
	ld.global.u32 	%r239, [%rd50];
	ld.global.u32 	%r240, [%rd51];
	mad.lo.s32 	%r241, %r240, %r239, %r237;
	add.s32 	%r242, %r596, 2304;
	mul.wide.u32 	%rd52, %r242, 4;
	add.s64 	%rd53, %rd2, %rd52;
	add.s64 	%rd54, %rd3, %rd52;
	ld.global.u32 	%r243, [%rd53];
	ld.global.u32 	%r244, [%rd54];
	mad.lo.s32 	%r245, %r244, %r243, %r241;
	add.s32 	%r246, %r596, 2560;
	mul.wide.u32 	%rd55, %r246, 4;
	add.s64 	%rd56, %rd2, %rd55;
	add.s64 	%rd57, %rd3, %rd55;
	ld.global.u32 	%r247, [%rd56];
	ld.global.u32 	%r248, [%rd57];
	mad.lo.s32 	%r249, %r248, %r247, %r245;
	add.s32 	%r250, %r596, 2816;
	mul.wide.u32 	%rd58, %r250, 4;
	add.s64 	%rd59, %rd2, %rd58;
	add.s64 	%rd60, %rd3, %rd58;
	ld.global.u32 	%r251, [%rd59];
	ld.global.u32 	%r252, [%rd60];
	mad.lo.s32 	%r253, %r252, %r251, %r249;
	add.s32 	%r254, %r596, 3072;
	mul.wide.u32 	%rd61, %r254, 4;
	add.s64 	%rd62, %rd2, %rd61;
	add.s64 	%rd63, %rd3, %rd61;
	ld.global.u32 	%r255, [%rd62];
	ld.global.u32 	%r256, [%rd63];
	mad.lo.s32 	%r257, %r256, %r255, %r253;
	add.s32 	%r258, %r596, 3328;
	mul.wide.u32 	%rd64, %r258, 4;
	add.s64 	%rd65, %rd2, %rd64;
	add.s64 	%rd66, %rd3, %rd64;
	ld.global.u32 	%r259, [%rd65];
	ld.global.u32 	%r260, [%rd66];
	mad.lo.s32 	%r261, %r260, %r259, %r257;
	add.s32 	%r262, %r596, 3584;
	mul.wide.u32 	%rd67, %r262, 4;
	add.s64 	%rd68, %rd2, %rd67;
	add.s64 	%rd69, %rd3, %rd67;
	ld.global.u32 	%r263, [%rd68];
	ld.global.u32 	%r264, [%rd69];
	mad.lo.s32 	%r265, %r264, %r263, %r261;
	add.s32 	%r266, %r596, 3840;
	mul.wide.u32 	%rd70, %r266, 4;
	add.s64 	%rd71, %rd2, %rd70;
	add.s64 	%rd72, %rd3, %rd70;
	ld.global.u32 	%r267, [%rd71];
	ld.global.u32 	%r268, [%rd72];
	mad.lo.s32 	%r611, %r268, %r267, %r265;
	add.s32 	%r597, %r597, 4096;
	add.s32 	%r596, %r596, 4096;
	add.s32 	%r595, %r595, 16;
	setp.ne.s32 	%p10, %r595, 0;
	@%p10 bra 	$L__BB10_35;
	add.s32 	%r603, %r597, -2048;
$L__BB10_37:
	setp.eq.s32 	%p11, %r50, 0;
	@%p11 bra 	$L__BB10_46;
	and.b32  	%r66, %r49, 7;
	setp.lt.u32 	%p12, %r50, 8;
	@%p12 bra 	$L__BB10_40;
	add.s32 	%r270, %r603, %r593;
	mul.wide.u32 	%rd73, %r270, 4;
	add.s64 	%rd74, %rd2, %rd73;
	add.s64 	%rd75, %rd3, %rd73;
	ld.global.u32 	%r271, [%rd74];
	ld.global.u32 	%r272, [%rd75];
	mad.lo.s32 	%r273, %r272, %r271, %r611;
	add.s32 	%r274, %r270, 256;
	mul.wide.u32 	%rd76, %r274, 4;
	add.s64 	%rd77, %rd2, %rd76;
	add.s64 	%rd78, %rd3, %rd76;
	ld.global.u32 	%r275, [%rd77];
	ld.global.u32 	%r276, [%rd78];
	mad.lo.s32 	%r277, %r276, %r275, %r273;
	add.s32 	%r278, %r270, 512;
	mul.wide.u32 	%rd79, %r278, 4;
	add.s64 	%rd80, %rd2, %rd79;
	add.s64 	%rd81, %rd3, %rd79;
	ld.global.u32 	%r279, [%rd80];
	ld.global.u32 	%r280, [%rd81];
	mad.lo.s32 	%r281, %r280, %r279, %r277;
	add.s32 	%r282, %r270, 768;
	mul.wide.u32 	%rd82, %r282, 4;
	add.s64 	%rd83, %rd2, %rd82;
	add.s64 	%rd84, %rd3, %rd82;
	ld.global.u32 	%r283, [%rd83];
	ld.global.u32 	%r284, [%rd84];
	mad.lo.s32 	%r285, %r284, %r283, %r281;
	add.s32 	%r286, %r270, 1024;
	mul.wide.u32 	%rd85, %r286, 4;
	add.s64 	%rd86, %rd2, %rd85;
	add.s64 	%rd87, %rd3, %rd85;
	ld.global.u32 	%r287, [%rd86];
	ld.global.u32 	%r288, [%rd87];
	mad.lo.s32 	%r289, %r288, %r287, %r285;
	add.s32 	%r290, %r270, 1280;
	mul.wide.u32 	%rd88, %r290, 4;
	add.s64 	%rd89, %rd2, %rd88;
	add.s64 	%rd90, %rd3, %rd88;
	ld.global.u32 	%r291, [%rd89];
	ld.global.u32 	%r292, [%rd90];
	mad.lo.s32 	%r293, %r292, %r291, %r289;
	add.s32 	%r294, %r270, 1536;
	mul.wide.u32 	%rd91, %r294, 4;
	add.s64 	%rd92, %rd2, %rd91;
	add.s64 	%rd93, %rd3, %rd91;
	ld.global.u32 	%r295, [%rd92];
	ld.global.u32 	%r296, [%rd93];
	mad.lo.s32 	%r297, %r296, %r295, %r293;
	add.s32 	%r298, %r270, 1792;
	mul.wide.u32 	%rd94, %r298, 4;
	add.s64 	%rd95, %rd2, %rd94;
	add.s64 	%rd96, %rd3, %rd94;
	ld.global.u32 	%r299, [%rd95];
	ld.global.u32 	%r300, [%rd96];
	mad.lo.s32 	%r611, %r300, %r299, %r297;
	add.s32 	%r603, %r603, 2048;
$L__BB10_40:
	setp.eq.s32 	%p13, %r66, 0;
	@%p13 bra 	$L__BB10_46;
	and.b32  	%r72, %r49, 3;
	setp.lt.u32 	%p14, %r66, 4;
	@%p14 bra 	$L__BB10_43;
	add.s32 	%r302, %r603, %r593;
	mul.wide.u32 	%rd97, %r302, 4;
	add.s64 	%rd98, %rd2, %rd97;
	add.s64 	%rd99, %rd3, %rd97;
	ld.global.u32 	%r303, [%rd98];
	ld.global.u32 	%r304, [%rd99];
	mad.lo.s32 	%r305, %r304, %r303, %r611;
	add.s32 	%r306, %r302, 256;
	mul.wide.u32 	%rd100, %r306, 4;
	add.s64 	%rd101, %rd2, %rd100;
	add.s64 	%rd102, %rd3, %rd100;
	ld.global.u32 	%r307, [%rd101];
	ld.global.u32 	%r308, [%rd102];
	mad.lo.s32 	%r309, %r308, %r307, %r305;
	add.s32 	%r310, %r302, 512;
	mul.wide.u32 	%rd103, %r310, 4;
	add.s64 	%rd104, %rd2, %rd103;
	add.s64 	%rd105, %rd3, %rd103;
	ld.global.u32 	%r311, [%rd104];
	ld.global.u32 	%r312, [%rd105];
	mad.lo.s32 	%r313, %r312, %r311, %r309;
	add.s32 	%r314, %r302, 768;
	mul.wide.u32 	%rd106, %r314, 4;
	add.s64 	%rd107, %rd2, %rd106;
	add.s64 	%rd108, %rd3, %rd106;
	ld.global.u32 	%r315, [%rd107];
	ld.global.u32 	%r316, [%rd108];
	mad.lo.s32 	%r611, %r316, %r315, %r313;
	add.s32 	%r603, %r603, 1024;
$L__BB10_43:
	setp.eq.s32 	%p15, %r72, 0;
	@%p15 bra 	$L__BB10_46;
	add.s32 	%r609, %r603, %r593;
	neg.s32 	%r608, %r72;
$L__BB10_45:
	.pragma "nounroll";
	mul.wide.u32 	%rd109, %r609, 4;
	add.s64 	%rd110, %rd2, %rd109;
	add.s64 	%rd111, %rd3, %rd109;
	ld.global.u32 	%r317, [%rd110];
	ld.global.u32 	%r318, [%rd111];
	mad.lo.s32 	%r611, %r318, %r317, %r611;
	add.s32 	%r609, %r609, 256;
	add.s32 	%r608, %r608, 1;
	setp.ne.s32 	%p16, %r608, 0;
	@%p16 bra 	$L__BB10_45;
$L__BB10_46:
	// begin inline asm
	mov.u32 %r319, %laneid;
	// end inline asm
	mov.b32 	%r322, 1;
	mov.b32 	%r343, 31;
	mov.b32 	%r344, -1;
	// begin inline asm
	shfl.sync.down.b32 %r320, %r611, %r322, %r343, %r344;
	// end inline asm
	setp.gt.s32 	%p17, %r319, 30;
	selp.b32 	%r345, 0, %r320, %p17;
	add.s32 	%r326, %r345, %r611;
	mov.b32 	%r327, 2;
	// begin inline asm
	shfl.sync.down.b32 %r325, %r326, %r327, %r343, %r344;
	// end inline asm
	setp.gt.s32 	%p18, %r319, 29;
	selp.b32 	%r346, 0, %r325, %p18;
	add.s32 	%r331, %r326, %r346;
	mov.b32 	%r332, 4;
	// begin inline asm
	shfl.sync.down.b32 %r330, %r331, %r332, %r343, %r344;
	// end inline asm
	setp.gt.s32 	%p19, %r319, 27;
	selp.b32 	%r347, 0, %r330, %p19;
	add.s32 	%r336, %r331, %r347;
	mov.b32 	%r337, 8;
	// begin inline asm
	shfl.sync.down.b32 %r335, %r336, %r337, %r343, %r344;
	// end inline asm
	setp.gt.s32 	%p20, %r319, 23;
	selp.b32 	%r348, 0, %r335, %p20;
	add.s32 	%r341, %r336, %r348;
	mov.b32 	%r342, 16;
	// begin inline asm
	shfl.sync.down.b32 %r340, %r341, %r342, %r343, %r344;
	// end inline asm
	setp.gt.s32 	%p21, %r319, 15;
	selp.b32 	%r349, 0, %r340, %p21;
	add.s32 	%r612, %r341, %r349;
	setp.ne.s32 	%p22, %r319, 0;
	@%p22 bra 	$L__BB10_48;
	shr.u32 	%r350, %r40, 3;
	and.b32  	%r351, %r350, 124;
	mov.u32 	%r352, _ZZN3cub18CUB_300001_SM_10006detail6reduce28DeviceReduceSingleTileKernelINS2_10policy_hubIijN4cuda3std3__44plusIiEEE10Policy1000EN6thrust24THRUST_300001_SM_1000_NS18transform_iteratorINSD_12zip_functionINS7_10multipliesIiEEEENSD_12zip_iteratorINS7_5tupleIJNSD_6detail15normal_iteratorINSD_10device_ptrIiEEEESP_EEEEENSD_11use_defaultESS_EEPijS9_iiNS7_10__identityEEEvT0_T1_T2_T3_T4_T6_E12temp_storage;
	add.s32 	%r353, %r352, %r351;
	st.shared.u32 	[%r353+8], %r612;
$L__BB10_48:
	bar.sync 	0;
	setp.ne.s32 	%p23, %r40, 0;
	@%p23 bra 	$L__BB10_50;
	ld.shared.u32 	%r354, [_ZZN3cub18CUB_300001_SM_10006detail6reduce28DeviceReduceSingleTileKernelINS2_10policy_hubIijN4cuda3std3__44plusIiEEE10Policy1000EN6thrust24THRUST_300001_SM_1000_NS18transform_iteratorINSD_12zip_functionINS7_10multipliesIiEEEENSD_12zip_iteratorINS7_5tupleIJNSD_6detail15normal_iteratorINSD_10device_ptrIiEEEESP_EEEEENSD_11use_defaultESS_EEPijS9_iiNS7_10__identityEEEvT0_T1_T2_T3_T4_T6_E12temp_storage+12];
	add.s32 	%r355, %r354, %r612;
	ld.shared.u32 	%r356, [_ZZN3cub18CUB_300001_SM_10006detail6reduce28DeviceReduceSingleTileKernelINS2_10policy_hubIijN4cuda3std3__44plusIiEEE10Policy1000EN6thrust24THRUST_300001_SM_1000_NS18transform_iteratorINSD_12zip_functionINS7_10multipliesIiEEEENSD_12zip_iteratorINS7_5tupleIJNSD_6detail15normal_iteratorINSD_10device_ptrIiEEEESP_EEEEENSD_11use_defaultESS_EEPijS9_iiNS7_10__identityEEEvT0_T1_T2_T3_T4_T6_E12temp_storage+16];
	add.s32 	%r357, %r355, %r356;
	ld.shared.u32 	%r358, [_ZZN3cub18CUB_300001_SM_10006detail6reduce28DeviceReduceSingleTileKernelINS2_10policy_hubIijN4cuda3std3__44plusIiEEE10Policy1000EN6thrust24THRUST_300001_SM_1000_NS18transform_iteratorINSD_12zip_functionINS7_10multipliesIiEEEENSD_12zip_iteratorINS7_5tupleIJNSD_6detail15normal_iteratorINSD_10device_ptrIiEEEESP_EEEEENSD_11use_defaultESS_EEPijS9_iiNS7_10__identityEEEvT0_T1_T2_T3_T4_T6_E12temp_storage+20];
	add.s32 	%r359, %r357, %r358;
	ld.shared.u32 	%r360, [_ZZN3cub18CUB_300001_SM_10006detail6reduce28DeviceReduceSingleTileKernelINS2_10policy_hubIijN4cuda3std3__44plusIiEEE10Policy1000EN6thrust24THRUST_300001_SM_1000_NS18transform_iteratorINSD_12zip_functionINS7_10multipliesIiEEEENSD_12zip_iteratorINS7_5tupleIJNSD_6detail15normal_iteratorINSD_10device_ptrIiEEEESP_EEEEENSD_11use_defaultESS_EEPijS9_iiNS7_10__identityEEEvT0_T1_T2_T3_T4_T6_E12temp_storage+24];
	add.s32 	%r361, %r359, %r360;
	ld.shared.u32 	%r362, [_ZZN3cub18CUB_300001_SM_10006detail6reduce28DeviceReduceSingleTileKernelINS2_10policy_hubIijN4cuda3std3__44plusIiEEE10Policy1000EN6thrust24THRUST_300001_SM_1000_NS18transform_iteratorINSD_12zip_functionINS7_10multipliesIiEEEENSD_12zip_iteratorINS7_5tupleIJNSD_6detail15normal_iteratorINSD_10device_ptrIiEEEESP_EEEEENSD_11use_defaultESS_EEPijS9_iiNS7_10__identityEEEvT0_T1_T2_T3_T4_T6_E12temp_storage+28];
	add.s32 	%r363, %r361, %r362;
	ld.shared.u32 	%r364, [_ZZN3cub18CUB_300001_SM_10006detail6reduce28DeviceReduceSingleTileKernelINS2_10policy_hubIijN4cuda3std3__44plusIiEEE10Policy1000EN6thrust24THRUST_300001_SM_1000_NS18transform_iteratorINSD_12zip_functionINS7_10multipliesIiEEEENSD_12zip_iteratorINS7_5tupleIJNSD_6detail15normal_iteratorINSD_10device_ptrIiEEEESP_EEEEENSD_11use_defaultESS_EEPijS9_iiNS7_10__identityEEEvT0_T1_T2_T3_T4_T6_E12temp_storage+32];
	add.s32 	%r365, %r363, %r364;
	ld.shared.u32 	%r366, [_ZZN3cub18CUB_300001_SM_10006detail6reduce28DeviceReduceSingleTileKernelINS2_10policy_hubIijN4cuda3std3__44plusIiEEE10Policy1000EN6thrust24THRUST_300001_SM_1000_NS18transform_iteratorINSD_12zip_functionINS7_10multipliesIiEEEENSD_12zip_iteratorINS7_5tupleIJNSD_6detail15normal_iteratorINSD_10device_ptrIiEEEESP_EEEEENSD_11use_defaultESS_EEPijS9_iiNS7_10__identityEEEvT0_T1_T2_T3_T4_T6_E12temp_storage+36];
	add.s32 	%r612, %r365, %r366;
$L__BB10_50:
	mov.u32 	%r571, %tid.x;
	setp.ne.s32 	%p57, %r571, 0;
	@%p57 bra 	$L__BB10_52;
	add.s32 	%r572, %r612, %r91;
	st.global.u32 	[%rd1], %r572;
$L__BB10_52:
	ret;

}
	// .globl	_ZN3cub18CUB_300001_SM_10006detail6reduce18DeviceReduceKernelINS2_10policy_hubIijN4cuda3std3__44plusIiEEE10Policy1000EN6thrust24THRUST_300001_SM_1000_NS18transform_iteratorINSD_12zip_functionINS7_10multipliesIiEEEENSD_12zip_iteratorINS7_5tupleIJNSD_6detail15normal_iteratorINSD_10device_ptrIiEEEESP_EEEEENSD_11use_defaultESS_EEjS9_iNS7_10__identityEEEvT0_PT3_T1_NS0_13GridEvenShareISY_EET2_T4_
.visible .entry _ZN3cub18CUB_300001_SM_10006detail6reduce18DeviceReduceKernelINS2_10policy_hubIijN4cuda3std3__44plusIiEEE10Policy1000EN6thrust24THRUST_300001_SM_1000_NS18transform_iteratorINSD_12zip_functionINS7_10multipliesIiEEEENSD_12zip_iteratorINS7_5tupleIJNSD_6detail15normal_iteratorINSD_10device_ptrIiEEEESP_EEEEENSD_11use_defaultESS_EEjS9_iNS7_10__identityEEEvT0_PT3_T1_NS0_13GridEvenShareISY_EET2_T4_(
	.param .align 8 .b8 _ZN3cub18CUB_300001_SM_10006detail6reduce18DeviceReduceKernelINS2_10policy_hubIijN4cuda3std3__44plusIiEEE10Policy1000EN6thrust24THRUST_300001_SM_1000_NS18transform_iteratorINSD_12zip_functionINS7_10multipliesIiEEEENSD_12zip_iteratorINS7_5tupleIJNSD_6detail15normal_iteratorINSD_10device_ptrIiEEEESP_EEEEENSD_11use_defaultESS_EEjS9_iNS7_10__identityEEEvT0_PT3_T1_NS0_13GridEvenShareISY_EET2_T4__param_0[24],
	.param .u64 .ptr .align 1 _ZN3cub18CUB_300001_SM_10006detail6reduce18DeviceReduceKernelINS2_10policy_hubIijN4cuda3std3__44plusIiEEE10Policy1000EN6thrust24THRUST_300001_SM_1000_NS18transform_iteratorINSD_12zip_functionINS7_10multipliesIiEEEENSD_12zip_iteratorINS7_5tupleIJNSD_6detail15normal_iteratorINSD_10device_ptrIiEEEESP_EEEEENSD_11use_defaultESS_EEjS9_iNS7_10__identityEEEvT0_PT3_T1_NS0_13GridEvenShareISY_EET2_T4__param_1,
	.param .u32 _ZN3cub18CUB_300001_SM_10006detail6reduce18DeviceReduceKernelINS2_10policy_hubIijN4cuda3std3__44plusIiEEE10Policy1000EN6thrust24THRUST_300001_SM_1000_NS18transform_iteratorINSD_12zip_functionINS7_10multipliesIiEEEENSD_12zip_iteratorINS7_5tupleIJNSD_6detail15normal_iteratorINSD_10device_ptrIiEEEESP_EEEEENSD_11use_defaultESS_EEjS9_iNS7_10__identityEEEvT0_PT3_T1_NS0_13GridEvenShareISY_EET2_T4__param_2,
	.param .align 4 .b8 _ZN3cub18CUB_300001_SM_10006detail6reduce18DeviceReduceKernelINS2_10policy_hubIijN4cuda3std3__44plusIiEEE10Policy1000EN6thrust24THRUST_300001_SM_1000_NS18transform_iteratorINSD_12zip_functionINS7_10multipliesIiEEEENSD_12zip_iteratorINS7_5tupleIJNSD_6detail15normal_iteratorINSD_10device_ptrIiEEEESP_EEEEENSD_11use_defaultESS_EEjS9_iNS7_10__identityEEEvT0_PT3_T1_NS0_13GridEvenShareISY_EET2_T4__param_3[40],
	.param .align 1 .b8 _ZN3cub18CUB_300001_SM_10006detail6reduce18DeviceReduceKernelINS2_10policy_hubIijN4cuda3std3__44plusIiEEE10Policy1000EN6thrust24THRUST_300001_SM_1000_NS18transform_iteratorINSD_12zip_functionINS7_10multipliesIiEEEENSD_12zip_iteratorINS7_5tupleIJNSD_6detail15normal_iteratorINSD_10device_ptrIiEEEESP_EEEEENSD_11use_defaultESS_EEjS9_iNS7_10__identityEEEvT0_PT3_T1_NS0_13GridEvenShareISY_EET2_T4__param_4[1],
	.param .align 1 .b8 _ZN3cub18CUB_300001_SM_10006detail6reduce18DeviceReduceKernelINS2_10policy_hubIijN4cuda3std3__44plusIiEEE10Policy1000EN6thrust24THRUST_300001_SM_1000_NS18transform_iteratorINSD_12zip_functionINS7_10multipliesIiEEEENSD_12zip_iteratorINS7_5tupleIJNSD_6detail15normal_iteratorINSD_10device_ptrIiEEEESP_EEEEENSD_11use_defaultESS_EEjS9_iNS7_10__identityEEEvT0_PT3_T1_NS0_13GridEvenShareISY_EET2_T4__param_5[1]
)
.maxntid 256
{
	.reg .pred 	%p<57>;
	.reg .b16 	%rs<4>;
	.reg .b32 	%r<666>;
	.reg .b64 	%rd<193>;
	// demoted variable
	.shared .align 4 .b8 _ZZN3cub18CUB_300001_SM_10006detail6reduce18DeviceReduceKernelINS2_10policy_hubIijN4cuda3std3__44plusIiEEE10Policy1000EN6thrust24THRUST_300001_SM_1000_NS18transform_iteratorINSD_12zip_functionINS7_10multipliesIiEEEENSD_12zip_iteratorINS7_5tupleIJNSD_6detail15normal_iteratorINSD_10device_ptrIiEEEESP_EEEEENSD_11use_defaultESS_EEjS9_iNS7_10__identityEEEvT0_PT3_T1_NS0_13GridEvenShareISY_EET2_T4_E12temp_storage[44];
	ld.param.u32 	%r1, [_ZN3cub18CUB_300001_SM_10006detail6reduce18DeviceReduceKernelINS2_10policy_hubIijN4cuda3std3__44plusIiEEE10Policy1000EN6thrust24THRUST_300001_SM_1000_NS18transform_iteratorINSD_12zip_functionINS7_10multipliesIiEEEENSD_12zip_iteratorINS7_5tupleIJNSD_6detail15normal_iteratorINSD_10device_ptrIiEEEESP_EEEEENSD_11use_defaultESS_EEjS9_iNS7_10__identityEEEvT0_PT3_T1_NS0_13GridEvenShareISY_EET2_T4__param_3+20];
	ld.param.u32 	%r2, [_ZN3cub18CUB_300001_SM_10006detail6reduce18DeviceReduceKernelINS2_10policy_hubIijN4cuda3std3__44plusIiEEE10Policy1000EN6thrust24THRUST_300001_SM_1000_NS18transform_iteratorINSD_12zip_functionINS7_10multipliesIiEEEENSD_12zip_iteratorINS7_5tupleIJNSD_6detail15normal_iteratorINSD_10device_ptrIiEEEESP_EEEEENSD_11use_defaultESS_EEjS9_iNS7_10__identityEEEvT0_PT3_T1_NS0_13GridEvenShareISY_EET2_T4__param_3+24];
	ld.param.u64 	%rd4, [_ZN3cub18CUB_300001_SM_10006detail6reduce18DeviceReduceKernelINS2_10policy_hubIijN4cuda3std3__44plusIiEEE10Policy1000EN6thrust24THRUST_300001_SM_1000_NS18transform_iteratorINSD_12zip_functionINS7_10multipliesIiEEEENSD_12zip_iteratorINS7_5tupleIJNSD_6detail15normal_iteratorINSD_10device_ptrIiEEEESP_EEEEENSD_11use_defaultESS_EEjS9_iNS7_10__identityEEEvT0_PT3_T1_NS0_13GridEvenShareISY_EET2_T4__param_0+8];
	ld.param.u64 	%rd5, [_ZN3cub18CUB_300001_SM_10006detail6reduce18DeviceReduceKernelINS2_10policy_hubIijN4cuda3std3__44plusIiEEE10Policy1000EN6thrust24THRUST_300001_SM_1000_NS18transform_iteratorINSD_12zip_functionINS7_10multipliesIiEEEENSD_12zip_iteratorINS7_5tupleIJNSD_6detail15normal_iteratorINSD_10device_ptrIiEEEESP_EEEEENSD_11use_defaultESS_EEjS9_iNS7_10__identityEEEvT0_PT3_T1_NS0_13GridEvenShareISY_EET2_T4__param_0];
	cvta.to.global.u64 	%rd1, %rd5;
	cvta.to.global.u64 	%rd2, %rd4;
	mov.u32 	%r3, %ctaid.x;
	shl.b32 	%r4, %r2, 12;
	shl.b32 	%r646, %r3, 12;
	sub.s32 	%r6, %r1, %r646;
	setp.gt.u32 	%p1, %r6, 4095;
	@%p1 bra 	$L__BB11_26;
	mov.u32 	%r7, %tid.x;
	setp.ge.u32 	%p23, %r7, %r6;
	mov.b32 	%r641, 0;
	mov.u32 	%r630, %r7;
	@%p23 bra 	$L__BB11_3;
	add.s32 	%r390, %r646, %r7;
	mul.wide.u32 	%rd99, %r390, 4;
	add.s64 	%rd100, %rd1, %rd99;
	add.s64 	%rd101, %rd2, %rd99;
	ld.global.u32 	%r391, [%rd100];
	ld.global.u32 	%r392, [%rd101];
	mul.lo.s32 	%r641, %r392, %r391;
	add.s32 	%r630, %r7, 256;
$L__BB11_3:
	setp.ge.u32 	%p24, %r630, %r6;
	@%p24 bra 	$L__BB11_17;
	not.b32 	%r394, %r630;
	add.s32 	%r395, %r1, %r394;
	sub.s32 	%r396, %r395, %r646;
	shr.u32 	%r397, %r396, 8;
	add.s32 	%r12, %r397, 1;
	and.b32  	%r13, %r12, 15;
	setp.lt.u32 	%p25, %r396, 3840;
	@%p25 bra 	$L__BB11_8;
	or.b32  	%r627, %r630, 2048;
	add.s32 	%r626, %r630, %r646;
	and.b32  	%r398, %r12, 33554416;
	neg.s32 	%r625, %r398;
$L__BB11_6:
	.pragma "nounroll";
	mul.wide.u32 	%rd102, %r626, 4;
	add.s64 	%rd103, %rd1, %rd102;
	add.s64 	%rd104, %rd2, %rd102;
	ld.global.u32 	%r399, [%rd103];
	ld.global.u32 	%r400, [%rd104];
	mad.lo.s32 	%r401, %r400, %r399, %r641;
	add.s32 	%r402, %r626, 256;
	mul.wide.u32 	%rd105, %r402, 4;
	add.s64 	%rd106, %rd1, %rd105;
	add.s64 	%rd107, %rd2, %rd105;
	ld.global.u32 	%r403, [%rd106];
	ld.global.u32 	%r404, [%rd107];
	mad.lo.s32 	%r405, %r404, %r403, %r401;
	add.s32 	%r406, %r626, 512;
	mul.wide.u32 	%rd108, %r406, 4;
	add.s64 	%rd109, %rd1, %rd108;
	add.s64 	%rd110, %rd2, %rd108;
	ld.global.u32 	%r407, [%rd109];
	ld.global.u32 	%r408, [%rd110];
	mad.lo.s32 	%r409, %r408, %r407, %r405;
	add.s32 	%r410, %r626, 768;
	mul.wide.u32 	%rd111, %r410, 4;
	add.s64 	%rd112, %rd1, %rd111;
	add.s64 	%rd113, %rd2, %rd111;
	ld.global.u32 	%r411, [%rd112];
	ld.global.u32 	%r412, [%rd113];
	mad.lo.s32 	%r413, %r412, %r411, %r409;
	add.s32 	%r414, %r626, 1024;
	mul.wide.u32 	%rd114, %r414, 4;
	add.s64 	%rd115, %rd1, %rd114;
	add.s64 	%rd116, %rd2, %rd114;
	ld.global.u32 	%r415, [%rd115];
	ld.global.u32 	%r416, [%rd116];
	mad.lo.s32 	%r417, %r416, %r415, %r413;
	add.s32 	%r418, %r626, 1280;
	mul.wide.u32 	%rd117, %r418, 4;
	add.s64 	%rd118, %rd1, %rd117;
	add.s64 	%rd119, %rd2, %rd117;
	ld.global.u32 	%r419, [%rd118];
	ld.global.u32 	%r420, [%rd119];
	mad.lo.s32 	%r421, %r420, %r419, %r417;
	add.s32 	%r422, %r626, 1536;
	mul.wide.u32 	%rd120, %r422, 4;
	add.s64 	%rd121, %rd1, %rd120;
	add.s64 	%rd122, %rd2, %rd120;
	ld.global.u32 	%r423, [%rd121];
	ld.global.u32 	%r424, [%rd122];
	mad.lo.s32 	%r425, %r424, %r423, %r421;
	add.s32 	%r426, %r626, 1792;
	mul.wide.u32 	%rd123, %r426, 4;
	add.s64 	%rd124, %rd1, %rd123;
	add.s64 	%rd125, %rd2, %rd123;
	ld.global.u32 	%r427, [%rd124];
	ld.global.u32 	%r428, [%rd125];
	mad.lo.s32 	%r429, %r428, %r427, %r425;
	add.s32 	%r430, %r626, 2048;
	mul.wide.u32 	%rd126, %r430, 4;
	add.s64 	%rd127, %rd1, %rd126;
	add.s64 	%rd128, %rd2, %rd126;
	ld.global.u32 	%r431, [%rd127];
	ld.global.u32 	%r432, [%rd128];
	mad.lo.s32 	%r433, %r432, %r431, %r429;
	add.s32 	%r434, %r626, 2304;
	mul.wide.u32 	%rd129, %r434, 4;
	add.s64 	%rd130, %rd1, %rd129;
	add.s64 	%rd131, %rd2, %rd129;
	ld.global.u32 	%r435, [%rd130];
	ld.global.u32 	%r436, [%rd131];
	mad.lo.s32 	%r437, %r436, %r435, %r433;
	add.s32 	%r438, %r626, 2560;
	mul.wide.u32 	%rd132, %r438, 4;
	add.s64 	%rd133, %rd1, %rd132;
	add.s64 	%rd134, %rd2, %rd132;
	ld.global.u32 	%r439, [%rd133];
	ld.global.u32 	%r440, [%rd134];
	mad.lo.s32 	%r441, %r440, %r439, %r437;
	add.s32 	%r442, %r626, 2816;
	mul.wide.u32 	%rd135, %r442, 4;
	add.s64 	%rd136, %rd1, %rd135;
	add.s64 	%rd137, %rd2, %rd135;
	ld.global.u32 	%r443, [%rd136];
	ld.global.u32 	%r444, [%rd137];
	mad.lo.s32 	%r445, %r444, %r443, %r441;
	add.s32 	%r446, %r626, 3072;
	mul.wide.u32 	%rd138, %r446, 4;
	add.s64 	%rd139, %rd1, %rd138;
	add.s64 	%rd140, %rd2, %rd138;
	ld.global.u32 	%r447, [%rd139];
	ld.global.u32 	%r448, [%rd140];
	mad.lo.s32 	%r449, %r448, %r447, %r445;
	add.s32 	%r450, %r626, 3328;
	mul.wide.u32 	%rd141, %r450, 4;
	add.s64 	%rd142, %rd1, %rd141;
	add.s64 	%rd143, %rd2, %rd141;
	ld.global.u32 	%r451, [%rd142];
	ld.global.u32 	%r452, [%rd143];
	mad.lo.s32 	%r453, %r452, %r451, %r449;
	add.s32 	%r454, %r626, 3584;
	mul.wide.u32 	%rd144, %r454, 4;
	add.s64 	%rd145, %rd1, %rd144;
	add.s64 	%rd146, %rd2, %rd144;
	ld.global.u32 	%r455, [%rd145];
	ld.global.u32 	%r456, [%rd146];
	mad.lo.s32 	%r457, %r456, %r455, %r453;
	add.s32 	%r458, %r626, 3840;
	mul.wide.u32 	%rd147, %r458, 4;
	add.s64 	%rd148, %rd1, %rd147;
	add.s64 	%rd149, %rd2, %rd147;
	ld.global.u32 	%r459, [%rd148];
	ld.global.u32 	%r460, [%rd149];
	mad.lo.s32 	%r641, %r460, %r459, %r457;
	add.s32 	%r627, %r627, 4096;
	add.s32 	%r626, %r626, 4096;
	add.s32 	%r625, %r625, 16;
	setp.ne.s32 	%p26, %r625, 0;
	@%p26 bra 	$L__BB11_6;
	add.s32 	%r630, %r627, -2048;
$L__BB11_8:
	setp.eq.s32 	%p27, %r13, 0;
	@%p27 bra 	$L__BB11_17;
	and.b32  	%r29, %r12, 7;
	setp.lt.u32 	%p28, %r13, 8;
	@%p28 bra 	$L__BB11_11;
	add.s32 	%r462, %r646, %r630;
	mul.wide.u32 	%rd150, %r462, 4;
	add.s64 	%rd151, %rd1, %rd150;
	add.s64 	%rd152, %rd2, %rd150;
	ld.global.u32 	%r463, [%rd151];
	ld.global.u32 	%r464, [%rd152];
	mad.lo.s32 	%r465, %r464, %r463, %r641;
	add.s32 	%r466, %r462, 256;
	mul.wide.u32 	%rd153, %r466, 4;
	add.s64 	%rd154, %rd1, %rd153;
	add.s64 	%rd155, %rd2, %rd153;
	ld.global.u32 	%r467, [%rd154];
	ld.global.u32 	%r468, [%rd155];
	mad.lo.s32 	%r469, %r468, %r467, %r465;
	add.s32 	%r470, %r462, 512;
	mul.wide.u32 	%rd156, %r470, 4;
	add.s64 	%rd157, %rd1, %rd156;
	add.s64 	%rd158, %rd2, %rd156;
	ld.global.u32 	%r471, [%rd157];
	ld.global.u32 	%r472, [%rd158];
	mad.lo.s32 	%r473, %r472, %r471, %r469;
	add.s32 	%r474, %r462, 768;
	mul.wide.u32 	%rd159, %r474, 4;
	add.s64 	%rd160, %rd1, %rd159;
	add.s64 	%rd161, %rd2, %rd159;
	ld.global.u32 	%r475, [%rd160];
	ld.global.u32 	%r476, [%rd161];
	mad.lo.s32 	%r477, %r476, %r475, %r473;
	add.s32 	%r478, %r462, 1024;
	mul.wide.u32 	%rd162, %r478, 4;
	add.s64 	%rd163, %rd1, %rd162;
	add.s64 	%rd164, %rd2, %rd162;
	ld.global.u32 	%r479, [%rd163];
	ld.global.u32 	%r480, [%rd164];
	mad.lo.s32 	%r481, %r480, %r479, %r477;
	add.s32 	%r482, %r462, 1280;
	mul.wide.u32 	%rd165, %r482, 4;
	add.s64 	%rd166, %rd1, %rd165;
	add.s64 	%rd167, %rd2, %rd165;
	ld.global.u32 	%r483, [%rd166];
	ld.global.u32 	%r484, [%rd167];
	mad.lo.s32 	%r485, %r484, %r483, %r481;
	add.s32 	%r486, %r462, 1536;
	mul.wide.u32 	%rd168, %r486, 4;
	add.s64 	%rd169, %rd1, %rd168;
	add.s64 	%rd170, %rd2, %rd168;
	ld.global.u32 	%r487, [%rd169];
	ld.global.u32 	%r488, [%rd170];
	mad.lo.s32 	%r489, %r488, %r487, %r485;
	add.s32 	%r490, %r462, 1792;
	mul.wide.u32 	%rd171, %r490, 4;
	add.s64 	%rd172, %rd1, %rd171;
	add.s64 	%rd173, %rd2, %rd171;
	ld.global.u32 	%r491, [%rd172];
	ld.global.u32 	%r492, [%rd173];
	mad.lo.s32 	%r641, %r492, %r491, %r489;
	add.s32 	%r630, %r630, 2048;
$L__BB11_11:
	setp.eq.s32 	%p29, %r29, 0;
	@%p29 bra 	$L__BB11_17;
	and.b32  	%r35, %r12, 3;
	setp.lt.u32 	%p30, %r29, 4;
	@%p30 bra 	$L__BB11_14;
	add.s32 	%r494, %r646, %r630;
	mul.wide.u32 	%rd174, %r494, 4;
	add.s64 	%rd175, %rd1, %rd174;
	add.s64 	%rd176, %rd2, %rd174;
	ld.global.u32 	%r495, [%rd175];
	ld.global.u32 	%r496, [%rd176];
	mad.lo.s32 	%r497, %r496, %r495, %r641;
	add.s32 	%r498, %r494, 256;
	mul.wide.u32 	%rd177, %r498, 4;
	add.s64 	%rd178, %rd1, %rd177;
	add.s64 	%rd179, %rd2, %rd177;
	ld.global.u32 	%r499, [%rd178];
	ld.global.u32 	%r500, [%rd179];
	mad.lo.s32 	%r501, %r500, %r499, %r497;
	add.s32 	%r502, %r494, 512;
	mul.wide.u32 	%rd180, %r502, 4;
	add.s64 	%rd181, %rd1, %rd180;
	add.s64 	%rd182, %rd2, %rd180;
	ld.global.u32 	%r503, [%rd181];
	ld.global.u32 	%r504, [%rd182];
	mad.lo.s32 	%r505, %r504, %r503, %r501;
	add.s32 	%r506, %r494, 768;
	mul.wide.u32 	%rd183, %r506, 4;
	add.s64 	%rd184, %rd1, %rd183;
	add.s64 	%rd185, %rd2, %rd183;
	ld.global.u32 	%r507, [%rd184];
	ld.global.u32 	%r508, [%rd185];
	mad.lo.s32 	%r641, %r508, %r507, %r505;
	add.s32 	%r630, %r630, 1024;
$L__BB11_14:
	setp.eq.s32 	%p31, %r35, 0;
	@%p31 bra 	$L__BB11_17;
	add.s32 	%r639, %r630, %r646;
	neg.s32 	%r638, %r35;
$L__BB11_16:
	.pragma "nounroll";
	mul.wide.u32 	%rd186, %r639, 4;
	add.s64 	%rd187, %rd1, %rd186;
	add.s64 	%rd188, %rd2, %rd186;
	ld.global.u32 	%r509, [%rd187];
	ld.global.u32 	%r510, [%rd188];
	mad.lo.s32 	%r641, %r510, %r509, %r641;
	add.s32 	%r639, %r639, 256;
	add.s32 	%r638, %r638, 1;
	setp.ne.s32 	%p32, %r638, 0;
	@%p32 bra 	$L__BB11_16;
$L__BB11_17:
	setp.lt.u32 	%p33, %r6, 256;
	@%p33 bra 	$L__BB11_22;
	// begin inline asm
	mov.u32 %r574, %laneid;
	// end inline asm
	mov.b32 	%r577, 1;
	mov.b32 	%r598, 31;
	mov.b32 	%r599, -1;
	// begin inline asm
	shfl.sync.down.b32 %r575, %r641, %r577, %r598, %r599;
	// end inline asm
	setp.gt.s32 	%p49, %r574, 30;
	selp.b32 	%r600, 0, %r575, %p49;
	add.s32 	%r581, %r600, %r641;
	mov.b32 	%r582, 2;
	// begin inline asm
	shfl.sync.down.b32 %r580, %r581, %r582, %r598, %r599;
	// end inline asm
	setp.gt.s32 	%p50, %r574, 29;
	selp.b32 	%r601, 0, %r580, %p50;
	add.s32 	%r586, %r581, %r601;
	mov.b32 	%r587, 4;
	// begin inline asm
	shfl.sync.down.b32 %r585, %r586, %r587, %r598, %r599;
	// end inline asm
	setp.gt.s32 	%p51, %r574, 27;
	selp.b32 	%r602, 0, %r585, %p51;
	add.s32 	%r591, %r586, %r602;
	mov.b32 	%r592, 8;
	// begin inline asm
	shfl.sync.down.b32 %r590, %r591, %r592, %r598, %r599;
	// end inline asm
	setp.gt.s32 	%p52, %r574, 23;
	selp.b32 	%r603, 0, %r590, %p52;
	add.s32 	%r596, %r591, %r603;
	mov.b32 	%r597, 16;
	// begin inline asm
	shfl.sync.down.b32 %r595, %r596, %r597, %r598, %r599;
	// end inline asm
	setp.gt.s32 	%p53, %r574, 15;
	selp.b32 	%r604, 0, %r595, %p53;
	add.s32 	%r665, %r596, %r604;
	setp.ne.s32 	%p54, %r574, 0;
	@%p54 bra 	$L__BB11_20;
	shr.u32 	%r605, %r7, 3;
	and.b32  	%r606, %r605, 124;
	mov.u32 	%r607, _ZZN3cub18CUB_300001_SM_10006detail6reduce18DeviceReduceKernelINS2_10policy_hubIijN4cuda3std3__44plusIiEEE10Policy1000EN6thrust24THRUST_300001_SM_1000_NS18transform_iteratorINSD_12zip_functionINS7_10multipliesIiEEEENSD_12zip_iteratorINS7_5tupleIJNSD_6detail15normal_iteratorINSD_10device_ptrIiEEEESP_EEEEENSD_11use_defaultESS_EEjS9_iNS7_10__identityEEEvT0_PT3_T1_NS0_13GridEvenShareISY_EET2_T4_E12temp_storage;
	add.s32 	%r608, %r607, %r606;
	st.shared.u32 	[%r608+8], %r665;
$L__BB11_20:
	bar.sync 	0;
	setp.ne.s32 	%p55, %r7, 0;
	@%p55 bra 	$L__BB11_48;
	ld.shared.u32 	%r609, [_ZZN3cub18CUB_300001_SM_10006detail6reduce18DeviceReduceKernelINS2_10policy_hubIijN4cuda3std3__44plusIiEEE10Policy1000EN6thrust24THRUST_300001_SM_1000_NS18transform_iteratorINSD_12zip_functionINS7_10multipliesIiEEEENSD_12zip_iteratorINS7_5tupleIJNSD_6detail15normal_iteratorINSD_10device_ptrIiEEEESP_EEEEENSD_11use_defaultESS_EEjS9_iNS7_10__identityEEEvT0_PT3_T1_NS0_13GridEvenShareISY_EET2_T4_E12temp_storage+12];
	add.s32 	%r610, %r609, %r665;
	ld.shared.u32 	%r611, [_ZZN3cub18CUB_300001_SM_10006detail6reduce18DeviceReduceKernelINS2_10policy_hubIijN4cuda3std3__44plusIiEEE10Policy1000EN6thrust24THRUST_300001_SM_1000_NS18transform_iteratorINSD_12zip_functionINS7_10multipliesIiEEEENSD_12zip_iteratorINS7_5tupleIJNSD_6detail15normal_iteratorINSD_10device_ptrIiEEEESP_EEEEENSD_11use_defaultESS_EEjS9_iNS7_10__identityEEEvT0_PT3_T1_NS0_13GridEvenShareISY_EET2_T4_E12temp_storage+16];
	add.s32 	%r612, %r610, %r611;
	ld.shared.u32 	%r613, [_ZZN3cub18CUB_300001_SM_10006detail6reduce18DeviceReduceKernelINS2_10policy_hubIijN4cuda3std3__44plusIiEEE10Policy1000EN6thrust24THRUST_300001_SM_1000_NS18transform_iteratorINSD_12zip_functionINS7_10multipliesIiEEEENSD_12zip_iteratorINS7_5tupleIJNSD_6detail15normal_iteratorINSD_10device_ptrIiEEEESP_EEEEENSD_11use_defaultESS_EEjS9_iNS7_10__identityEEEvT0_PT3_T1_NS0_13GridEvenShareISY_EET2_T4_E12temp_storage+20];
	add.s32 	%r614, %r612, %r613;
	ld.shared.u32 	%r615, [_ZZN3cub18CUB_300001_SM_10006detail6reduce18DeviceReduceKernelINS2_10policy_hubIijN4cuda3std3__44plusIiEEE10Policy1000EN6thrust24THRUST_300001_SM_1000_NS18transform_iteratorINSD_12zip_functionINS7_10multipliesIiEEEENSD_12zip_iteratorINS7_5tupleIJNSD_6detail15normal_iteratorINSD_10device_ptrIiEEEESP_EEEEENSD_11use_defaultESS_EEjS9_iNS7_10__identityEEEvT0_PT3_T1_NS0_13GridEvenShareISY_EET2_T4_E12temp_storage+24];
	add.s32 	%r616, %r614, %r615;
	ld.shared.u32 	%r617, [_ZZN3cub18CUB_300001_SM_10006detail6reduce18DeviceReduceKernelINS2_10policy_hubIijN4cuda3std3__44plusIiEEE10Policy1000EN6thrust24THRUST_300001_SM_1000_NS18transform_iteratorINSD_12zip_functionINS7_10multipliesIiEEEENSD_12zip_iteratorINS7_5tupleIJNSD_6detail15normal_iteratorINSD_10device_ptrIiEEEESP_EEEEENSD_11use_defaultESS_EEjS9_iNS7_10__identityEEEvT0_PT3_T1_NS0_13GridEvenShareISY_EET2_T4_E12temp_storage+28];
	add.s32 	%r618, %r616, %r617;
	ld.shared.u32 	%r619, [_ZZN3cub18CUB_300001_SM_10006detail6reduce18DeviceReduceKernelINS2_10policy_hubIijN4cuda3std3__44plusIiEEE10Policy1000EN6thrust24THRUST_300001_SM_1000_NS18transform_iteratorINSD_12zip_functionINS7_10multipliesIiEEEENSD_12zip_iteratorINS7_5tupleIJNSD_6detail15normal_iteratorINSD_10device_ptrIiEEEESP_EEEEENSD_11use_defaultESS_EEjS9_iNS7_10__identityEEEvT0_PT3_T1_NS0_13GridEvenShareISY_EET2_T4_E12temp_storage+32];
	add.s32 	%r620, %r618, %r619;
	ld.shared.u32 	%r621, [_ZZN3cub18CUB_300001_SM_10006detail6reduce18DeviceReduceKernelINS2_10policy_hubIijN4cuda3std3__44plusIiEEE10Policy1000EN6thrust24THRUST_300001_SM_1000_NS18transform_iteratorINSD_12zip_functionINS7_10multipliesIiEEEENSD_12zip_iteratorINS7_5tupleIJNSD_6detail15normal_iteratorINSD_10device_ptrIiEEEESP_EEEEENSD_11use_defaultESS_EEjS9_iNS7_10__identityEEEvT0_PT3_T1_NS0_13GridEvenShareISY_EET2_T4_E12temp_storage+36];
	add.s32 	%r665, %r620, %r621;
	bra.uni 	$L__BB11_48;
$L__BB11_22:
	// begin inline asm
	mov.u32 %r511, %laneid;
	// end inline asm
	and.b32  	%r537, %r7, 992;
	add.s32 	%r538, %r537, 32;
	setp.gt.u32 	%p34, %r538, %r6;
	not.b32 	%r539, %r537;
	add.s32 	%r540, %r6, %r539;
	selp.b32 	%r535, %r540, 31, %p34;
	mov.b32 	%r514, 1;
	mov.b32 	%r536, -1;
	// begin inline asm
	shfl.sync.down.b32 %r512, %r641, %r514, %r535, %r536;
	// end inline asm
	setp.lt.s32 	%p35, %r511, %r535;
	selp.b32 	%r541, %r512, 0, %p35;
	add.s32 	%r518, %r541, %r641;
	mov.b32 	%r519, 2;
	// begin inline asm
	shfl.sync.down.b32 %r517, %r518, %r519, %r535, %r536;
	// end inline asm
	add.s32 	%r542, %r511, 2;
	setp.gt.s32 	%p36, %r542, %r535;
	selp.b32 	%r543, 0, %r517, %p36;
	add.s32 	%r523, %r518, %r543;
	mov.b32 	%r524, 4;
	// begin inline asm
	shfl.sync.down.b32 %r522, %r523, %r524, %r535, %r536;
	// end inline asm
	add.s32 	%r544, %r511, 4;
	setp.gt.s32 	%p37, %r544, %r535;
	selp.b32 	%r545, 0, %r522, %p37;
	add.s32 	%r528, %r523, %r545;
	mov.b32 	%r529, 8;
	// begin inline asm
	shfl.sync.down.b32 %r527, %r528, %r529, %r535, %r536;
	// end inline asm
	add.s32 	%r546, %r511, 8;
	setp.gt.s32 	%p38, %r546, %r535;
	selp.b32 	%r547, 0, %r527, %p38;
	add.s32 	%r533, %r528, %r547;
	mov.b32 	%r534, 16;
	// begin inline asm
	shfl.sync.down.b32 %r532, %r533, %r534, %r535, %r536;
	// end inline asm
	add.s32 	%r548, %r511, 16;
	setp.gt.s32 	%p39, %r548, %r535;
	selp.b32 	%r549, 0, %r532, %p39;
	add.s32 	%r665, %r533, %r549;
	setp.ne.s32 	%p40, %r511, 0;
	@%p40 bra 	$L__BB11_24;
	shr.u32 	%r550, %r7, 3;
	and.b32  	%r551, %r550, 124;
	mov.u32 	%r552, _ZZN3cub18CUB_300001_SM_10006detail6reduce18DeviceReduceKernelINS2_10policy_hubIijN4cuda3std3__44plusIiEEE10Policy1000EN6thrust24THRUST_300001_SM_1000_NS18transform_iteratorINSD_12zip_functionINS7_10multipliesIiEEEENSD_12zip_iteratorINS7_5tupleIJNSD_6detail15normal_iteratorINSD_10device_ptrIiEEEESP_EEEEENSD_11use_defaultESS_EEjS9_iNS7_10__identityEEEvT0_PT3_T1_NS0_13GridEvenShareISY_EET2_T4_E12temp_storage;
	add.s32 	%r553, %r552, %r551;
	st.shared.u32 	[%r553+8], %r665;
$L__BB11_24:
	bar.sync 	0;
	setp.ne.s32 	%p41, %r7, 0;
	@%p41 bra 	$L__BB11_48;
	setp.gt.u32 	%p42, %r6, 32;
	ld.shared.u32 	%r554, [_ZZN3cub18CUB_300001_SM_10006detail6reduce18DeviceReduceKernelINS2_10policy_hubIijN4cuda3std3__44plusIiEEE10Policy1000EN6thrust24THRUST_300001_SM_1000_NS18transform_iteratorINSD_12zip_functionINS7_10multipliesIiEEEENSD_12zip_iteratorINS7_5tupleIJNSD_6detail15normal_iteratorINSD_10device_ptrIiEEEESP_EEEEENSD_11use_defaultESS_EEjS9_iNS7_10__identityEEEvT0_PT3_T1_NS0_13GridEvenShareISY_EET2_T4_E12temp_storage+12];
	selp.b32 	%r555, %r554, 0, %p42;
	add.s32 	%r556, %r555, %r665;
	setp.gt.u32 	%p43, %r6, 64;
	ld.shared.u32 	%r557, [_ZZN3cub18CUB_300001_SM_10006detail6reduce18DeviceReduceKernelINS2_10policy_hubIijN4cuda3std3__44plusIiEEE10Policy1000EN6thrust24THRUST_300001_SM_1000_NS18transform_iteratorINSD_12zip_functionINS7_10multipliesIiEEEENSD_12zip_iteratorINS7_5tupleIJNSD_6detail15normal_iteratorINSD_10device_ptrIiEEEESP_EEEEENSD_11use_defaultESS_EEjS9_iNS7_10__identityEEEvT0_PT3_T1_NS0_13GridEvenShareISY_EET2_T4_E12temp_storage+16];
	selp.b32 	%r558, %r557, 0, %p43;
	add.s32 	%r559, %r556, %r558;
	setp.gt.u32 	%p44, %r6, 96;
	ld.shared.u32 	%r560, [_ZZN3cub18CUB_300001_SM_10006detail6reduce18DeviceReduceKernelINS2_10policy_hubIijN4cuda3std3__44plusIiEEE10Policy1000EN6thrust24THRUST_300001_SM_1000_NS18transform_iteratorINSD_12zip_functionINS7_10multipliesIiEEEENSD_12zip_iteratorINS7_5tupleIJNSD_6detail15normal_iteratorINSD_10device_ptrIiEEEESP_EEEEENSD_11use_defaultESS_EEjS9_iNS7_10__identityEEEvT0_PT3_T1_NS0_13GridEvenShareISY_EET2_T4_E12temp_storage+20];
	selp.b32 	%r561, %r560, 0, %p44;
	add.s32 	%r562, %r559, %r561;
	setp.gt.u32 	%p45, %r6, 128;
	ld.shared.u32 	%r563, [_ZZN3cub18CUB_300001_SM_10006detail6reduce18DeviceReduceKernelINS2_10policy_hubIijN4cuda3std3__44plusIiEEE10Policy1000EN6thrust24THRUST_300001_SM_1000_NS18transform_iteratorINSD_12zip_functionINS7_10multipliesIiEEEENSD_12zip_iteratorINS7_5tupleIJNSD_6detail15normal_iteratorINSD_10device_ptrIiEEEESP_EEEEENSD_11use_defaultESS_EEjS9_iNS7_10__identityEEEvT0_PT3_T1_NS0_13GridEvenShareISY_EET2_T4_E12temp_storage+24];
	selp.b32 	%r564, %r563, 0, %p45;
	add.s32 	%r565, %r562, %r564;
	setp.gt.u32 	%p46, %r6, 160;
	ld.shared.u32 	%r566, [_ZZN3cub18CUB_300001_SM_10006detail6reduce18DeviceReduceKernelINS2_10policy_hubIijN4cuda3std3__44plusIiEEE10Policy1000EN6thrust24THRUST_300001_SM_1000_NS18transform_iteratorINSD_12zip_functionINS7_10multipliesIiEEEENSD_12zip_iteratorINS7_5tupleIJNSD_6detail15normal_iteratorINSD_10device_ptrIiEEEESP_EEEEENSD_11use_defaultESS_EEjS9_iNS7_10__identityEEEvT0_PT3_T1_NS0_13GridEvenShareISY_EET2_T4_E12temp_storage+28];
	selp.b32 	%r567, %r566, 0, %p46;
	add.s32 	%r568, %r565, %r567;
	setp.gt.u32 	%p47, %r6, 192;
	ld.shared.u32 	%r569, [_ZZN3cub18CUB_300001_SM_10006detail6reduce18DeviceReduceKernelINS2_10policy_hubIijN4cuda3std3__44plusIiEEE10Policy1000EN6thrust24THRUST_300001_SM_1000_NS18transform_iteratorINSD_12zip_functionINS7_10multipliesIiEEEENSD_12zip_iteratorINS7_5tupleIJNSD_6detail15normal_iteratorINSD_10device_ptrIiEEEESP_EEEEENSD_11use_defaultESS_EEjS9_iNS7_10__identityEEEvT0_PT3_T1_NS0_13GridEvenShareISY_EET2_T4_E12temp_storage+32];
	selp.b32 	%r570, %r569, 0, %p47;
	add.s32 	%r571, %r568, %r570;
	setp.gt.u32 	%p48, %r6, 224;
	ld.shared.u32 	%r572, [_ZZN3cub18CUB_300001_SM_10006detail6reduce18DeviceReduceKernelINS2_10policy_hubIijN4cuda3std3__44plusIiEEE10Policy1000EN6thrust24THRUST_300001_SM_1000_NS18transform_iteratorINSD_12zip_functionINS7_10multipliesIiEEEENSD_12zip_iteratorINS7_5tupleIJNSD_6detail15normal_iteratorINSD_10device_ptrIiEEEESP_EEEEENSD_11use_defaultESS_EEjS9_iNS7_10__identityEEEvT0_PT3_T1_NS0_13GridEvenShareISY_EET2_T4_E12temp_storage+36];
	selp.b32 	%r573, %r572, 0, %p48;
	add.s32 	%r665, %r571, %r573;
	bra.uni 	$L__BB11_48;
$L__BB11_26:
	mov.u32 	%r54, %tid.x;
	add.s32 	%r110, %r54, %r646;
	mul.wide.u32 	%rd6, %r110, 4;
	add.s64 	%rd7, %rd1, %rd6;
	add.s64 	%rd8, %rd2, %rd6;
	ld.global.u32 	%r111, [%rd7];
	ld.global.u32 	%r112, [%rd8];
	mul.lo.s32 	%r113, %r112, %r111;
	ld.global.u32 	%r114, [%rd7+1024];
	ld.global.u32 	%r115, [%rd8+1024];
	ld.global.u32 	%r116, [%rd7+2048];
	ld.global.u32 	%r117, [%rd8+2048];
	ld.global.u32 	%r118, [%rd7+3072];
	ld.global.u32 	%r119, [%rd8+3072];
	ld.global.u32 	%r120, [%rd7+4096];
	ld.global.u32 	%r121, [%rd8+4096];
	ld.global.u32 	%r122, [%rd7+5120];
	ld.global.u32 	%r123, [%rd8+5120];
	ld.global.u32 	%r124, [%rd7+6144];
	ld.global.u32 	%r125, [%rd8+6144];
	ld.global.u32 	%r126, [%rd7+7168];
	ld.global.u32 	%r127, [%rd8+7168];
	ld.global.u32 	%r128, [%rd7+8192];
	ld.global.u32 	%r129, [%rd8+8192];
	ld.global.u32 	%r130, [%rd7+9216];
	ld.global.u32 	%r131, [%rd8+9216];
	ld.global.u32 	%r132, [%rd7+10240];
	ld.global.u32 	%r133, [%rd8+10240];
	ld.global.u32 	%r134, [%rd7+11264];
	ld.global.u32 	%r135, [%rd8+11264];
	ld.global.u32 	%r136, [%rd7+12288];
	ld.global.u32 	%r137, [%rd8+12288];
	ld.global.u32 	%r138, [%rd7+13312];
	ld.global.u32 	%r139, [%rd8+13312];
	ld.global.u32 	%r140, [%rd7+14336];
	ld.global.u32 	%r141, [%rd8+14336];
	ld.global.u32 	%r142, [%rd7+15360];
	ld.global.u32 	%r143, [%rd8+15360];
	mad.lo.s32 	%r144, %r115, %r114, %r113;
	mad.lo.s32 	%r145, %r117, %r116, %r144;
	mad.lo.s32 	%r146, %r119, %r118, %r145;
	mad.lo.s32 	%r147, %r121, %r120, %r146;
	mad.lo.s32 	%r148, %r123, %r122, %r147;
	mad.lo.s32 	%r149, %r125, %r124, %r148;
	mad.lo.s32 	%r150, %r127, %r126, %r149;
	mad.lo.s32 	%r151, %r129, %r128, %r150;
	mad.lo.s32 	%r152, %r131, %r130, %r151;
	mad.lo.s32 	%r153, %r133, %r132, %r152;
	mad.lo.s32 	%r154, %r135, %r134, %r153;
	mad.lo.s32 	%r155, %r137, %r136, %r154;
	mad.lo.s32 	%r156, %r139, %r138, %r155;
	mad.lo.s32 	%r157, %r141, %r140, %r156;
	mad.lo.s32 	%r664, %r143, %r142, %r157;
	setp.lt.u32 	%p2, %r6, %r4;
	@%p2 bra 	$L__BB11_44;
	add.s32 	%r56, %r4, %r646;
	not.b32 	%r159, %r54;
	add.s32 	%r160, %r159, %r1;
	sub.s32 	%r161, %r160, %r4;
	sub.s32 	%r643, %r161, %r646;
	add.s32 	%r162, %r56, %r54;
	add.s32 	%r642, %r162, 2048;
	mov.b32 	%r645, 0;
	mov.u32 	%r644, %r56;
$L__BB11_28:
	add.s32 	%r646, %r646, %r4;
	add.s32 	%r163, %r1, -4096;
	setp.gt.u32 	%p3, %r646, %r163;
	@%p3 bra 	$L__BB11_30;
	add.s32 	%r164, %r54, %r646;
	mul.wide.u32 	%rd9, %r164, 4;
	add.s64 	%rd10, %rd1, %rd9;
	add.s64 	%rd11, %rd2, %rd9;
	ld.global.u32 	%r165, [%rd10];
	ld.global.u32 	%r166, [%rd11];
	ld.global.u32 	%r167, [%rd10+1024];
	ld.global.u32 	%r168, [%rd11+1024];
	ld.global.u32 	%r169, [%rd10+2048];
	ld.global.u32 	%r170, [%rd11+2048];
	ld.global.u32 	%r171, [%rd10+3072];
	ld.global.u32 	%r172, [%rd11+3072];
	ld.global.u32 	%r173, [%rd10+4096];
	ld.global.u32 	%r174, [%rd11+4096];
	ld.global.u32 	%r175, [%rd10+5120];
	ld.global.u32 	%r176, [%rd11+5120];
	ld.global.u32 	%r177, [%rd10+6144];
	ld.global.u32 	%r178, [%rd11+6144];
	ld.global.u32 	%r179, [%rd10+7168];
	ld.global.u32 	%r180, [%rd11+7168];
	ld.global.u32 	%r181, [%rd10+8192];
	ld.global.u32 	%r182, [%rd11+8192];
	ld.global.u32 	%r183, [%rd10+9216];
	ld.global.u32 	%r184, [%rd11+9216];
	ld.global.u32 	%r185, [%rd10+10240];
	ld.global.u32 	%r186, [%rd11+10240];
	ld.global.u32 	%r187, [%rd10+11264];
	ld.global.u32 	%r188, [%rd11+11264];
	ld.global.u32 	%r189, [%rd10+12288];
	ld.global.u32 	%r190, [%rd11+12288];
	ld.global.u32 	%r191, [%rd10+13312];
	ld.global.u32 	%r192, [%rd11+13312];
	ld.global.u32 	%r193, [%rd10+14336];
	ld.global.u32 	%r194, [%rd11+14336];
	ld.global.u32 	%r195, [%rd10+15360];
	ld.global.u32 	%r196, [%rd11+15360];
	mad.lo.s32 	%r197, %r166, %r165, %r664;
	mad.lo.s32 	%r198, %r168, %r167, %r197;
	mad.lo.s32 	%r199, %r170, %r169, %r198;
	mad.lo.s32 	%r200, %r172, %r171, %r199;
	mad.lo.s32 	%r201, %r174, %r173, %r200;
	mad.lo.s32 	%r202, %r176, %r175, %r201;
	mad.lo.s32 	%r203, %r178, %r177, %r202;
	mad.lo.s32 	%r204, %r180, %r179, %r203;
	mad.lo.s32 	%r205, %r182, %r181, %r204;
	mad.lo.s32 	%r206, %r184, %r183, %r205;
	mad.lo.s32 	%r207, %r186, %r185, %r206;
	mad.lo.s32 	%r208, %r188, %r187, %r207;
	mad.lo.s32 	%r209, %r190, %r189, %r208;
	mad.lo.s32 	%r210, %r192, %r191, %r209;
	mad.lo.s32 	%r211, %r194, %r193, %r210;
	mad.lo.s32 	%r664, %r196, %r195, %r211;
	sub.s32 	%r212, %r1, %r646;
	setp.lt.u32 	%p4, %r212, %r4;
	add.s32 	%r645, %r645, 1;
	add.s32 	%r644, %r644, %r4;
	sub.s32 	%r643, %r643, %r4;
	add.s32 	%r642, %r642, %r4;
	@%p4 bra 	$L__BB11_44;
	bra.uni 	$L__BB11_28;
$L__BB11_30:
	setp.le.u32 	%p5, %r1, %r646;
	sub.s32 	%r213, %r1, %r646;
	setp.ge.s32 	%p6, %r54, %r213;
	or.pred  	%p7, %p5, %p6;
	@%p7 bra 	$L__BB11_44;
	not.b32 	%r216, %r54;
	add.s32 	%r217, %r1, %r216;
	sub.s32 	%r218, %r217, %r56;
	mul.lo.s32 	%r219, %r2, %r645;
	shl.b32 	%r220, %r219, 12;
	sub.s32 	%r221, %r218, %r220;
	shr.u32 	%r222, %r221, 8;
	add.s32 	%r71, %r222, 1;
	and.b32  	%r72, %r71, 15;
	setp.lt.u32 	%p8, %r221, 3840;
	mov.u32 	%r656, %r54;
	@%p8 bra 	$L__BB11_35;
	or.b32  	%r650, %r54, 2048;
	shr.u32 	%r223, %r643, 8;
	add.s32 	%r224, %r223, 1;
	and.b32  	%r225, %r224, 33554416;
	neg.s32 	%r648, %r225;
$L__BB11_33:
	.pragma "nounroll";
	add.s32 	%r226, %r642, -2048;
	mul.wide.u32 	%rd12, %r226, 4;
	add.s64 	%rd13, %rd1, %rd12;
	add.s64 	%rd14, %rd2, %rd12;
	ld.global.u32 	%r227, [%rd13];
	ld.global.u32 	%r228, [%rd14];
	mad.lo.s32 	%r229, %r228, %r227, %r664;
	add.s32 	%r230, %r642, -1792;
	mul.wide.u32 	%rd15, %r230, 4;
	add.s64 	%rd16, %rd1, %rd15;
	add.s64 	%rd17, %rd2, %rd15;
	ld.global.u32 	%r231, [%rd16];
	ld.global.u32 	%r232, [%rd17];
	mad.lo.s32 	%r233, %r232, %r231, %r229;
	add.s32 	%r234, %r642, -1536;
	mul.wide.u32 	%rd18, %r234, 4;
	add.s64 	%rd19, %rd1, %rd18;
	add.s64 	%rd20, %rd2, %rd18;
	ld.global.u32 	%r235, [%rd19];
	ld.global.u32 	%r236, [%rd20];
	mad.lo.s32 	%r237, %r236, %r235, %r233;
	add.s32 	%r238, %r642, -1280;
	mul.wide.u32 	%rd21, %r238, 4;
	add.s64 	%rd22, %rd1, %rd21;
	add.s64 	%rd23, %rd2, %rd21;
	ld.global.u32 	%r239, [%rd22];
	ld.global.u32 	%r240, [%rd23];
	mad.lo.s32 	%r241, %r240, %r239, %r237;
	add.s32 	%r242, %r642, -1024;
	mul.wide.u32 	%rd24, %r242, 4;
	add.s64 	%rd25, %rd1, %rd24;
	add.s64 	%rd26, %rd2, %rd24;
	ld.global.u32 	%r243, [%rd25];
	ld.global.u32 	%r244, [%rd26];
	mad.lo.s32 	%r245, %r244, %r243, %r241;
	add.s32 	%r246, %r642, -768;
	mul.wide.u32 	%rd27, %r246, 4;
	add.s64 	%rd28, %rd1, %rd27;
	add.s64 	%rd29, %rd2, %rd27;
	ld.global.u32 	%r247, [%rd28];
	ld.global.u32 	%r248, [%rd29];
	mad.lo.s32 	%r249, %r248, %r247, %r245;
	add.s32 	%r250, %r642, -512;
	mul.wide.u32 	%rd30, %r250, 4;
	add.s64 	%rd31, %rd1, %rd30;
	add.s64 	%rd32, %rd2, %rd30;
	ld.global.u32 	%r251, [%rd31];
	ld.global.u32 	%r252, [%rd32];
	mad.lo.s32 	%r253, %r252, %r251, %r249;
	add.s32 	%r254, %r642, 1792;
	add.s32 	%r255, %r642, -256;
	mul.wide.u32 	%rd33, %r255, 4;
	add.s64 	%rd34, %rd1, %rd33;
	add.s64 	%rd35, %rd2, %rd33;
	ld.global.u32 	%r256, [%rd34];
	ld.global.u32 	%r257, [%rd35];
	mad.lo.s32 	%r258, %r257, %r256, %r253;
	mul.wide.u32 	%rd36, %r642, 4;
	add.s64 	%rd37, %rd1, %rd36;
	add.s64 	%rd38, %rd2, %rd36;
	ld.global.u32 	%r259, [%rd37];
	ld.global.u32 	%r260, [%rd38];
	mad.lo.s32 	%r261, %r260, %r259, %r258;
	add.s32 	%r262, %r642, 256;
	mul.wide.u32 	%rd39, %r262, 4;
	add.s64 	%rd40, %rd1, %rd39;
	add.s64 	%rd41, %rd2, %rd39;
	ld.global.u32 	%r263, [%rd40];
	ld.global.u32 	%r264, [%rd41];
	mad.lo.s32 	%r265, %r264, %r263, %r261;
	add.s32 	%r266, %r642, 512;
	mul.wide.u32 	%rd42, %r266, 4;
	add.s64 	%rd43, %rd1, %rd42;
	add.s64 	%rd44, %rd2, %rd42;
	ld.global.u32 	%r267, [%rd43];
	ld.global.u32 	%r268, [%rd44];
	mad.lo.s32 	%r269, %r268, %r267, %r265;
	add.s32 	%r270, %r642, 768;
	mul.wide.u32 	%rd45, %r270, 4;
	add.s64 	%rd46, %rd1, %rd45;
	add.s64 	%rd47, %rd2, %rd45;
	ld.global.u32 	%r271, [%rd46];
	ld.global.u32 	%r272, [%rd47];
	mad.lo.s32 	%r273, %r272, %r271, %r269;
	add.s32 	%r274, %r642, 1024;
	mul.wide.u32 	%rd48, %r274, 4;
	add.s64 	%rd49, %rd1, %rd48;
	add.s64 	%rd50, %rd2, %rd48;
	ld.global.u32 	%r275, [%rd49];
	ld.global.u32 	%r276, [%rd50];
	mad.lo.s32 	%r277, %r276, %r275, %r273;
	add.s32 	%r278, %r642, 1280;
	mul.wide.u32 	%rd51, %r278, 4;
	add.s64 	%rd52, %rd1, %rd51;
	add.s64 	%rd53, %rd2, %rd51;
	ld.global.u32 	%r279, [%rd52];
	ld.global.u32 	%r280, [%rd53];
	mad.lo.s32 	%r281, %r280, %r279, %r277;
	add.s32 	%r282, %r642, 1536;
	mul.wide.u32 	%rd54, %r282, 4;
	add.s64 	%rd55, %rd1, %rd54;
	add.s64 	%rd56, %rd2, %rd54;
	ld.global.u32 	%r283, [%rd55];
	ld.global.u32 	%r284, [%rd56];
	mad.lo.s32 	%r285, %r284, %r283, %r281;
	mul.wide.u32 	%rd57, %r254, 4;
	add.s64 	%rd58, %rd1, %rd57;
	add.s64 	%rd59, %rd2, %rd57;
	ld.global.u32 	%r286, [%rd58];
	ld.global.u32 	%r287, [%rd59];
	mad.lo.s32 	%r664, %r287, %r286, %r285;
	add.s32 	%r650, %r650, 4096;
	add.s32 	%r642, %r642, 4096;
	add.s32 	%r648, %r648, 16;
	setp.ne.s32 	%p9, %r648, 0;
	@%p9 bra 	$L__BB11_33;
	add.s32 	%r656, %r650, -2048;
$L__BB11_35:
	setp.eq.s32 	%p10, %r72, 0;
	@%p10 bra 	$L__BB11_44;
	and.b32  	%r87, %r71, 7;
	setp.lt.u32 	%p11, %r72, 8;
	@%p11 bra 	$L__BB11_38;
	add.s32 	%r289, %r656, %r646;
	mul.wide.u32 	%rd60, %r289, 4;
	add.s64 	%rd61, %rd1, %rd60;
	add.s64 	%rd62, %rd2, %rd60;
	ld.global.u32 	%r290, [%rd61];
	ld.global.u32 	%r291, [%rd62];
	mad.lo.s32 	%r292, %r291, %r290, %r664;
	add.s32 	%r293, %r289, 256;
	mul.wide.u32 	%rd63, %r293, 4;
	add.s64 	%rd64, %rd1, %rd63;
	add.s64 	%rd65, %rd2, %rd63;
	ld.global.u32 	%r294, [%rd64];
	ld.global.u32 	%r295, [%rd65];
	mad.lo.s32 	%r296, %r295, %r294, %r292;
	add.s32 	%r297, %r289, 512;
	mul.wide.u32 	%rd66, %r297, 4;
	add.s64 	%rd67, %rd1, %rd66;
	add.s64 	%rd68, %rd2, %rd66;
	ld.global.u32 	%r298, [%rd67];
	ld.global.u32 	%r299, [%rd68];
	mad.lo.s32 	%r300, %r299, %r298, %r296;
	add.s32 	%r301, %r289, 768;
	mul.wide.u32 	%rd69, %r301, 4;
	add.s64 	%rd70, %rd1, %rd69;
	add.s64 	%rd71, %rd2, %rd69;
	ld.global.u32 	%r302, [%rd70];
	ld.global.u32 	%r303, [%rd71];
	mad.lo.s32 	%r304, %r303, %r302, %r300;
	add.s32 	%r305, %r289, 1024;
	mul.wide.u32 	%rd72, %r305, 4;
	add.s64 	%rd73, %rd1, %rd72;
	add.s64 	%rd74, %rd2, %rd72;
	ld.global.u32 	%r306, [%rd73];
	ld.global.u32 	%r307, [%rd74];
	mad.lo.s32 	%r308, %r307, %r306, %r304;
	add.s32 	%r309, %r289, 1280;
	mul.wide.u32 	%rd75, %r309, 4;
	add.s64 	%rd76, %rd1, %rd75;
	add.s64 	%rd77, %rd2, %rd75;
	ld.global.u32 	%r310, [%rd76];
	ld.global.u32 	%r311, [%rd77];
	mad.lo.s32 	%r312, %r311, %r310, %r308;
	add.s32 	%r313, %r289, 1536;
	mul.wide.u32 	%rd78, %r313, 4;
	add.s64 	%rd79, %rd1, %rd78;
	add.s64 	%rd80, %rd2, %rd78;
	ld.global.u32 	%r314, [%rd79];
	ld.global.u32 	%r315, [%rd80];
	mad.lo.s32 	%r316, %r315, %r314, %r312;
	add.s32 	%r317, %r289, 1792;
	mul.wide.u32 	%rd81, %r317, 4;
	add.s64 	%rd82, %rd1, %rd81;
	add.s64 	%rd83, %rd2, %rd81;
	ld.global.u32 	%r318, [%rd82];
	ld.global.u32 	%r319, [%rd83];
	mad.lo.s32 	%r664, %r319, %r318, %r316;
	add.s32 	%r656, %r656, 2048;
$L__BB11_38:
	setp.eq.s32 	%p12, %r87, 0;
	@%p12 bra 	$L__BB11_44;
	setp.lt.u32 	%p13, %r87, 4;
	@%p13 bra 	$L__BB11_41;
	add.s32 	%r321, %r656, %r646;
	mul.wide.u32 	%rd84, %r321, 4;
	add.s64 	%rd85, %rd1, %rd84;
	add.s64 	%rd86, %rd2, %rd84;
	ld.global.u32 	%r322, [%rd85];
	ld.global.u32 	%r323, [%rd86];
	mad.lo.s32 	%r324, %r323, %r322, %r664;
	add.s32 	%r325, %r321, 256;
	mul.wide.u32 	%rd87, %r325, 4;
	add.s64 	%rd88, %rd1, %rd87;
	add.s64 	%rd89, %rd2, %rd87;
	ld.global.u32 	%r326, [%rd88];
	ld.global.u32 	%r327, [%rd89];
	mad.lo.s32 	%r328, %r327, %r326, %r324;
	add.s32 	%r329, %r321, 512;
	mul.wide.u32 	%rd90, %r329, 4;
	add.s64 	%rd91, %rd1, %rd90;
	add.s64 	%rd92, %rd2, %rd90;
	ld.global.u32 	%r330, [%rd91];
	ld.global.u32 	%r331, [%rd92];
	mad.lo.s32 	%r332, %r331, %r330, %r328;
	add.s32 	%r333, %r321, 768;
	mul.wide.u32 	%rd93, %r333, 4;
	add.s64 	%rd94, %rd1, %rd93;
	add.s64 	%rd95, %rd2, %rd93;
	ld.global.u32 	%r334, [%rd94];
	ld.global.u32 	%r335, [%rd95];
	mad.lo.s32 	%r664, %r335, %r334, %r332;
	add.s32 	%r656, %r656, 1024;
$L__BB11_41:
	and.b32  	%r336, %r71, 3;
	setp.eq.s32 	%p14, %r336, 0;
	@%p14 bra 	$L__BB11_44;
	add.s32 	%r662, %r656, %r644;
	cvt.u16.u32 	%rs1, %r643;
	shr.u16 	%rs2, %rs1, 8;
	add.s16 	%rs3, %rs2, 1;
	cvt.u32.u16 	%r337, %rs3;
	and.b32  	%r338, %r337, 3;
	neg.s32 	%r661, %r338;
$L__BB11_43:
	.pragma "nounroll";
	mul.wide.u32 	%rd96, %r662, 4;
	add.s64 	%rd97, %rd1, %rd96;
	add.s64 	%rd98, %rd2, %rd96;
	ld.global.u32 	%r339, [%rd97];
	ld.global.u32 	%r340, [%rd98];
	mad.lo.s32 	%r664, %r340, %r339, %r664;
	add.s32 	%r662, %r662, 256;
	add.s32 	%r661, %r661, 1;
	setp.ne.s32 	%p15, %r661, 0;
	@%p15 bra 	$L__BB11_43;
$L__BB11_44:
	// begin inline asm
	mov.u32 %r341, %laneid;
	// end inline asm
	mov.b32 	%r344, 1;
	mov.b32 	%r365, 31;
	mov.b32 	%r366, -1;
	// begin inline asm
	shfl.sync.down.b32 %r342, %r664, %r344, %r365, %r366;
	// end inline asm
	setp.gt.s32 	%p16, %r341, 30;
	selp.b32 	%r367, 0, %r342, %p16;
	add.s32 	%r348, %r367, %r664;
	mov.b32 	%r349, 2;
	// begin inline asm
	shfl.sync.down.b32 %r347, %r348, %r349, %r365, %r366;
	// end inline asm
	setp.gt.s32 	%p17, %r341, 29;
	selp.b32 	%r368, 0, %r347, %p17;
	add.s32 	%r353, %r348, %r368;
	mov.b32 	%r354, 4;
	// begin inline asm
	shfl.sync.down.b32 %r352, %r353, %r354, %r365, %r366;
	// end inline asm
	setp.gt.s32 	%p18, %r341, 27;
	selp.b32 	%r369, 0, %r352, %p18;
	add.s32 	%r358, %r353, %r369;
	mov.b32 	%r359, 8;
	// begin inline asm
	shfl.sync.down.b32 %r357, %r358, %r359, %r365, %r366;
	// end inline asm
	setp.gt.s32 	%p19, %r341, 23;
	selp.b32 	%r370, 0, %r357, %p19;
	add.s32 	%r363, %r358, %r370;
	mov.b32 	%r364, 16;
	// begin inline asm
	shfl.sync.down.b32 %r362, %r363, %r364, %r365, %r366;
	// end inline asm
	setp.gt.s32 	%p20, %r341, 15;
	selp.b32 	%r371, 0, %r362, %p20;
	add.s32 	%r665, %r363, %r371;
	setp.ne.s32 	%p21, %r341, 0;
	@%p21 bra 	$L__BB11_46;
	shr.u32 	%r372, %r54, 3;
	and.b32  	%r373, %r372, 124;
	mov.u32 	%r374, _ZZN3cub18CUB_300001_SM_10006detail6reduce18DeviceReduceKernelINS2_10policy_hubIijN4cuda3std3__44plusIiEEE10Policy1000EN6thrust24THRUST_300001_SM_1000_NS18transform_iteratorINSD_12zip_functionINS7_10multipliesIiEEEENSD_12zip_iteratorINS7_5tupleIJNSD_6detail15normal_iteratorINSD_10device_ptrIiEEEESP_EEEEENSD_11use_defaultESS_EEjS9_iNS7_10__identityEEEvT0_PT3_T1_NS0_13GridEvenShareISY_EET2_T4_E12temp_storage;
	add.s32 	%r375, %r374, %r373;
	st.shared.u32 	[%r375+8], %r665;
$L__BB11_46:
	bar.sync 	0;
	setp.ne.s32 	%p22, %r54, 0;
	@%p22 bra 	$L__BB11_48;
	ld.shared.u32 	%r376, [_ZZN3cub18CUB_300001_SM_10006detail6reduce18DeviceReduceKernelINS2_10policy_hubIijN4cuda3std3__44plusIiEEE10Policy1000EN6thrust24THRUST_300001_SM_1000_NS18transform_iteratorINSD_12zip_functionINS7_10multipliesIiEEEENSD_12zip_iteratorINS7_5tupleIJNSD_6detail15normal_iteratorINSD_10device_ptrIiEEEESP_EEEEENSD_11use_defaultESS_EEjS9_iNS7_10__identityEEEvT0_PT3_T1_NS0_13GridEvenShareISY_EET2_T4_E12temp_storage+12];
	add.s32 	%r377, %r376, %r665;
	ld.shared.u32 	%r378, [_ZZN3cub18CUB_300001_SM_10006detail6reduce18DeviceReduceKernelINS2_10policy_hubIijN4cuda3std3__44plusIiEEE10Policy1000EN6thrust24THRUST_300001_SM_1000_NS18transform_iteratorINSD_12zip_functionINS7_10multipliesIiEEEENSD_12zip_iteratorINS7_5tupleIJNSD_6detail15normal_iteratorINSD_10device_ptrIiEEEESP_EEEEENSD_11use_defaultESS_EEjS9_iNS7_10__identityEEEvT0_PT3_T1_NS0_13GridEvenShareISY_EET2_T4_E12temp_storage+16];
	add.s32 	%r379, %r377, %r378;
	ld.shared.u32 	%r380, [_ZZN3cub18CUB_300001_SM_10006detail6reduce18DeviceReduceKernelINS2_10policy_hubIijN4cuda3std3__44plusIiEEE10Policy1000EN6thrust24THRUST_300001_SM_1000_NS18transform_iteratorINSD_12zip_functionINS7_10multipliesIiEEEENSD_12zip_iteratorINS7_5tupleIJNSD_6detail15normal_iteratorINSD_10device_ptrIiEEEESP_EEEEENSD_11use_defaultESS_EEjS9_iNS7_10__identityEEEvT0_PT3_T1_NS0_13GridEvenShareISY_EET2_T4_E12temp_storage+20];
	add.s32 	%r381, %r379, %r380;
	ld.shared.u32 	%r382, [_ZZN3cub18CUB_300001_SM_10006detail6reduce18DeviceReduceKernelINS2_10policy_hubIijN4cuda3std3__44plusIiEEE10Policy1000EN6thrust24THRUST_300001_SM_1000_NS18transform_iteratorINSD_12zip_functionINS7_10multipliesIiEEEENSD_12zip_iteratorINS7_5tupleIJNSD_6detail15normal_iteratorINSD_10device_ptrIiEEEESP_EEEEENSD_11use_defaultESS_EEjS9_iNS7_10__identityEEEvT0_PT3_T1_NS0_13GridEvenShareISY_EET2_T4_E12temp_storage+24];
	add.s32 	%r383, %r381, %r382;
	ld.shared.u32 	%r384, [_ZZN3cub18CUB_300001_SM_10006detail6reduce18DeviceReduceKernelINS2_10policy_hubIijN4cuda3std3__44plusIiEEE10Policy1000EN6thrust24THRUST_300001_SM_1000_NS18transform_iteratorINSD_12zip_functionINS7_10multipliesIiEEEENSD_12zip_iteratorINS7_5tupleIJNSD_6detail15normal_iteratorINSD_10device_ptrIiEEEESP_EEEEENSD_11use_defaultESS_EEjS9_iNS7_10__identityEEEvT0_PT3_T1_NS0_13GridEvenShareISY_EET2_T4_E12temp_storage+28];
	add.s32 	%r385, %r383, %r384;
	ld.shared.u32 	%r386, [_ZZN3cub18CUB_300001_SM_10006detail6reduce18DeviceReduceKernelINS2_10policy_hubIijN4cuda3std3__44plusIiEEE10Policy1000EN6thrust24THRUST_300001_SM_1000_NS18transform_iteratorINSD_12zip_functionINS7_10multipliesIiEEEENSD_12zip_iteratorINS7_5tupleIJNSD_6detail15normal_iteratorINSD_10device_ptrIiEEEESP_EEEEENSD_11use_defaultESS_EEjS9_iNS7_10__identityEEEvT0_PT3_T1_NS0_13GridEvenShareISY_EET2_T4_E12temp_storage+32];
	add.s32 	%r387, %r385, %r386;
	ld.shared.u32 	%r388, [_ZZN3cub18CUB_300001_SM_10006detail6reduce18DeviceReduceKernelINS2_10policy_hubIijN4cuda3std3__44plusIiEEE10Policy1000EN6thrust24THRUST_300001_SM_1000_NS18transform_iteratorINSD_12zip_functionINS7_10multipliesIiEEEENSD_12zip_iteratorINS7_5tupleIJNSD_6detail15normal_iteratorINSD_10device_ptrIiEEEESP_EEEEENSD_11use_defaultESS_EEjS9_iNS7_10__identityEEEvT0_PT3_T1_NS0_13GridEvenShareISY_EET2_T4_E12temp_storage+36];
	add.s32 	%r665, %r387, %r388;
$L__BB11_48:
	mov.u32 	%r622, %tid.x;
	setp.ne.s32 	%p56, %r622, 0;
	@%p56 bra 	$L__BB11_50;
	ld.param.u64 	%rd192, [_ZN3cub18CUB_300001_SM_10006detail6reduce18DeviceReduceKernelINS2_10policy_hubIijN4cuda3std3__44plusIiEEE10Policy1000EN6thrust24THRUST_300001_SM_1000_NS18transform_iteratorINSD_12zip_functionINS7_10multipliesIiEEEENSD_12zip_iteratorINS7_5tupleIJNSD_6detail15normal_iteratorINSD_10device_ptrIiEEEESP_EEEEENSD_11use_defaultESS_EEjS9_iNS7_10__identityEEEvT0_PT3_T1_NS0_13GridEvenShareISY_EET2_T4__param_1];
	cvta.to.global.u64 	%rd189, %rd192;
	mul.wide.u32 	%rd190, %r3, 4;
	add.s64 	%rd191, %rd189, %rd190;
	st.global.u32 	[%rd191], %r665;
$L__BB11_50:
	ret;

}
	// .globl	_ZN3cub18CUB_300001_SM_10006detail6reduce28DeviceReduceSingleTileKernelINS2_10policy_hubIiyN4cuda3std3__44plusIiEEE10Policy1000EN6thrust24THRUST_300001_SM_1000_NS18transform_iteratorINSD_12zip_functionINS7_10multipliesIiEEEENSD_12zip_iteratorINS7_5tupleIJNSD_6detail15normal_iteratorINSD_10device_ptrIiEEEESP_EEEEENSD_11use_defaultESS_EEPiyS9_iiNS7_10__identityEEEvT0_T1_T2_T3_T4_T6_
.visible .entry _ZN3cub18CUB_300001_SM_10006detail6reduce28DeviceReduceSingleTileKernelINS2_10policy_hubIiyN4cuda3std3__44plusIiEEE10Policy1000EN6thrust24THRUST_300001_SM_1000_NS18transform_iteratorINSD_12zip_functionINS7_10multipliesIiEEEENSD_12zip_iteratorINS7_5tupleIJNSD_6detail15normal_iteratorINSD_10device_ptrIiEEEESP_EEEEENSD_11use_defaultESS_EEPiyS9_iiNS7_10__identityEEEvT0_T1_T2_T3_T4_T6_(
	.param .align 8 .b8 _ZN3cub18CUB_300001_SM_10006detail6reduce28DeviceReduceSingleTileKernelINS2_10policy_hubIiyN4cuda3std3__44plusIiEEE10Policy1000EN6thrust24THRUST_300001_SM_1000_NS18transform_iteratorINSD_12zip_functionINS7_10multipliesIiEEEENSD_12zip_iteratorINS7_5tupleIJNSD_6detail15normal_iteratorINSD_10device_ptrIiEEEESP_EEEEENSD_11use_defaultESS_EEPiyS9_iiNS7_10__identityEEEvT0_T1_T2_T3_T4_T6__param_0[24],
	.param .u64 .ptr .align 1 _ZN3cub18CUB_300001_SM_10006detail6reduce28DeviceReduceSingleTileKernelINS2_10policy_hubIiyN4cuda3std3__44plusIiEEE10Policy1000EN6thrust24THRUST_300001_SM_1000_NS18transform_iteratorINSD_12zip_functionINS7_10multipliesIiEEEENSD_12zip_iteratorINS7_5tupleIJNSD_6detail15normal_iteratorINSD_10device_ptrIiEEEESP_EEEEENSD_11use_defaultESS_EEPiyS9_iiNS7_10__identityEEEvT0_T1_T2_T3_T4_T6__param_1,
	.param .u64 _ZN3cub18CUB_300001_SM_10006detail6reduce28DeviceReduceSingleTileKernelINS2_10policy_hubIiyN4cuda3std3__44plusIiEEE10Policy1000EN6thrust24THRUST_300001_SM_1000_NS18transform_iteratorINSD_12zip_functionINS7_10multipliesIiEEEENSD_12zip_iteratorINS7_5tupleIJNSD_6detail15normal_iteratorINSD_10device_ptrIiEEEESP_EEEEENSD_11use_defaultESS_EEPiyS9_iiNS7_10__identityEEEvT0_T1_T2_T3_T4_T6__param_2,
	.param .align 1 .b8 _ZN3cub18CUB_300001_SM_10006detail6reduce28DeviceReduceSingleTileKernelINS2_10policy_hubIiyN4cuda3std3__44plusIiEEE10Policy1000EN6thrust24THRUST_300001_SM_1000_NS18transform_iteratorINSD_12zip_functionINS7_10multipliesIiEEEENSD_12zip_iteratorINS7_5tupleIJNSD_6detail15normal_iteratorINSD_10device_ptrIiEEEESP_EEEEENSD_11use_defaultESS_EEPiyS9_iiNS7_10__identityEEEvT0_T1_T2_T3_T4_T6__param_3[1],
	.param .u32 _ZN3cub18CUB_300001_SM_10006detail6reduce28DeviceReduceSingleTileKernelINS2_10policy_hubIiyN4cuda3std3__44plusIiEEE10Policy1000EN6thrust24THRUST_300001_SM_1000_NS18transform_iteratorINSD_12zip_functionINS7_10multipliesIiEEEENSD_12zip_iteratorINS7_5tupleIJNSD_6detail15normal_iteratorINSD_10device_ptrIiEEEESP_EEEEENSD_11use_defaultESS_EEPiyS9_iiNS7_10__identityEEEvT0_T1_T2_T3_T4_T6__param_4,
	.param .align 1 .b8 _ZN3cub18CUB_300001_SM_10006detail6reduce28DeviceReduceSingleTileKernelINS2_10policy_hubIiyN4cuda3std3__44plusIiEEE10Policy1000EN6thrust24THRUST_300001_SM_1000_NS18transform_iteratorINSD_12zip_functionINS7_10multipliesIiEEEENSD_12zip_iteratorINS7_5tupleIJNSD_6detail15normal_iteratorINSD_10device_ptrIiEEEESP_EEEEENSD_11use_defaultESS_EEPiyS9_iiNS7_10__identityEEEvT0_T1_T2_T3_T4_T6__param_5[1]
)
.maxntid 256
.minnctapersm 1
{
	.reg .pred 	%p<59>;
	.reg .b16 	%rs<9>;
	.reg .b32 	%r<574>;
	.reg .b64 	%rd<78>;
	// demoted variable
	.shared .align 4 .b8 _ZZN3cub18CUB_300001_SM_10006detail6reduce28DeviceReduceSingleTileKernelINS2_10policy_hubIiyN4cuda3std3__44plusIiEEE10Policy1000EN6thrust24THRUST_300001_SM_1000_NS18transform_iteratorINSD_12zip_functionINS7_10multipliesIiEEEENSD_12zip_iteratorINS7_5tupleIJNSD_6detail15normal_iteratorINSD_10device_ptrIiEEEESP_EEEEENSD_11use_defaultESS_EEPiyS9_iiNS7_10__identityEEEvT0_T1_T2_T3_T4_T6_E12temp_storage[44];
	ld.param.u64 	%rd30, [_ZN3cub18CUB_300001_SM_10006detail6reduce28DeviceReduceSingleTileKernelINS2_10policy_hubIiyN4cuda3std3__44plusIiEEE10Policy1000EN6thrust24THRUST_300001_SM_1000_NS18transform_iteratorINSD_12zip_functionINS7_10multipliesIiEEEENSD_12zip_iteratorINS7_5tupleIJNSD_6detail15normal_iteratorINSD_10device_ptrIiEEEESP_EEEEENSD_11use_defaultESS_EEPiyS9_iiNS7_10__identityEEEvT0_T1_T2_T3_T4_T6__param_0+8];
	ld.param.u64 	%rd29, [_ZN3cub18CUB_300001_SM_10006detail6reduce28DeviceReduceSingleTileKernelINS2_10policy_hubIiyN4cuda3std3__44plusIiEEE10Policy1000EN6thrust24THRUST_300001_SM_1000_NS18transform_iteratorINSD_12zip_functionINS7_10multipliesIiEEEENSD_12zip_iteratorINS7_5tupleIJNSD_6detail15normal_iteratorINSD_10device_ptrIiEEEESP_EEEEENSD_11use_defaultESS_EEPiyS9_iiNS7_10__identityEEEvT0_T1_T2_T3_T4_T6__param_0];
	ld.param.u64 	%rd32, [_ZN3cub18CUB_300001_SM_10006detail6reduce28DeviceReduceSingleTileKernelINS2_10policy_hubIiyN4cuda3std3__44plusIiEEE10Policy1000EN6thrust24THRUST_300001_SM_1000_NS18transform_iteratorINSD_12zip_functionINS7_10multipliesIiEEEENSD_12zip_iteratorINS7_5tupleIJNSD_6detail15normal_iteratorINSD_10device_ptrIiEEEESP_EEEEENSD_11use_defaultESS_EEPiyS9_iiNS7_10__identityEEEvT0_T1_T2_T3_T4_T6__param_1];
	ld.param.u64 	%rd31, [_ZN3cub18CUB_300001_SM_10006detail6reduce28DeviceReduceSingleTileKernelINS2_10policy_hubIiyN4cuda3std3__44plusIiEEE10Policy1000EN6thrust24THRUST_300001_SM_1000_NS18transform_iteratorINSD_12zip_functionINS7_10multipliesIiEEEENSD_12zip_iteratorINS7_5tupleIJNSD_6detail15normal_iteratorINSD_10device_ptrIiEEEESP_EEEEENSD_11use_defaultESS_EEPiyS9_iiNS7_10__identityEEEvT0_T1_T2_T3_T4_T6__param_2];
	ld.param.u32 	%r81, [_ZN3cub18CUB_300001_SM_10006detail6reduce28DeviceReduceSingleTileKernelINS2_10policy_hubIiyN4cuda3std3__44plusIiEEE10Policy1000EN6thrust24THRUST_300001_SM_1000_NS18transform_iteratorINSD_12zip_functionINS7_10multipliesIiEEEENSD_12zip_iteratorINS7_5tupleIJNSD_6detail15normal_iteratorINSD_10device_ptrIiEEEESP_EEEEENSD_11use_defaultESS_EEPiyS9_iiNS7_10__identityEEEvT0_T1_T2_T3_T4_T6__param_4];
	cvta.to.global.u64 	%rd1, %rd32;
	setp.ne.s64 	%p1, %rd31, 0;
	@%p1 bra 	$L__BB12_3;
	mov.u32 	%r537, %tid.x;
	setp.ne.s32 	%p58, %r537, 0;
	@%p58 bra 	$L__BB12_51;
	st.global.u32 	[%rd1], %r81;
	bra.uni 	$L__BB12_51;
$L__BB12_3:
	cvta.to.global.u64 	%rd2, %rd29;
	cvta.to.global.u64 	%rd3, %rd30;
	setp.gt.u64 	%p2, %rd31, 4095;
	@%p2 bra 	$L__BB12_28;
	cvt.u32.u64 	%r1, %rd31;
	mov.u32 	%r2, %tid.x;
	setp.ge.u32 	%p24, %r2, %r1;
	mov.b32 	%r555, 0;
	mov.u32 	%r544, %r2;
	@%p24 bra 	$L__BB12_6;
	mul.wide.u32 	%rd56, %r2, 4;
	add.s64 	%rd57, %rd2, %rd56;
	add.s64 	%rd58, %rd3, %rd56;
	ld.global.u32 	%r332, [%rd57];
	ld.global.u32 	%r333, [%rd58];
	mul.lo.s32 	%r555, %r333, %r332;
	add.s32 	%r544, %r2, 256;
$L__BB12_6:
	setp.ge.u32 	%p25, %r544, %r1;
	@%p25 bra 	$L__BB12_19;
	not.b32 	%r335, %r544;
	add.s32 	%r336, %r335, %r1;
	shr.u32 	%r337, %r336, 8;
	add.s32 	%r7, %r337, 1;
	and.b32  	%r8, %r7, 15;
	setp.lt.u32 	%p26, %r336, 3840;
	@%p26 bra 	$L__BB12_10;
	and.b32  	%r338, %r7, 33554416;
	neg.s32 	%r540, %r338;
	mul.wide.u32 	%rd59, %r544, 4;
	or.b64  	%rd60, %rd59, 8192;
	add.s64 	%rd71, %rd2, %rd60;
	add.s64 	%rd70, %rd3, %rd60;
$L__BB12_9:
	.pragma "nounroll";
	ld.global.u32 	%r339, [%rd71+-8192];
	ld.global.u32 	%r340, [%rd70+-8192];
	mad.lo.s32 	%r341, %r340, %r339, %r555;
	ld.global.u32 	%r342, [%rd71+-7168];
	ld.global.u32 	%r343, [%rd70+-7168];
	mad.lo.s32 	%r344, %r343, %r342, %r341;
	ld.global.u32 	%r345, [%rd71+-6144];
	ld.global.u32 	%r346, [%rd70+-6144];
	mad.lo.s32 	%r347, %r346, %r345, %r344;
	ld.global.u32 	%r348, [%rd71+-5120];
	ld.global.u32 	%r349, [%rd70+-5120];
	mad.lo.s32 	%r350, %r349, %r348, %r347;
	ld.global.u32 	%r351, [%rd71+-4096];
	ld.global.u32 	%r352, [%rd70+-4096];
	mad.lo.s32 	%r353, %r352, %r351, %r350;
	ld.global.u32 	%r354, [%rd71+-3072];
	ld.global.u32 	%r355, [%rd70+-3072];
	mad.lo.s32 	%r356, %r355, %r354, %r353;
	ld.global.u32 	%r357, [%rd71+-2048];
	ld.global.u32 	%r358, [%rd70+-2048];
	mad.lo.s32 	%r359, %r358, %r357, %r356;
	ld.global.u32 	%r360, [%rd71+-1024];
	ld.global.u32 	%r361, [%rd70+-1024];
	mad.lo.s32 	%r362, %r361, %r360, %r359;
	ld.global.u32 	%r363, [%rd71];
	ld.global.u32 	%r364, [%rd70];
	mad.lo.s32 	%r365, %r364, %r363, %r362;
	ld.global.u32 	%r366, [%rd71+1024];
	ld.global.u32 	%r367, [%rd70+1024];
	mad.lo.s32 	%r368, %r367, %r366, %r365;
	ld.global.u32 	%r369, [%rd71+2048];
	ld.global.u32 	%r370, [%rd70+2048];
	mad.lo.s32 	%r371, %r370, %r369, %r368;
	ld.global.u32 	%r372, [%rd71+3072];
	ld.global.u32 	%r373, [%rd70+3072];
	mad.lo.s32 	%r374, %r373, %r372, %r371;
	ld.global.u32 	%r375, [%rd71+4096];
	ld.global.u32 	%r376, [%rd70+4096];
	mad.lo.s32 	%r377, %r376, %r375, %r374;
	ld.global.u32 	%r378, [%rd71+5120];
	ld.global.u32 	%r379, [%rd70+5120];
	mad.lo.s32 	%r380, %r379, %r378, %r377;
	ld.global.u32 	%r381, [%rd71+6144];
	ld.global.u32 	%r382, [%rd70+6144];
	mad.lo.s32 	%r383, %r382, %r381, %r380;
	ld.global.u32 	%r384, [%rd71+7168];
	ld.global.u32 	%r385, [%rd70+7168];
	mad.lo.s32 	%r555, %r385, %r384, %r383;
	add.s32 	%r544, %r544, 4096;
	add.s32 	%r540, %r540, 16;
	add.s64 	%rd71, %rd71, 16384;
	add.s64 	%rd70, %rd70, 16384;
	setp.ne.s32 	%p27, %r540, 0;
	@%p27 bra 	$L__BB12_9;
$L__BB12_10:
	setp.eq.s32 	%p28, %r8, 0;
	@%p28 bra 	$L__BB12_19;
	and.b32  	%r19, %r7, 7;
	setp.lt.u32 	%p29, %r8, 8;
	@%p29 bra 	$L__BB12_13;
	mul.wide.s32 	%rd61, %r544, 4;
	add.s64 	%rd62, %rd2, %rd61;
	add.s64 	%rd63, %rd3, %rd61;
	ld.global.u32 	%r387, [%rd62];
	ld.global.u32 	%r388, [%rd63];
	mad.lo.s32 	%r389, %r388, %r387, %r555;
	ld.global.u32 	%r390, [%rd62+1024];
	ld.global.u32 	%r391, [%rd63+1024];
	mad.lo.s32 	%r392, %r391, %r390, %r389;
	ld.global.u32 	%r393, [%rd62+2048];
	ld.global.u32 	%r394, [%rd63+2048];
	mad.lo.s32 	%r395, %r394, %r393, %r392;
	ld.global.u32 	%r396, [%rd62+3072];
	ld.global.u32 	%r397, [%rd63+3072];
	mad.lo.s32 	%r398, %r397, %r396, %r395;
	ld.global.u32 	%r399, [%rd62+4096];
	ld.global.u32 	%r400, [%rd63+4096];
	mad.lo.s32 	%r401, %r400, %r399, %r398;
	ld.global.u32 	%r402, [%rd62+5120];
	ld.global.u32 	%r403, [%rd63+5120];
	mad.lo.s32 	%r404, %r403, %r402, %r401;
	ld.global.u32 	%r405, [%rd62+6144];
	ld.global.u32 	%r406, [%rd63+6144];
	mad.lo.s32 	%r407, %r406, %r405, %r404;
	ld.global.u32 	%r408, [%rd62+7168];
	ld.global.u32 	%r409, [%rd63+7168];
	mad.lo.s32 	%r555, %r409, %r408, %r407;
	add.s32 	%r544, %r544, 2048;
$L__BB12_13:
	setp.eq.s32 	%p30, %r19, 0;
	@%p30 bra 	$L__BB12_19;
	and.b32  	%r25, %r7, 3;
	setp.lt.u32 	%p31, %r19, 4;
	@%p31 bra 	$L__BB12_16;
	mul.wide.s32 	%rd64, %r544, 4;
	add.s64 	%rd65, %rd2, %rd64;
	add.s64 	%rd66, %rd3, %rd64;
	ld.global.u32 	%r411, [%rd65];
	ld.global.u32 	%r412, [%rd66];
	mad.lo.s32 	%r413, %r412, %r411, %r555;
	ld.global.u32 	%r414, [%rd65+1024];
	ld.global.u32 	%r415, [%rd66+1024];
	mad.lo.s32 	%r416, %r415, %r414, %r413;
	ld.global.u32 	%r417, [%rd65+2048];
	ld.global.u32 	%r418, [%rd66+2048];
	mad.lo.s32 	%r419, %r418, %r417, %r416;
	ld.global.u32 	%r420, [%rd65+3072];
	ld.global.u32 	%r421, [%rd66+3072];
	mad.lo.s32 	%r555, %r421, %r420, %r419;
	add.s32 	%r544, %r544, 1024;
$L__BB12_16:
	setp.eq.s32 	%p32, %r25, 0;
	@%p32 bra 	$L__BB12_19;
	neg.s32 	%r552, %r25;
$L__BB12_18:
	.pragma "nounroll";
	mul.wide.s32 	%rd67, %r544, 4;
	add.s64 	%rd68, %rd3, %rd67;
	add.s64 	%rd69, %rd2, %rd67;
	ld.global.u32 	%r422, [%rd69];
	ld.global.u32 	%r423, [%rd68];
	mad.lo.s32 	%r555, %r423, %r422, %r555;
	add.s32 	%r544, %r544, 256;
	add.s32 	%r552, %r552, 1;
	setp.ne.s32 	%p33, %r552, 0;
	@%p33 bra 	$L__BB12_18;
$L__BB12_19:
	setp.lt.u64 	%p34, %rd31, 256;
	@%p34 bra 	$L__BB12_24;
	// begin inline asm
	mov.u32 %r487, %laneid;
	// end inline asm
	mov.b32 	%r490, 1;
	mov.b32 	%r511, 31;
	mov.b32 	%r512, -1;
	// begin inline asm
	shfl.sync.down.b32 %r488, %r555, %r490, %r511, %r512;
	// end inline asm
	setp.gt.s32 	%p50, %r487, 30;
	selp.b32 	%r513, 0, %r488, %p50;
	add.s32 	%r494, %r513, %r555;
	mov.b32 	%r495, 2;
	// begin inline asm
	shfl.sync.down.b32 %r493, %r494, %r495, %r511, %r512;
	// end inline asm
	setp.gt.s32 	%p51, %r487, 29;
	selp.b32 	%r514, 0, %r493, %p51;
	add.s32 	%r499, %r494, %r514;
	mov.b32 	%r500, 4;
	// begin inline asm
	shfl.sync.down.b32 %r498, %r499, %r500, %r511, %r512;
	// end inline asm
	setp.gt.s32 	%p52, %r487, 27;
	selp.b32 	%r515, 0, %r498, %p52;
	add.s32 	%r504, %r499, %r515;
	mov.b32 	%r505, 8;
	// begin inline asm
	shfl.sync.down.b32 %r503, %r504, %r505, %r511, %r512;
	// end inline asm
	setp.gt.s32 	%p53, %r487, 23;
	selp.b32 	%r516, 0, %r503, %p53;
	add.s32 	%r509, %r504, %r516;
	mov.b32 	%r510, 16;
	// begin inline asm
	shfl.sync.down.b32 %r508, %r509, %r510, %r511, %r512;
	// end inline asm
	setp.gt.s32 	%p54, %r487, 15;
	selp.b32 	%r517, 0, %r508, %p54;
	add.s32 	%r573, %r509, %r517;
	setp.ne.s32 	%p55, %r487, 0;
	@%p55 bra 	$L__BB12_22;
	shr.u32 	%r518, %r2, 3;
	and.b32  	%r519, %r518, 124;
	mov.u32 	%r520, _ZZN3cub18CUB_300001_SM_10006detail6reduce28DeviceReduceSingleTileKernelINS2_10policy_hubIiyN4cuda3std3__44plusIiEEE10Policy1000EN6thrust24THRUST_300001_SM_1000_NS18transform_iteratorINSD_12zip_functionINS7_10multipliesIiEEEENSD_12zip_iteratorINS7_5tupleIJNSD_6detail15normal_iteratorINSD_10device_ptrIiEEEESP_EEEEENSD_11use_defaultESS_EEPiyS9_iiNS7_10__identityEEEvT0_T1_T2_T3_T4_T6_E12temp_storage;
	add.s32 	%r521, %r520, %r519;
	st.shared.u32 	[%r521+8], %r573;
$L__BB12_22:
	bar.sync 	0;
	setp.ne.s32 	%p56, %r2, 0;
	@%p56 bra 	$L__BB12_49;
	ld.shared.u32 	%r522, [_ZZN3cub18CUB_300001_SM_10006detail6reduce28DeviceReduceSingleTileKernelINS2_10policy_hubIiyN4cuda3std3__44plusIiEEE10Policy1000EN6thrust24THRUST_300001_SM_1000_NS18transform_iteratorINSD_12zip_functionINS7_10multipliesIiEEEENSD_12zip_iteratorINS7_5tupleIJNSD_6detail15normal_iteratorINSD_10device_ptrIiEEEESP_EEEEENSD_11use_defaultESS_EEPiyS9_iiNS7_10__identityEEEvT0_T1_T2_T3_T4_T6_E12temp_storage+12];
	add.s32 	%r523, %r522, %r573;
	ld.shared.u32 	%r524, [_ZZN3cub18CUB_300001_SM_10006detail6reduce28DeviceReduceSingleTileKernelINS2_10policy_hubIiyN4cuda3std3__44plusIiEEE10Policy1000EN6thrust24THRUST_300001_SM_1000_NS18transform_iteratorINSD_12zip_functionINS7_10multipliesIiEEEENSD_12zip_iteratorINS7_5tupleIJNSD_6detail15normal_iteratorINSD_10device_ptrIiEEEESP_EEEEENSD_11use_defaultESS_EEPiyS9_iiNS7_10__identityEEEvT0_T1_T2_T3_T4_T6_E12temp_storage+16];
	add.s32 	%r525, %r523, %r524;
	ld.shared.u32 	%r526, [_ZZN3cub18CUB_300001_SM_10006detail6reduce28DeviceReduceSingleTileKernelINS2_10policy_hubIiyN4cuda3std3__44plusIiEEE10Policy1000EN6thrust24THRUST_300001_SM_1000_NS18transform_iteratorINSD_12zip_functionINS7_10multipliesIiEEEENSD_12zip_iteratorINS7_5tupleIJNSD_6detail15normal_iteratorINSD_10device_ptrIiEEEESP_EEEEENSD_11use_defaultESS_EEPiyS9_iiNS7_10__identityEEEvT0_T1_T2_T3_T4_T6_E12temp_storage+20];
	add.s32 	%r527, %r525, %r526;
	ld.shared.u32 	%r528, [_ZZN3cub18CUB_300001_SM_10006detail6reduce28DeviceReduceSingleTileKernelINS2_10policy_hubIiyN4cuda3std3__44plusIiEEE10Policy1000EN6thrust24THRUST_300001_SM_1000_NS18transform_iteratorINSD_12zip_functionINS7_10multipliesIiEEEENSD_12zip_iteratorINS7_5tupleIJNSD_6detail15normal_iteratorINSD_10device_ptrIiEEEESP_EEEEENSD_11use_defaultESS_EEPiyS9_iiNS7_10__identityEEEvT0_T1_T2_T3_T4_T6_E12temp_storage+24];
	add.s32 	%r529, %r527, %r528;
	ld.shared.u32 	%r530, [_ZZN3cub18CUB_300001_SM_10006detail6reduce28DeviceReduceSingleTileKernelINS2_10policy_hubIiyN4cuda3std3__44plusIiEEE10Policy1000EN6thrust24THRUST_300001_SM_1000_NS18transform_iteratorINSD_12zip_functionINS7_10multipliesIiEEEENSD_12zip_iteratorINS7_5tupleIJNSD_6detail15normal_iteratorINSD_10device_ptrIiEEEESP_EEEEENSD_11use_defaultESS_EEPiyS9_iiNS7_10__identityEEEvT0_T1_T2_T3_T4_T6_E12temp_storage+28];
	add.s32 	%r531, %r529, %r530;
	ld.shared.u32 	%r532, [_ZZN3cub18CUB_300001_SM_10006detail6reduce28DeviceReduceSingleTileKernelINS2_10policy_hubIiyN4cuda3std3__44plusIiEEE10Policy1000EN6thrust24THRUST_300001_SM_1000_NS18transform_iteratorINSD_12zip_functionINS7_10multipliesIiEEEENSD_12zip_iteratorINS7_5tupleIJNSD_6detail15normal_iteratorINSD_10device_ptrIiEEEESP_EEEEENSD_11use_defaultESS_EEPiyS9_iiNS7_10__identityEEEvT0_T1_T2_T3_T4_T6_E12temp_storage+32];
	add.s32 	%r533, %r531, %r532;
	ld.shared.u32 	%r534, [_ZZN3cub18CUB_300001_SM_10006detail6reduce28DeviceReduceSingleTileKernelINS2_10policy_hubIiyN4cuda3std3__44plusIiEEE10Policy1000EN6thrust24THRUST_300001_SM_1000_NS18transform_iteratorINSD_12zip_functionINS7_10multipliesIiEEEENSD_12zip_iteratorINS7_5tupleIJNSD_6detail15normal_iteratorINSD_10device_ptrIiEEEESP_EEEEENSD_11use_defaultESS_EEPiyS9_iiNS7_10__identityEEEvT0_T1_T2_T3_T4_T6_E12temp_storage+36];
	add.s32 	%r573, %r533, %r534;
	bra.uni 	$L__BB12_49;
$L__BB12_24:
	// begin inline asm
	mov.u32 %r424, %laneid;
	// end inline asm
	and.b32  	%r450, %r2, 992;
	add.s32 	%r451, %r450, 32;
	setp.gt.u32 	%p35, %r451, %r1;
	not.b32 	%r452, %r450;
	add.s32 	%r453, %r1, %r452;
	selp.b32 	%r448, %r453, 31, %p35;
	mov.b32 	%r427, 1;
	mov.b32 	%r449, -1;
	// begin inline asm
	shfl.sync.down.b32 %r425, %r555, %r427, %r448, %r449;
	// end inline asm
	setp.lt.s32 	%p36, %r424, %r448;
	selp.b32 	%r454, %r425, 0, %p36;
	add.s32 	%r431, %r454, %r555;
	mov.b32 	%r432, 2;
	// begin inline asm
	shfl.sync.down.b32 %r430, %r431, %r432, %r448, %r449;
	// end inline asm
	add.s32 	%r455, %r424, 2;
	setp.gt.s32 	%p37, %r455, %r448;
	selp.b32 	%r456, 0, %r430, %p37;
	add.s32 	%r436, %r431, %r456;
	mov.b32 	%r437, 4;
	// begin inline asm
	shfl.sync.down.b32 %r435, %r436, %r437, %r448, %r449;
	// end inline asm
	add.s32 	%r457, %r424, 4;
	setp.gt.s32 	%p38, %r457, %r448;
	selp.b32 	%r458, 0, %r435, %p38;
	add.s32 	%r441, %r436, %r458;
	mov.b32 	%r442, 8;
	// begin inline asm
	shfl.sync.down.b32 %r440, %r441, %r442, %r448, %r449;
	// end inline asm
	add.s32 	%r459, %r424, 8;
	setp.gt.s32 	%p39, %r459, %r448;
	selp.b32 	%r460, 0, %r440, %p39;
	add.s32 	%r446, %r441, %r460;
	mov.b32 	%r447, 16;
	// begin inline asm
	shfl.sync.down.b32 %r445, %r446, %r447, %r448, %r449;
	// end inline asm
	add.s32 	%r461, %r424, 16;
	setp.gt.s32 	%p40, %r461, %r448;
	selp.b32 	%r462, 0, %r445, %p40;
	add.s32 	%r573, %r446, %r462;
	setp.ne.s32 	%p41, %r424, 0;
	@%p41 bra 	$L__BB12_26;
	shr.u32 	%r463, %r2, 3;
	and.b32  	%r464, %r463, 124;
	mov.u32 	%r465, _ZZN3cub18CUB_300001_SM_10006detail6reduce28DeviceReduceSingleTileKernelINS2_10policy_hubIiyN4cuda3std3__44plusIiEEE10Policy1000EN6thrust24THRUST_300001_SM_1000_NS18transform_iteratorINSD_12zip_functionINS7_10multipliesIiEEEENSD_12zip_iteratorINS7_5tupleIJNSD_6detail15normal_iteratorINSD_10device_ptrIiEEEESP_EEEEENSD_11use_defaultESS_EEPiyS9_iiNS7_10__identityEEEvT0_T1_T2_T3_T4_T6_E12temp_storage;
	add.s32 	%r466, %r465, %r464;
	st.shared.u32 	[%r466+8], %r573;
$L__BB12_26:
	bar.sync 	0;
	setp.ne.s32 	%p42, %r2, 0;
	@%p42 bra 	$L__BB12_49;
	setp.gt.u64 	%p43, %rd31, 32;
	ld.shared.u32 	%r467, [_ZZN3cub18CUB_300001_SM_10006detail6reduce28DeviceReduceSingleTileKernelINS2_10policy_hubIiyN4cuda3std3__44plusIiEEE10Policy1000EN6thrust24THRUST_300001_SM_1000_NS18transform_iteratorINSD_12zip_functionINS7_10multipliesIiEEEENSD_12zip_iteratorINS7_5tupleIJNSD_6detail15normal_iteratorINSD_10device_ptrIiEEEESP_EEEEENSD_11use_defaultESS_EEPiyS9_iiNS7_10__identityEEEvT0_T1_T2_T3_T4_T6_E12temp_storage+12];
	selp.b32 	%r468, %r467, 0, %p43;
	add.s32 	%r469, %r468, %r573;
	setp.gt.u64 	%p44, %rd31, 64;
	ld.shared.u32 	%r470, [_ZZN3cub18CUB_300001_SM_10006detail6reduce28DeviceReduceSingleTileKernelINS2_10policy_hubIiyN4cuda3std3__44plusIiEEE10Policy1000EN6thrust24THRUST_300001_SM_1000_NS18transform_iteratorINSD_12zip_functionINS7_10multipliesIiEEEENSD_12zip_iteratorINS7_5tupleIJNSD_6detail15normal_iteratorINSD_10device_ptrIiEEEESP_EEEEENSD_11use_defaultESS_EEPiyS9_iiNS7_10__identityEEEvT0_T1_T2_T3_T4_T6_E12temp_storage+16];
	selp.b32 	%r471, %r470, 0, %p44;
	add.s32 	%r472, %r469, %r471;
	setp.gt.u64 	%p45, %rd31, 96;
	ld.shared.u32 	%r473, [_ZZN3cub18CUB_300001_SM_10006detail6reduce28DeviceReduceSingleTileKernelINS2_10policy_hubIiyN4cuda3std3__44plusIiEEE10Policy1000EN6thrust24THRUST_300001_SM_1000_NS18transform_iteratorINSD_12zip_functionINS7_10multipliesIiEEEENSD_12zip_iteratorINS7_5tupleIJNSD_6detail15normal_iteratorINSD_10device_ptrIiEEEESP_EEEEENSD_11use_defaultESS_EEPiyS9_iiNS7_10__identityEEEvT0_T1_T2_T3_T4_T6_E12temp_storage+20];
	selp.b32 	%r474, %r473, 0, %p45;
	add.s32 	%r475, %r472, %r474;
	setp.gt.u64 	%p46, %rd31, 128;
	ld.shared.u32 	%r476, [_ZZN3cub18CUB_300001_SM_10006detail6reduce28DeviceReduceSingleTileKernelINS2_10policy_hubIiyN4cuda3std3__44plusIiEEE10Policy1000EN6thrust24THRUST_300001_SM_1000_NS18transform_iteratorINSD_12zip_functionINS7_10multipliesIiEEEENSD_12zip_iteratorINS7_5tupleIJNSD_6detail15normal_iteratorINSD_10device_ptrIiEEEESP_EEEEENSD_11use_defaultESS_EEPiyS9_iiNS7_10__identityEEEvT0_T1_T2_T3_T4_T6_E12temp_storage+24];
	selp.b32 	%r477, %r476, 0, %p46;
	add.s32 	%r478, %r475, %r477;
	setp.gt.u64 	%p47, %rd31, 160;
	ld.shared.u32 	%r479, [_ZZN3cub18CUB_300001_SM_10006detail6reduce28DeviceReduceSingleTileKernelINS2_10policy_hubIiyN4cuda3std3__44plusIiEEE10Policy1000EN6thrust24THRUST_300001_SM_1000_NS18transform_iteratorINSD_12zip_functionINS7_10multipliesIiEEEENSD_12zip_iteratorINS7_5tupleIJNSD_6detail15normal_iteratorINSD_10device_ptrIiEEEESP_EEEEENSD_11use_defaultESS_EEPiyS9_iiNS7_10__identityEEEvT0_T1_T2_T3_T4_T6_E12temp_storage+28];
	selp.b32 	%r480, %r479, 0, %p47;
	add.s32 	%r481, %r478, %r480;
	setp.gt.u64 	%p48, %rd31, 192;
	ld.shared.u32 	%r482, [_ZZN3cub18CUB_300001_SM_10006detail6reduce28DeviceReduceSingleTileKernelINS2_10policy_hubIiyN4cuda3std3__44plusIiEEE10Policy1000EN6thrust24THRUST_300001_SM_1000_NS18transform_iteratorINSD_12zip_functionINS7_10multipliesIiEEEENSD_12zip_iteratorINS7_5tupleIJNSD_6detail15normal_iteratorINSD_10device_ptrIiEEEESP_EEEEENSD_11use_defaultESS_EEPiyS9_iiNS7_10__identityEEEvT0_T1_T2_T3_T4_T6_E12temp_storage+32];
	selp.b32 	%r483, %r482, 0, %p48;
	add.s32 	%r484, %r481, %r483;
	setp.gt.u64 	%p49, %rd31, 224;
	ld.shared.u32 	%r485, [_ZZN3cub18CUB_300001_SM_10006detail6reduce28DeviceReduceSingleTileKernelINS2_10policy_hubIiyN4cuda3std3__44plusIiEEE10Policy1000EN6thrust24THRUST_300001_SM_1000_NS18transform_iteratorINSD_12zip_functionINS7_10multipliesIiEEEENSD_12zip_iteratorINS7_5tupleIJNSD_6detail15normal_iteratorINSD_10device_ptrIiEEEESP_EEEEENSD_11use_defaultESS_EEPiyS9_iiNS7_10__identityEEEvT0_T1_T2_T3_T4_T6_E12temp_storage+36];
	selp.b32 	%r486, %r485, 0, %p49;
	add.s32 	%r573, %r484, %r486;
	bra.uni 	$L__BB12_49;
$L__BB12_28:
	mov.u32 	%r43, %tid.x;
	cvt.u64.u32 	%rd10, %r43;
	mul.wide.u32 	%rd34, %r43, 4;
	add.s64 	%rd11, %rd2, %rd34;
	add.s64 	%rd12, %rd3, %rd34;
	ld.global.u32 	%r92, [%rd11];
	ld.global.u32 	%r93, [%rd12];
	mul.lo.s32 	%r94, %r93, %r92;
	ld.global.u32 	%r95, [%rd11+1024];
	ld.global.u32 	%r96, [%rd12+1024];
	ld.global.u32 	%r97, [%rd11+2048];
	ld.global.u32 	%r98, [%rd12+2048];
	ld.global.u32 	%r99, [%rd11+3072];
	ld.global.u32 	%r100, [%rd12+3072];
	ld.global.u32 	%r101, [%rd11+4096];
	ld.global.u32 	%r102, [%rd12+4096];
	ld.global.u32 	%r103, [%rd11+5120];
	ld.global.u32 	%r104, [%rd12+5120];
	ld.global.u32 	%r105, [%rd11+6144];
	ld.global.u32 	%r106, [%rd12+6144];
	ld.global.u32 	%r107, [%rd11+7168];
	ld.global.u32 	%r108, [%rd12+7168];
	ld.global.u32 	%r109, [%rd11+8192];
	ld.global.u32 	%r110, [%rd12+8192];
	ld.global.u32 	%r111, [%rd11+9216];
	ld.global.u32 	%r112, [%rd12+9216];
	ld.global.u32 	%r113, [%rd11+10240];
	ld.global.u32 	%r114, [%rd12+10240];
	ld.global.u32 	%r115, [%rd11+11264];
	ld.global.u32 	%r116, [%rd12+11264];
	ld.global.u32 	%r117, [%rd11+12288];
	ld.global.u32 	%r118, [%rd12+12288];
	ld.global.u32 	%r119, [%rd11+13312];
	ld.global.u32 	%r120, [%rd12+13312];
	ld.global.u32 	%r121, [%rd11+14336];
	ld.global.u32 	%r122, [%rd12+14336];
	ld.global.u32 	%r123, [%rd11+15360];
	ld.global.u32 	%r124, [%rd12+15360];
	mad.lo.s32 	%r125, %r96, %r95, %r94;
	mad.lo.s32 	%r126, %r98, %r97, %r125;
	mad.lo.s32 	%r127, %r100, %r99, %r126;
	mad.lo.s32 	%r128, %r102, %r101, %r127;
	mad.lo.s32 	%r129, %r104, %r103, %r128;
	mad.lo.s32 	%r130, %r106, %r105, %r129;
	mad.lo.s32 	%r131, %r108, %r107, %r130;
	mad.lo.s32 	%r132, %r110, %r109, %r131;
	mad.lo.s32 	%r133, %r112, %r111, %r132;
	mad.lo.s32 	%r134, %r114, %r113, %r133;
	mad.lo.s32 	%r135, %r116, %r115, %r134;
	mad.lo.s32 	%r136, %r118, %r117, %r135;
	mad.lo.s32 	%r137, %r120, %r119, %r136;
	mad.lo.s32 	%r138, %r122, %r121, %r137;
	mad.lo.s32 	%r572, %r124, %r123, %r138;
	add.s64 	%rd13, %rd31, -4096;
	setp.lt.u64 	%p3, %rd13, 4096;
	mov.b64 	%rd73, 4096;
	@%p3 bra 	$L__BB12_32;
	mov.b64 	%rd73, 4096;
$L__BB12_30:
	shl.b64 	%rd36, %rd73, 2;
	add.s64 	%rd37, %rd11, %rd36;
	add.s64 	%rd38, %rd12, %rd36;
	ld.global.u32 	%r139, [%rd37];
	ld.global.u32 	%r140, [%rd38];
	ld.global.u32 	%r141, [%rd37+1024];
	ld.global.u32 	%r142, [%rd38+1024];
	ld.global.u32 	%r143, [%rd37+2048];
	ld.global.u32 	%r144, [%rd38+2048];
	ld.global.u32 	%r145, [%rd37+3072];
	ld.global.u32 	%r146, [%rd38+3072];
	ld.global.u32 	%r147, [%rd37+4096];
	ld.global.u32 	%r148, [%rd38+4096];
	ld.global.u32 	%r149, [%rd37+5120];
	ld.global.u32 	%r150, [%rd38+5120];
	ld.global.u32 	%r151, [%rd37+6144];
	ld.global.u32 	%r152, [%rd38+6144];
	ld.global.u32 	%r153, [%rd37+7168];
	ld.global.u32 	%r154, [%rd38+7168];
	ld.global.u32 	%r155, [%rd37+8192];
	ld.global.u32 	%r156, [%rd38+8192];
	ld.global.u32 	%r157, [%rd37+9216];
	ld.global.u32 	%r158, [%rd38+9216];
	ld.global.u32 	%r159, [%rd37+10240];
	ld.global.u32 	%r160, [%rd38+10240];
	ld.global.u32 	%r161, [%rd37+11264];
	ld.global.u32 	%r162, [%rd38+11264];
	ld.global.u32 	%r163, [%rd37+12288];
	ld.global.u32 	%r164, [%rd38+12288];
	ld.global.u32 	%r165, [%rd37+13312];
	ld.global.u32 	%r166, [%rd38+13312];
	ld.global.u32 	%r167, [%rd37+14336];
	ld.global.u32 	%r168, [%rd38+14336];
	ld.global.u32 	%r169, [%rd37+15360];
	ld.global.u32 	%r170, [%rd38+15360];
	mad.lo.s32 	%r171, %r140, %r139, %r572;
	mad.lo.s32 	%r172, %r142, %r141, %r171;
	mad.lo.s32 	%r173, %r144, %r143, %r172;
	mad.lo.s32 	%r174, %r146, %r145, %r173;
	mad.lo.s32 	%r175, %r148, %r147, %r174;
	mad.lo.s32 	%r176, %r150, %r149, %r175;
	mad.lo.s32 	%r177, %r152, %r151, %r176;
	mad.lo.s32 	%r178, %r154, %r153, %r177;
	mad.lo.s32 	%r179, %r156, %r155, %r178;
	mad.lo.s32 	%r180, %r158, %r157, %r179;
	mad.lo.s32 	%r181, %r160, %r159, %r180;
	mad.lo.s32 	%r182, %r162, %r161, %r181;
	mad.lo.s32 	%r183, %r164, %r163, %r182;
	mad.lo.s32 	%r184, %r166, %r165, %r183;
	mad.lo.s32 	%r185, %r168, %r167, %r184;
	mad.lo.s32 	%r572, %r170, %r169, %r185;
	sub.s64 	%rd39, %rd31, %rd73;
	setp.lt.u64 	%p4, %rd39, 4096;
	@%p4 bra 	$L__BB12_45;
	add.s64 	%rd73, %rd73, 4096;
	setp.le.u64 	%p5, %rd73, %rd13;
	@%p5 bra 	$L__BB12_30;
$L__BB12_32:
	setp.le.u64 	%p6, %rd31, %rd73;
	cvt.u32.u64 	%r186, %rd73;
	cvt.u32.u64 	%r187, %rd31;
	sub.s32 	%r188, %r187, %r186;
	setp.ge.s32 	%p7, %r43, %r188;
	or.pred  	%p8, %p6, %p7;
	@%p8 bra 	$L__BB12_45;
	not.b32 	%r192, %r43;
	add.s32 	%r193, %r192, %r187;
	sub.s32 	%r195, %r193, %r186;
	shr.u32 	%r196, %r195, 8;
	add.s32 	%r48, %r196, 1;
	and.b32  	%r49, %r48, 15;
	setp.lt.u32 	%p9, %r195, 3840;
	mov.u32 	%r562, %r43;
	@%p9 bra 	$L__BB12_36;
	and.b32  	%r197, %r48, 33554416;
	neg.s32 	%r558, %r197;
	add.s64 	%rd40, %rd73, %rd10;
	shl.b64 	%rd41, %rd40, 2;
	add.s64 	%rd42, %rd41, 8192;
	add.s64 	%rd75, %rd2, %rd42;
	add.s64 	%rd74, %rd3, %rd42;
	mov.u32 	%r562, %r43;
$L__BB12_35:
	.pragma "nounroll";
	ld.global.u32 	%r198, [%rd75+-8192];
	ld.global.u32 	%r199, [%rd74+-8192];
	mad.lo.s32 	%r200, %r199, %r198, %r572;
	ld.global.u32 	%r201, [%rd75+-7168];
	ld.global.u32 	%r202, [%rd74+-7168];
	mad.lo.s32 	%r203, %r202, %r201, %r200;
	ld.global.u32 	%r204, [%rd75+-6144];
	ld.global.u32 	%r205, [%rd74+-6144];
	mad.lo.s32 	%r206, %r205, %r204, %r203;
	ld.global.u32 	%r207, [%rd75+-5120];
	ld.global.u32 	%r208, [%rd74+-5120];
	mad.lo.s32 	%r209, %r208, %r207, %r206;
	ld.global.u32 	%r210, [%rd75+-4096];
	ld.global.u32 	%r211, [%rd74+-4096];
	mad.lo.s32 	%r212, %r211, %r210, %r209;
	ld.global.u32 	%r213, [%rd75+-3072];
	ld.global.u32 	%r214, [%rd74+-3072];
	mad.lo.s32 	%r215, %r214, %r213, %r212;
	ld.global.u32 	%r216, [%rd75+-2048];
	ld.global.u32 	%r217, [%rd74+-2048];
	mad.lo.s32 	%r218, %r217, %r216, %r215;
	ld.global.u32 	%r219, [%rd75+-1024];
	ld.global.u32 	%r220, [%rd74+-1024];
	mad.lo.s32 	%r221, %r220, %r219, %r218;
	ld.global.u32 	%r222, [%rd75];
	ld.global.u32 	%r223, [%rd74];
	mad.lo.s32 	%r224, %r223, %r222, %r221;
	ld.global.u32 	%r225, [%rd75+1024];
	ld.global.u32 	%r226, [%rd74+1024];
	mad.lo.s32 	%r227, %r226, %r225, %r224;
	ld.global.u32 	%r228, [%rd75+2048];
	ld.global.u32 	%r229, [%rd74+2048];
	mad.lo.s32 	%r230, %r229, %r228, %r227;
	ld.global.u32 	%r231, [%rd75+3072];
	ld.global.u32 	%r232, [%rd74+3072];
	mad.lo.s32 	%r233, %r232, %r231, %r230;
	ld.global.u32 	%r234, [%rd75+4096];
	ld.global.u32 	%r235, [%rd74+4096];
	mad.lo.s32 	%r236, %r235, %r234, %r233;
	ld.global.u32 	%r237, [%rd75+5120];
	ld.global.u32 	%r238, [%rd74+5120];
	mad.lo.s32 	%r239, %r238, %r237, %r236;
	ld.global.u32 	%r240, [%rd75+6144];
	ld.global.u32 	%r241, [%rd74+6144];
	mad.lo.s32 	%r242, %r241, %r240, %r239;
	ld.global.u32 	%r243, [%rd75+7168];
	ld.global.u32 	%r244, [%rd74+7168];
	mad.lo.s32 	%r572, %r244, %r243, %r242;
	add.s32 	%r562, %r562, 4096;
	add.s32 	%r558, %r558, 16;
	add.s64 	%rd75, %rd75, 16384;
	add.s64 	%rd74, %rd74, 16384;
	setp.ne.s32 	%p10, %r558, 0;
	@%p10 bra 	$L__BB12_35;
$L__BB12_36:
	setp.eq.s32 	%p11, %r49, 0;
	@%p11 bra 	$L__BB12_45;
	and.b32  	%r60, %r48, 7;
	setp.lt.u32 	%p12, %r49, 8;
	@%p12 bra 	$L__BB12_39;
	cvt.u64.u32 	%rd43, %r562;
	add.s64 	%rd44, %rd73, %rd43;
	shl.b64 	%rd45, %rd44, 2;
	add.s64 	%rd46, %rd2, %rd45;
	add.s64 	%rd47, %rd3, %rd45;
	ld.global.u32 	%r246, [%rd46];
	ld.global.u32 	%r247, [%rd47];
	mad.lo.s32 	%r248, %r247, %r246, %r572;
	ld.global.u32 	%r249, [%rd46+1024];
	ld.global.u32 	%r250, [%rd47+1024];
	mad.lo.s32 	%r251, %r250, %r249, %r248;
	ld.global.u32 	%r252, [%rd46+2048];
	ld.global.u32 	%r253, [%rd47+2048];
	mad.lo.s32 	%r254, %r253, %r252, %r251;
	ld.global.u32 	%r255, [%rd46+3072];
	ld.global.u32 	%r256, [%rd47+3072];
	mad.lo.s32 	%r257, %r256, %r255, %r254;
	ld.global.u32 	%r258, [%rd46+4096];
	ld.global.u32 	%r259, [%rd47+4096];
	mad.lo.s32 	%r260, %r259, %r258, %r257;
	ld.global.u32 	%r261, [%rd46+5120];
	ld.global.u32 	%r262, [%rd47+5120];
	mad.lo.s32 	%r263, %r262, %r261, %r260;
	ld.global.u32 	%r264, [%rd46+6144];
	ld.global.u32 	%r265, [%rd47+6144];
	mad.lo.s32 	%r266, %r265, %r264, %r263;
	ld.global.u32 	%r267, [%rd46+7168];
	ld.global.u32 	%r268, [%rd47+7168];
	mad.lo.s32 	%r572, %r268, %r267, %r266;
	add.s32 	%r562, %r562, 2048;
$L__BB12_39:
	setp.eq.s32 	%p13, %r60, 0;
	@%p13 bra 	$L__BB12_45;
	and.b32  	%r66, %r48, 3;
	setp.lt.u32 	%p14, %r60, 4;
	@%p14 bra 	$L__BB12_42;
	cvt.u64.u32 	%rd48, %r562;
	add.s64 	%rd49, %rd73, %rd48;
	shl.b64 	%rd50, %rd49, 2;
	add.s64 	%rd51, %rd2, %rd50;
	add.s64 	%rd52, %rd3, %rd50;
	ld.global.u32 	%r270, [%rd51];
	ld.global.u32 	%r271, [%rd52];
	mad.lo.s32 	%r272, %r271, %r270, %r572;
	ld.global.u32 	%r273, [%rd51+1024];
	ld.global.u32 	%r274, [%rd52+1024];
	mad.lo.s32 	%r275, %r274, %r273, %r272;
	ld.global.u32 	%r276, [%rd51+2048];
	ld.global.u32 	%r277, [%rd52+2048];
	mad.lo.s32 	%r278, %r277, %r276, %r275;
	ld.global.u32 	%r279, [%rd51+3072];
	ld.global.u32 	%r280, [%rd52+3072];
	mad.lo.s32 	%r572, %r280, %r279, %r278;
	add.s32 	%r562, %r562, 1024;
$L__BB12_42:
	setp.eq.s32 	%p15, %r66, 0;
	@%p15 bra 	$L__BB12_45;
	cvt.u64.u32 	%rd53, %r562;
	add.s64 	%rd54, %rd73, %rd53;
	shl.b64 	%rd55, %rd54, 2;
	add.s64 	%rd77, %rd3, %rd55;
	add.s64 	%rd76, %rd2, %rd55;
	neg.s32 	%r570, %r66;
$L__BB12_44:
	.pragma "nounroll";
	ld.global.u32 	%r281, [%rd76];
	ld.global.u32 	%r282, [%rd77];
	mad.lo.s32 	%r572, %r282, %r281, %r572;
	add.s64 	%rd77, %rd77, 1024;
	add.s64 	%rd76, %rd76, 1024;
	add.s32 	%r570, %r570, 1;
	setp.ne.s32 	%p16, %r570, 0;
	@%p16 bra 	$L__BB12_44;
$L__BB12_45:
	// begin inline asm
	mov.u32 %r283, %laneid;
	// end inline asm
	mov.b32 	%r286, 1;
	mov.b32 	%r307, 31;
	mov.b32 	%r308, -1;
	// begin inline asm
	shfl.sync.down.b32 %r284, %r572, %r286, %r307, %r308;
	// end inline asm
	setp.gt.s32 	%p17, %r283, 30;
	selp.b32 	%r309, 0, %r284, %p17;
	add.s32 	%r290, %r309, %r572;
	mov.b32 	%r291, 2;
	// begin inline asm
	shfl.sync.down.b32 %r289, %r290, %r291, %r307, %r308;
	// end inline asm
	setp.gt.s32 	%p18, %r283, 29;
	selp.b32 	%r310, 0, %r289, %p18;
	add.s32 	%r295, %r290, %r310;
	mov.b32 	%r296, 4;
	// begin inline asm
	shfl.sync.down.b32 %r294, %r295, %r296, %r307, %r308;
	// end inline asm
	setp.gt.s32 	%p19, %r283, 27;
	selp.b32 	%r311, 0, %r294, %p19;
	add.s32 	%r300, %r295, %r311;
	mov.b32 	%r301, 8;
	// begin inline asm
	shfl.sync.down.b32 %r299, %r300, %r301, %r307, %r308;
	// end inline asm
	setp.gt.s32 	%p20, %r283, 23;
	selp.b32 	%r312, 0, %r299, %p20;
	add.s32 	%r305, %r300, %r312;
	mov.b32 	%r306, 16;
	// begin inline asm
	shfl.sync.down.b32 %r304, %r305, %r306, %r307, %r308;
	// end inline asm
	setp.gt.s32 	%p21, %r283, 15;
	selp.b32 	%r313, 0, %r304, %p21;
	add.s32 	%r573, %r305, %r313;
	setp.ne.s32 	%p22, %r283, 0;
	@%p22 bra 	$L__BB12_47;
	shr.u32 	%r314, %r43, 3;
	and.b32  	%r315, %r314, 124;
	mov.u32 	%r316, _ZZN3cub18CUB_300001_SM_10006detail6reduce28DeviceReduceSingleTileKernelINS2_10policy_hubIiyN4cuda3std3__44plusIiEEE10Policy1000EN6thrust24THRUST_300001_SM_1000_NS18transform_iteratorINSD_12zip_functionINS7_10multipliesIiEEEENSD_12zip_iteratorINS7_5tupleIJNSD_6detail15normal_iteratorINSD_10device_ptrIiEEEESP_EEEEENSD_11use_defaultESS_EEPiyS9_iiNS7_10__identityEEEvT0_T1_T2_T3_T4_T6_E12temp_storage;
	add.s32 	%r317, %r316, %r315;
	st.shared.u32 	[%r317+8], %r573;
$L__BB12_47:
	bar.sync 	0;
	setp.ne.s32 	%p23, %r43, 0;
	@%p23 bra 	$L__BB12_49;
	ld.shared.u32 	%r318, [_ZZN3cub18CUB_300001_SM_10006detail6reduce28DeviceReduceSingleTileKernelINS2_10policy_hubIiyN4cuda3std3__44plusIiEEE10Policy1000EN6thrust24THRUST_300001_SM_1000_NS18transform_iteratorINSD_12zip_functionINS7_10multipliesIiEEEENSD_12zip_iteratorINS7_5tupleIJNSD_6detail15normal_iteratorINSD_10device_ptrIiEEEESP_EEEEENSD_11use_defaultESS_EEPiyS9_iiNS7_10__identityEEEvT0_T1_T2_T3_T4_T6_E12temp_storage+12];
	add.s32 	%r319, %r318, %r573;
	ld.shared.u32 	%r320, [_ZZN3cub18CUB_300001_SM_10006detail6reduce28DeviceReduceSingleTileKernelINS2_10policy_hubIiyN4cuda3std3__44plusIiEEE10Policy1000EN6thrust24THRUST_300001_SM_1000_NS18transform_iteratorINSD_12zip_functionINS7_10multipliesIiEEEENSD_12zip_iteratorINS7_5tupleIJNSD_6detail15normal_iteratorINSD_10device_ptrIiEEEESP_EEEEENSD_11use_defaultESS_EEPiyS9_iiNS7_10__identityEEEvT0_T1_T2_T3_T4_T6_E12temp_storage+16];
	add.s32 	%r321, %r319, %r320;
	ld.shared.u32 	%r322, [_ZZN3cub18CUB_300001_SM_10006detail6reduce28DeviceReduceSingleTileKernelINS2_10policy_hubIiyN4cuda3std3__44plusIiEEE10Policy1000EN6thrust24THRUST_300001_SM_1000_NS18transform_iteratorINSD_12zip_functionINS7_10multipliesIiEEEENSD_12zip_iteratorINS7_5tupleIJNSD_6detail15normal_iteratorINSD_10device_ptrIiEEEESP_EEEEENSD_11use_defaultESS_EEPiyS9_iiNS7_10__identityEEEvT0_T1_T2_T3_T4_T6_E12temp_storage+20];
	add.s32 	%r323, %r321, %r322;
	ld.shared.u32 	%r324, [_ZZN3cub18CUB_300001_SM_10006detail6reduce28DeviceReduceSingleTileKernelINS2_10policy_hubIiyN4cuda3std3__44plusIiEEE10Policy1000EN6thrust24THRUST_300001_SM_1000_NS18transform_iteratorINSD_12zip_functionINS7_10multipliesIiEEEENSD_12zip_iteratorINS7_5tupleIJNSD_6detail15normal_iteratorINSD_10device_ptrIiEEEESP_EEEEENSD_11use_defaultESS_EEPiyS9_iiNS7_10__identityEEEvT0_T1_T2_T3_T4_T6_E12temp_storage+24];
	add.s32 	%r325, %r323, %r324;
	ld.shared.u32 	%r326, [_ZZN3cub18CUB_300001_SM_10006detail6reduce28DeviceReduceSingleTileKernelINS2_10policy_hubIiyN4cuda3std3__44plusIiEEE10Policy1000EN6thrust24THRUST_300001_SM_1000_NS18transform_iteratorINSD_12zip_functionINS7_10multipliesIiEEEENSD_12zip_iteratorINS7_5tupleIJNSD_6detail15normal_iteratorINSD_10device_ptrIiEEEESP_EEEEENSD_11use_defaultESS_EEPiyS9_iiNS7_10__identityEEEvT0_T1_T2_T3_T4_T6_E12temp_storage+28];
	add.s32 	%r327, %r325, %r326;
	ld.shared.u32 	%r328, [_ZZN3cub18CUB_300001_SM_10006detail6reduce28DeviceReduceSingleTileKernelINS2_10policy_hubIiyN4cuda3std3__44plusIiEEE10Policy1000EN6thrust24THRUST_300001_SM_1000_NS18transform_iteratorINSD_12zip_functionINS7_10multipliesIiEEEENSD_12zip_iteratorINS7_5tupleIJNSD_6detail15normal_iteratorINSD_10device_ptrIiEEEESP_EEEEENSD_11use_defaultESS_EEPiyS9_iiNS7_10__identityEEEvT0_T1_T2_T3_T4_T6_E12temp_storage+32];
	add.s32 	%r329, %r327, %r328;
	ld.shared.u32 	%r330, [_ZZN3cub18CUB_300001_SM_10006detail6reduce28DeviceReduceSingleTileKernelINS2_10policy_hubIiyN4cuda3std3__44plusIiEEE10Policy1000EN6thrust24THRUST_300001_SM_1000_NS18transform_iteratorINSD_12zip_functionINS7_10multipliesIiEEEENSD_12zip_iteratorINS7_5tupleIJNSD_6detail15normal_iteratorINSD_10device_ptrIiEEEESP_EEEEENSD_11use_defaultESS_EEPiyS9_iiNS7_10__identityEEEvT0_T1_T2_T3_T4_T6_E12temp_storage+36];
	add.s32 	%r573, %r329, %r330;
$L__BB12_49:
	mov.u32 	%r535, %tid.x;
	setp.ne.s32 	%p57, %r535, 0;
	@%p57 bra 	$L__BB12_51;
	add.s32 	%r536, %r573, %r81;
	st.global.u32 	[%rd1], %r536;
$L__BB12_51:
	ret;

}
	// .globl	_ZN3cub18CUB_300001_SM_10006detail6reduce18DeviceReduceKernelINS2_10policy_hubIiyN4cuda3std3__44plusIiEEE10Policy1000EN6thrust24THRUST_300001_SM_1000_NS18transform_iteratorINSD_12zip_functionINS7_10multipliesIiEEEENSD_12zip_iteratorINS7_5tupleIJNSD_6detail15normal_iteratorINSD_10device_ptrIiEEEESP_EEEEENSD_11use_defaultESS_EEyS9_iNS7_10__identityEEEvT0_PT3_T1_NS0_13GridEvenShareISY_EET2_T4_
.visible .entry _ZN3cub18CUB_300001_SM_10006detail6reduce18DeviceReduceKernelINS2_10policy_hubIiyN4cuda3std3__44plusIiEEE10Policy1000EN6thrust24THRUST_300001_SM_1000_NS18transform_iteratorINSD_12zip_functionINS7_10multipliesIiEEEENSD_12zip_iteratorINS7_5tupleIJNSD_6detail15normal_iteratorINSD_10device_ptrIiEEEESP_EEEEENSD_11use_defaultESS_EEyS9_iNS7_10__identityEEEvT0_PT3_T1_NS0_13GridEvenShareISY_EET2_T4_(
	.param .align 8 .b8 _ZN3cub18CUB_300001_SM_10006detail6reduce18DeviceReduceKernelINS2_10policy_hubIiyN4cuda3std3__44plusIiEEE10Policy1000EN6thrust24THRUST_300001_SM_1000_NS18transform_iteratorINSD_12zip_functionINS7_10multipliesIiEEEENSD_12zip_iteratorINS7_5tupleIJNSD_6detail15normal_iteratorINSD_10device_ptrIiEEEESP_EEEEENSD_11use_defaultESS_EEyS9_iNS7_10__identityEEEvT0_PT3_T1_NS0_13GridEvenShareISY_EET2_T4__param_0[24],
	.param .u64 .ptr .align 1 _ZN3cub18CUB_300001_SM_10006detail6reduce18DeviceReduceKernelINS2_10policy_hubIiyN4cuda3std3__44plusIiEEE10Policy1000EN6thrust24THRUST_300001_SM_1000_NS18transform_iteratorINSD_12zip_functionINS7_10multipliesIiEEEENSD_12zip_iteratorINS7_5tupleIJNSD_6detail15normal_iteratorINSD_10device_ptrIiEEEESP_EEEEENSD_11use_defaultESS_EEyS9_iNS7_10__identityEEEvT0_PT3_T1_NS0_13GridEvenShareISY_EET2_T4__param_1,
	.param .u64 _ZN3cub18CUB_300001_SM_10006detail6reduce18DeviceReduceKernelINS2_10policy_hubIiyN4cuda3std3__44plusIiEEE10Policy1000EN6thrust24THRUST_300001_SM_1000_NS18transform_iteratorINSD_12zip_functionINS7_10multipliesIiEEEENSD_12zip_iteratorINS7_5tupleIJNSD_6detail15normal_iteratorINSD_10device_ptrIiEEEESP_EEEEENSD_11use_defaultESS_EEyS9_iNS7_10__identityEEEvT0_PT3_T1_NS0_13GridEvenShareISY_EET2_T4__param_2,
	.param .align 8 .b8 _ZN3cub18CUB_300001_SM_10006detail6reduce18DeviceReduceKernelINS2_10policy_hubIiyN4cuda3std3__44plusIiEEE10Policy1000EN6thrust24THRUST_300001_SM_1000_NS18transform_iteratorINSD_12zip_functionINS7_10multipliesIiEEEENSD_12zip_iteratorINS7_5tupleIJNSD_6detail15normal_iteratorINSD_10device_ptrIiEEEESP_EEEEENSD_11use_defaultESS_EEyS9_iNS7_10__identityEEEvT0_PT3_T1_NS0_13GridEvenShareISY_EET2_T4__param_3[72],
	.param .align 1 .b8 _ZN3cub18CUB_300001_SM_10006detail6reduce18DeviceReduceKernelINS2_10policy_hubIiyN4cuda3std3__44plusIiEEE10Policy1000EN6thrust24THRUST_300001_SM_1000_NS18transform_iteratorINSD_12zip_functionINS7_10multipliesIiEEEENSD_12zip_iteratorINS7_5tupleIJNSD_6detail15normal_iteratorINSD_10device_ptrIiEEEESP_EEEEENSD_11use_defaultESS_EEyS9_iNS7_10__identityEEEvT0_PT3_T1_NS0_13GridEvenShareISY_EET2_T4__param_4[1],
	.param .align 1 .b8 _ZN3cub18CUB_300001_SM_10006detail6reduce18DeviceReduceKernelINS2_10policy_hubIiyN4cuda3std3__44plusIiEEE10Policy1000EN6thrust24THRUST_300001_SM_1000_NS18transform_iteratorINSD_12zip_functionINS7_10multipliesIiEEEENSD_12zip_iteratorINS7_5tupleIJNSD_6detail15normal_iteratorINSD_10device_ptrIiEEEESP_EEEEENSD_11use_defaultESS_EEyS9_iNS7_10__identityEEEvT0_PT3_T1_NS0_13GridEvenShareISY_EET2_T4__param_5[1]
)
.maxntid 256
{
	.reg .pred 	%p<57>;
	.reg .b16 	%rs<12>;
	.reg .b32 	%r<603>;
	.reg .b64 	%rd<106>;
	// demoted variable
	.shared .align 4 .b8 _ZZN3cub18CUB_300001_SM_10006detail6reduce18DeviceReduceKernelINS2_10policy_hubIiyN4cuda3std3__44plusIiEEE10Policy1000EN6thrust24THRUST_300001_SM_1000_NS18transform_iteratorINSD_12zip_functionINS7_10multipliesIiEEEENSD_12zip_iteratorINS7_5tupleIJNSD_6detail15normal_iteratorINSD_10device_ptrIiEEEESP_EEEEENSD_11use_defaultESS_EEyS9_iNS7_10__identityEEEvT0_PT3_T1_NS0_13GridEvenShareISY_EET2_T4_E12temp_storage[44];
	ld.param.u64 	%rd1, [_ZN3cub18CUB_300001_SM_10006detail6reduce18DeviceReduceKernelINS2_10policy_hubIiyN4cuda3std3__44plusIiEEE10Policy1000EN6thrust24THRUST_300001_SM_1000_NS18transform_iteratorINSD_12zip_functionINS7_10multipliesIiEEEENSD_12zip_iteratorINS7_5tupleIJNSD_6detail15normal_iteratorINSD_10device_ptrIiEEEESP_EEEEENSD_11use_defaultESS_EEyS9_iNS7_10__identityEEEvT0_PT3_T1_NS0_13GridEvenShareISY_EET2_T4__param_3+32];
	ld.param.u32 	%r1, [_ZN3cub18CUB_300001_SM_10006detail6reduce18DeviceReduceKernelINS2_10policy_hubIiyN4cuda3std3__44plusIiEEE10Policy1000EN6thrust24THRUST_300001_SM_1000_NS18transform_iteratorINSD_12zip_functionINS7_10multipliesIiEEEENSD_12zip_iteratorINS7_5tupleIJNSD_6detail15normal_iteratorINSD_10device_ptrIiEEEESP_EEEEENSD_11use_defaultESS_EEyS9_iNS7_10__identityEEEvT0_PT3_T1_NS0_13GridEvenShareISY_EET2_T4__param_3+40];
	ld.param.u64 	%rd40, [_ZN3cub18CUB_300001_SM_10006detail6reduce18DeviceReduceKernelINS2_10policy_hubIiyN4cuda3std3__44plusIiEEE10Policy1000EN6thrust24THRUST_300001_SM_1000_NS18transform_iteratorINSD_12zip_functionINS7_10multipliesIiEEEENSD_12zip_iteratorINS7_5tupleIJNSD_6detail15normal_iteratorINSD_10device_ptrIiEEEESP_EEEEENSD_11use_defaultESS_EEyS9_iNS7_10__identityEEEvT0_PT3_T1_NS0_13GridEvenShareISY_EET2_T4__param_0+8];
	ld.param.u64 	%rd39, [_ZN3cub18CUB_300001_SM_10006detail6reduce18DeviceReduceKernelINS2_10policy_hubIiyN4cuda3std3__44plusIiEEE10Policy1000EN6thrust24THRUST_300001_SM_1000_NS18transform_iteratorINSD_12zip_functionINS7_10multipliesIiEEEENSD_12zip_iteratorINS7_5tupleIJNSD_6detail15normal_iteratorINSD_10device_ptrIiEEEESP_EEEEENSD_11use_defaultESS_EEyS9_iNS7_10__identityEEEvT0_PT3_T1_NS0_13GridEvenShareISY_EET2_T4__param_0];
	cvta.to.global.u64 	%rd2, %rd39;
	cvta.to.global.u64 	%rd3, %rd40;
	mov.u32 	%r2, %ctaid.x;
	shl.b32 	%r98, %r1, 12;
	cvt.s64.s32 	%rd4, %r98;
	shl.b32 	%r99, %r2, 12;
	cvt.u64.u32 	%rd5, %r99;
	sub.s64 	%rd6, %rd1, %rd5;
	setp.gt.u64 	%p1, %rd6, 4095;
	@%p1 bra 	$L__BB13_25;
	cvt.u32.u64 	%r357, %rd5;
	cvt.u32.u64 	%r3, %rd1;
	sub.s32 	%r4, %r3, %r357;
	mov.u32 	%r5, %tid.x;
	setp.ge.s32 	%p23, %r5, %r4;
	mov.b32 	%r583, 0;
	mov.u32 	%r572, %r5;
	@%p23 bra 	$L__BB13_3;
	add.s32 	%r359, %r357, %r5;
	mul.wide.u32 	%rd71, %r359, 4;
	add.s64 	%rd72, %rd2, %rd71;
	add.s64 	%rd73, %rd3, %rd71;
	ld.global.u32 	%r360, [%rd72];
	ld.global.u32 	%r361, [%rd73];
	mul.lo.s32 	%r583, %r361, %r360;
	add.s32 	%r572, %r5, 256;
$L__BB13_3:
	setp.ge.s32 	%p24, %r572, %r4;
	@%p24 bra 	$L__BB13_16;
	not.b32 	%r364, %r572;
	add.s32 	%r365, %r364, %r3;
	sub.s32 	%r366, %r365, %r357;
	shr.u32 	%r367, %r366, 8;
	add.s32 	%r10, %r367, 1;
	and.b32  	%r11, %r10, 15;
	setp.lt.u32 	%p25, %r366, 3840;
	@%p25 bra 	$L__BB13_7;
	and.b32  	%r368, %r10, 33554416;
	neg.s32 	%r568, %r368;
	mul.wide.u32 	%rd74, %r2, 16384;
	mul.wide.u32 	%rd75, %r572, 4;
	or.b64  	%rd76, %rd74, %rd75;
	or.b64  	%rd77, %rd76, 8192;
	add.s64 	%rd97, %rd2, %rd77;
	add.s64 	%rd96, %rd3, %rd77;
$L__BB13_6:
	.pragma "nounroll";
	ld.global.u32 	%r369, [%rd97+-8192];
	ld.global.u32 	%r370, [%rd96+-8192];
	mad.lo.s32 	%r371, %r370, %r369, %r583;
	ld.global.u32 	%r372, [%rd97+-7168];
	ld.global.u32 	%r373, [%rd96+-7168];
	mad.lo.s32 	%r374, %r373, %r372, %r371;
	ld.global.u32 	%r375, [%rd97+-6144];
	ld.global.u32 	%r376, [%rd96+-6144];
	mad.lo.s32 	%r377, %r376, %r375, %r374;
	ld.global.u32 	%r378, [%rd97+-5120];
	ld.global.u32 	%r379, [%rd96+-5120];
	mad.lo.s32 	%r380, %r379, %r378, %r377;
	ld.global.u32 	%r381, [%rd97+-4096];
	ld.global.u32 	%r382, [%rd96+-4096];
	mad.lo.s32 	%r383, %r382, %r381, %r380;
	ld.global.u32 	%r384, [%rd97+-3072];
	ld.global.u32 	%r385, [%rd96+-3072];
	mad.lo.s32 	%r386, %r385, %r384, %r383;
	ld.global.u32 	%r387, [%rd97+-2048];
	ld.global.u32 	%r388, [%rd96+-2048];
	mad.lo.s32 	%r389, %r388, %r387, %r386;
	ld.global.u32 	%r390, [%rd97+-1024];
	ld.global.u32 	%r391, [%rd96+-1024];
	mad.lo.s32 	%r392, %r391, %r390, %r389;
	ld.global.u32 	%r393, [%rd97];
	ld.global.u32 	%r394, [%rd96];
	mad.lo.s32 	%r395, %r394, %r393, %r392;
	ld.global.u32 	%r396, [%rd97+1024];
	ld.global.u32 	%r397, [%rd96+1024];
	mad.lo.s32 	%r398, %r397, %r396, %r395;
	ld.global.u32 	%r399, [%rd97+2048];
	ld.global.u32 	%r400, [%rd96+2048];
	mad.lo.s32 	%r401, %r400, %r399, %r398;
	ld.global.u32 	%r402, [%rd97+3072];
	ld.global.u32 	%r403, [%rd96+3072];
	mad.lo.s32 	%r404, %r403, %r402, %r401;
	ld.global.u32 	%r405, [%rd97+4096];
	ld.global.u32 	%r406, [%rd96+4096];
	mad.lo.s32 	%r407, %r406, %r405, %r404;
	ld.global.u32 	%r408, [%rd97+5120];
	ld.global.u32 	%r409, [%rd96+5120];
	mad.lo.s32 	%r410, %r409, %r408, %r407;
	ld.global.u32 	%r411, [%rd97+6144];
	ld.global.u32 	%r412, [%rd96+6144];
	mad.lo.s32 	%r413, %r412, %r411, %r410;
	ld.global.u32 	%r414, [%rd97+7168];
	ld.global.u32 	%r415, [%rd96+7168];
	mad.lo.s32 	%r583, %r415, %r414, %r413;
	add.s32 	%r572, %r572, 4096;
	add.s32 	%r568, %r568, 16;
	add.s64 	%rd97, %rd97, 16384;
	add.s64 	%rd96, %rd96, 16384;
	setp.ne.s32 	%p26, %r568, 0;
	@%p26 bra 	$L__BB13_6;
$L__BB13_7:
	setp.eq.s32 	%p27, %r11, 0;
	@%p27 bra 	$L__BB13_16;
	and.b32  	%r22, %r10, 7;
	setp.lt.u32 	%p28, %r11, 8;
	@%p28 bra 	$L__BB13_10;
	cvt.s64.s32 	%rd78, %r572;
	add.s64 	%rd79, %rd78, %rd5;
	shl.b64 	%rd80, %rd79, 2;
	add.s64 	%rd81, %rd2, %rd80;
	add.s64 	%rd82, %rd3, %rd80;
	ld.global.u32 	%r417, [%rd81];
	ld.global.u32 	%r418, [%rd82];
	mad.lo.s32 	%r419, %r418, %r417, %r583;
	ld.global.u32 	%r420, [%rd81+1024];
	ld.global.u32 	%r421, [%rd82+1024];
	mad.lo.s32 	%r422, %r421, %r420, %r419;
	ld.global.u32 	%r423, [%rd81+2048];
	ld.global.u32 	%r424, [%rd82+2048];
	mad.lo.s32 	%r425, %r424, %r423, %r422;
	ld.global.u32 	%r426, [%rd81+3072];
	ld.global.u32 	%r427, [%rd82+3072];
	mad.lo.s32 	%r428, %r427, %r426, %r425;
	ld.global.u32 	%r429, [%rd81+4096];
	ld.global.u32 	%r430, [%rd82+4096];
	mad.lo.s32 	%r431, %r430, %r429, %r428;
	ld.global.u32 	%r432, [%rd81+5120];
	ld.global.u32 	%r433, [%rd82+5120];
	mad.lo.s32 	%r434, %r433, %r432, %r431;
	ld.global.u32 	%r435, [%rd81+6144];
	ld.global.u32 	%r436, [%rd82+6144];
	mad.lo.s32 	%r437, %r436, %r435, %r434;
	ld.global.u32 	%r438, [%rd81+7168];
	ld.global.u32 	%r439, [%rd82+7168];
	mad.lo.s32 	%r583, %r439, %r438, %r437;
	add.s32 	%r572, %r572, 2048;
$L__BB13_10:
	setp.eq.s32 	%p29, %r22, 0;
	@%p29 bra 	$L__BB13_16;
	and.b32  	%r28, %r10, 3;
	setp.lt.u32 	%p30, %r22, 4;
	@%p30 bra 	$L__BB13_13;
	cvt.s64.s32 	%rd83, %r572;
	add.s64 	%rd84, %rd83, %rd5;
	shl.b64 	%rd85, %rd84, 2;
	add.s64 	%rd86, %rd2, %rd85;
	add.s64 	%rd87, %rd3, %rd85;
	ld.global.u32 	%r441, [%rd86];
	ld.global.u32 	%r442, [%rd87];
	mad.lo.s32 	%r443, %r442, %r441, %r583;
	ld.global.u32 	%r444, [%rd86+1024];
	ld.global.u32 	%r445, [%rd87+1024];
	mad.lo.s32 	%r446, %r445, %r444, %r443;
	ld.global.u32 	%r447, [%rd86+2048];
	ld.global.u32 	%r448, [%rd87+2048];
	mad.lo.s32 	%r449, %r448, %r447, %r446;
	ld.global.u32 	%r450, [%rd86+3072];
	ld.global.u32 	%r451, [%rd87+3072];
	mad.lo.s32 	%r583, %r451, %r450, %r449;
	add.s32 	%r572, %r572, 1024;
$L__BB13_13:
	setp.eq.s32 	%p31, %r28, 0;
	@%p31 bra 	$L__BB13_16;
	mul.wide.u32 	%rd88, %r2, 16384;
	add.s64 	%rd13, %rd3, %rd88;
	add.s64 	%rd14, %rd2, %rd88;
	neg.s32 	%r580, %r28;
$L__BB13_15:
	.pragma "nounroll";
	mul.wide.s32 	%rd89, %r572, 4;
	add.s64 	%rd90, %rd13, %rd89;
	add.s64 	%rd91, %rd14, %rd89;
	ld.global.u32 	%r452, [%rd91];
	ld.global.u32 	%r453, [%rd90];
	mad.lo.s32 	%r583, %r453, %r452, %r583;
	add.s32 	%r572, %r572, 256;
	add.s32 	%r580, %r580, 1;
	setp.ne.s32 	%p32, %r580, 0;
	@%p32 bra 	$L__BB13_15;
$L__BB13_16:
	setp.lt.s32 	%p33, %r4, 256;
	@%p33 bra 	$L__BB13_21;
	// begin inline asm
	mov.u32 %r517, %laneid;
	// end inline asm
	mov.b32 	%r520, 1;
	mov.b32 	%r541, 31;
	mov.b32 	%r542, -1;
	// begin inline asm
	shfl.sync.down.b32 %r518, %r583, %r520, %r541, %r542;
	// end inline asm
	setp.gt.s32 	%p49, %r517, 30;
	selp.b32 	%r543, 0, %r518, %p49;
	add.s32 	%r524, %r543, %r583;
	mov.b32 	%r525, 2;
	// begin inline asm
	shfl.sync.down.b32 %r523, %r524, %r525, %r541, %r542;
	// end inline asm
	setp.gt.s32 	%p50, %r517, 29;
	selp.b32 	%r544, 0, %r523, %p50;
	add.s32 	%r529, %r524, %r544;
	mov.b32 	%r530, 4;
	// begin inline asm
	shfl.sync.down.b32 %r528, %r529, %r530, %r541, %r542;
	// end inline asm
	setp.gt.s32 	%p51, %r517, 27;
	selp.b32 	%r545, 0, %r528, %p51;
	add.s32 	%r534, %r529, %r545;
	mov.b32 	%r535, 8;
	// begin inline asm
	shfl.sync.down.b32 %r533, %r534, %r535, %r541, %r542;
	// end inline asm
	setp.gt.s32 	%p52, %r517, 23;
	selp.b32 	%r546, 0, %r533, %p52;
	add.s32 	%r539, %r534, %r546;
	mov.b32 	%r540, 16;
	// begin inline asm
	shfl.sync.down.b32 %r538, %r539, %r540, %r541, %r542;
	// end inline asm
	setp.gt.s32 	%p53, %r517, 15;
	selp.b32 	%r547, 0, %r538, %p53;
	add.s32 	%r602, %r539, %r547;
	setp.ne.s32 	%p54, %r517, 0;
	@%p54 bra 	$L__BB13_19;
	shr.u32 	%r548, %r5, 3;
	and.b32  	%r549, %r548, 124;
	mov.u32 	%r550, _ZZN3cub18CUB_300001_SM_10006detail6reduce18DeviceReduceKernelINS2_10policy_hubIiyN4cuda3std3__44plusIiEEE10Policy1000EN6thrust24THRUST_300001_SM_1000_NS18transform_iteratorINSD_12zip_functionINS7_10multipliesIiEEEENSD_12zip_iteratorINS7_5tupleIJNSD_6detail15normal_iteratorINSD_10device_ptrIiEEEESP_EEEEENSD_11use_defaultESS_EEyS9_iNS7_10__identityEEEvT0_PT3_T1_NS0_13GridEvenShareISY_EET2_T4_E12temp_storage;
	add.s32 	%r551, %r550, %r549;
	st.shared.u32 	[%r551+8], %r602;
$L__BB13_19:
	bar.sync 	0;
	setp.ne.s32 	%p55, %r5, 0;
	@%p55 bra 	$L__BB13_46;
	ld.shared.u32 	%r552, [_ZZN3cub18CUB_300001_SM_10006detail6reduce18DeviceReduceKernelINS2_10policy_hubIiyN4cuda3std3__44plusIiEEE10Policy1000EN6thrust24THRUST_300001_SM_1000_NS18transform_iteratorINSD_12zip_functionINS7_10multipliesIiEEEENSD_12zip_iteratorINS7_5tupleIJNSD_6detail15normal_iteratorINSD_10device_ptrIiEEEESP_EEEEENSD_11use_defaultESS_EEyS9_iNS7_10__identityEEEvT0_PT3_T1_NS0_13GridEvenShareISY_EET2_T4_E12temp_storage+12];
	add.s32 	%r553, %r552, %r602;
	ld.shared.u32 	%r554, [_ZZN3cub18CUB_300001_SM_10006detail6reduce18DeviceReduceKernelINS2_10policy_hubIiyN4cuda3std3__44plusIiEEE10Policy1000EN6thrust24THRUST_300001_SM_1000_NS18transform_iteratorINSD_12zip_functionINS7_10multipliesIiEEEENSD_12zip_iteratorINS7_5tupleIJNSD_6detail15normal_iteratorINSD_10device_ptrIiEEEESP_EEEEENSD_11use_defaultESS_EEyS9_iNS7_10__identityEEEvT0_PT3_T1_NS0_13GridEvenShareISY_EET2_T4_E12temp_storage+16];
	add.s32 	%r555, %r553, %r554;
	ld.shared.u32 	%r556, [_ZZN3cub18CUB_300001_SM_10006detail6reduce18DeviceReduceKernelINS2_10policy_hubIiyN4cuda3std3__44plusIiEEE10Policy1000EN6thrust24THRUST_300001_SM_1000_NS18transform_iteratorINSD_12zip_functionINS7_10multipliesIiEEEENSD_12zip_iteratorINS7_5tupleIJNSD_6detail15normal_iteratorINSD_10device_ptrIiEEEESP_EEEEENSD_11use_defaultESS_EEyS9_iNS7_10__identityEEEvT0_PT3_T1_NS0_13GridEvenShareISY_EET2_T4_E12temp_storage+20];
	add.s32 	%r557, %r555, %r556;
	ld.shared.u32 	%r558, [_ZZN3cub18CUB_300001_SM_10006detail6reduce18DeviceReduceKernelINS2_10policy_hubIiyN4cuda3std3__44plusIiEEE10Policy1000EN6thrust24THRUST_300001_SM_1000_NS18transform_iteratorINSD_12zip_functionINS7_10multipliesIiEEEENSD_12zip_iteratorINS7_5tupleIJNSD_6detail15normal_iteratorINSD_10device_ptrIiEEEESP_EEEEENSD_11use_defaultESS_EEyS9_iNS7_10__identityEEEvT0_PT3_T1_NS0_13GridEvenShareISY_EET2_T4_E12temp_storage+24];
	add.s32 	%r559, %r557, %r558;
	ld.shared.u32 	%r560, [_ZZN3cub18CUB_300001_SM_10006detail6reduce18DeviceReduceKernelINS2_10policy_hubIiyN4cuda3std3__44plusIiEEE10Policy1000EN6thrust24THRUST_300001_SM_1000_NS18transform_iteratorINSD_12zip_functionINS7_10multipliesIiEEEENSD_12zip_iteratorINS7_5tupleIJNSD_6detail15normal_iteratorINSD_10device_ptrIiEEEESP_EEEEENSD_11use_defaultESS_EEyS9_iNS7_10__identityEEEvT0_PT3_T1_NS0_13GridEvenShareISY_EET2_T4_E12temp_storage+28];
	add.s32 	%r561, %r559, %r560;
	ld.shared.u32 	%r562, [_ZZN3cub18CUB_300001_SM_10006detail6reduce18DeviceReduceKernelINS2_10policy_hubIiyN4cuda3std3__44plusIiEEE10Policy1000EN6thrust24THRUST_300001_SM_1000_NS18transform_iteratorINSD_12zip_functionINS7_10multipliesIiEEEENSD_12zip_iteratorINS7_5tupleIJNSD_6detail15normal_iteratorINSD_10device_ptrIiEEEESP_EEEEENSD_11use_defaultESS_EEyS9_iNS7_10__identityEEEvT0_PT3_T1_NS0_13GridEvenShareISY_EET2_T4_E12temp_storage+32];
	add.s32 	%r563, %r561, %r562;
	ld.shared.u32 	%r564, [_ZZN3cub18CUB_300001_SM_10006detail6reduce18DeviceReduceKernelINS2_10policy_hubIiyN4cuda3std3__44plusIiEEE10Policy1000EN6thrust24THRUST_300001_SM_1000_NS18transform_iteratorINSD_12zip_functionINS7_10multipliesIiEEEENSD_12zip_iteratorINS7_5tupleIJNSD_6detail15normal_iteratorINSD_10device_ptrIiEEEESP_EEEEENSD_11use_defaultESS_EEyS9_iNS7_10__identityEEEvT0_PT3_T1_NS0_13GridEvenShareISY_EET2_T4_E12temp_storage+36];
	add.s32 	%r602, %r563, %r564;
	bra.uni 	$L__BB13_46;
$L__BB13_21:
	// begin inline asm
	mov.u32 %r454, %laneid;
	// end inline asm
	and.b32  	%r480, %r5, 992;
	add.s32 	%r481, %r480, 32;
	setp.gt.s32 	%p34, %r481, %r4;
	not.b32 	%r482, %r480;
	add.s32 	%r483, %r4, %r482;
	selp.b32 	%r478, %r483, 31, %p34;
	mov.b32 	%r457, 1;
	mov.b32 	%r479, -1;
	// begin inline asm
	shfl.sync.down.b32 %r455, %r583, %r457, %r478, %r479;
	// end inline asm
	setp.lt.s32 	%p35, %r454, %r478;
	selp.b32 	%r484, %r455, 0, %p35;
	add.s32 	%r461, %r484, %r583;
	mov.b32 	%r462, 2;
	// begin inline asm
	shfl.sync.down.b32 %r460, %r461, %r462, %r478, %r479;
	// end inline asm
	add.s32 	%r485, %r454, 2;
	setp.gt.s32 	%p36, %r485, %r478;
	selp.b32 	%r486, 0, %r460, %p36;
	add.s32 	%r466, %r461, %r486;
	mov.b32 	%r467, 4;
	// begin inline asm
	shfl.sync.down.b32 %r465, %r466, %r467, %r478, %r479;
	// end inline asm
	add.s32 	%r487, %r454, 4;
	setp.gt.s32 	%p37, %r487, %r478;
	selp.b32 	%r488, 0, %r465, %p37;
	add.s32 	%r471, %r466, %r488;
	mov.b32 	%r472, 8;
	// begin inline asm
	shfl.sync.down.b32 %r470, %r471, %r472, %r478, %r479;
	// end inline asm
	add.s32 	%r489, %r454, 8;
	setp.gt.s32 	%p38, %r489, %r478;
	selp.b32 	%r490, 0, %r470, %p38;
	add.s32 	%r476, %r471, %r490;
	mov.b32 	%r477, 16;
	// begin inline asm
	shfl.sync.down.b32 %r475, %r476, %r477, %r478, %r479;
	// end inline asm
	add.s32 	%r491, %r454, 16;
	setp.gt.s32 	%p39, %r491, %r478;
	selp.b32 	%r492, 0, %r475, %p39;
	add.s32 	%r602, %r476, %r492;
	setp.ne.s32 	%p40, %r454, 0;
	@%p40 bra 	$L__BB13_23;
	shr.u32 	%r493, %r5, 3;
	and.b32  	%r494, %r493, 124;
	mov.u32 	%r495, _ZZN3cub18CUB_300001_SM_10006detail6reduce18DeviceReduceKernelINS2_10policy_hubIiyN4cuda3std3__44plusIiEEE10Policy1000EN6thrust24THRUST_300001_SM_1000_NS18transform_iteratorINSD_12zip_functionINS7_10multipliesIiEEEENSD_12zip_iteratorINS7_5tupleIJNSD_6detail15normal_iteratorINSD_10device_ptrIiEEEESP_EEEEENSD_11use_defaultESS_EEyS9_iNS7_10__identityEEEvT0_PT3_T1_NS0_13GridEvenShareISY_EET2_T4_E12temp_storage;
	add.s32 	%r496, %r495, %r494;
	st.shared.u32 	[%r496+8], %r602;
$L__BB13_23:
	bar.sync 	0;
	setp.ne.s32 	%p41, %r5, 0;
	@%p41 bra 	$L__BB13_46;
	setp.gt.s32 	%p42, %r4, 32;
	ld.shared.u32 	%r497, [_ZZN3cub18CUB_300001_SM_10006detail6reduce18DeviceReduceKernelINS2_10policy_hubIiyN4cuda3std3__44plusIiEEE10Policy1000EN6thrust24THRUST_300001_SM_1000_NS18transform_iteratorINSD_12zip_functionINS7_10multipliesIiEEEENSD_12zip_iteratorINS7_5tupleIJNSD_6detail15normal_iteratorINSD_10device_ptrIiEEEESP_EEEEENSD_11use_defaultESS_EEyS9_iNS7_10__identityEEEvT0_PT3_T1_NS0_13GridEvenShareISY_EET2_T4_E12temp_storage+12];
	selp.b32 	%r498, %r497, 0, %p42;
	add.s32 	%r499, %r498, %r602;
	setp.gt.s32 	%p43, %r4, 64;
	ld.shared.u32 	%r500, [_ZZN3cub18CUB_300001_SM_10006detail6reduce18DeviceReduceKernelINS2_10policy_hubIiyN4cuda3std3__44plusIiEEE10Policy1000EN6thrust24THRUST_300001_SM_1000_NS18transform_iteratorINSD_12zip_functionINS7_10multipliesIiEEEENSD_12zip_iteratorINS7_5tupleIJNSD_6detail15normal_iteratorINSD_10device_ptrIiEEEESP_EEEEENSD_11use_defaultESS_EEyS9_iNS7_10__identityEEEvT0_PT3_T1_NS0_13GridEvenShareISY_EET2_T4_E12temp_storage+16];
	selp.b32 	%r501, %r500, 0, %p43;
	add.s32 	%r502, %r499, %r501;
	setp.gt.s32 	%p44, %r4, 96;
	ld.shared.u32 	%r503, [_ZZN3cub18CUB_300001_SM_10006detail6reduce18DeviceReduceKernelINS2_10policy_hubIiyN4cuda3std3__44plusIiEEE10Policy1000EN6thrust24THRUST_300001_SM_1000_NS18transform_iteratorINSD_12zip_functionINS7_10multipliesIiEEEENSD_12zip_iteratorINS7_5tupleIJNSD_6detail15normal_iteratorINSD_10device_ptrIiEEEESP_EEEEENSD_11use_defaultESS_EEyS9_iNS7_10__identityEEEvT0_PT3_T1_NS0_13GridEvenShareISY_EET2_T4_E12temp_storage+20];
	selp.b32 	%r504, %r503, 0, %p44;
	add.s32 	%r505, %r502, %r504;
	setp.gt.s32 	%p45, %r4, 128;
	ld.shared.u32 	%r506, [_ZZN3cub18CUB_300001_SM_10006detail6reduce18DeviceReduceKernelINS2_10policy_hubIiyN4cuda3std3__44plusIiEEE10Policy1000EN6thrust24THRUST_300001_SM_1000_NS18transform_iteratorINSD_12zip_functionINS7_10multipliesIiEEEENSD_12zip_iteratorINS7_5tupleIJNSD_6detail15normal_iteratorINSD_10device_ptrIiEEEESP_EEEEENSD_11use_defaultESS_EEyS9_iNS7_10__identityEEEvT0_PT3_T1_NS0_13GridEvenShareISY_EET2_T4_E12temp_storage+24];
	selp.b32 	%r507, %r506, 0, %p45;
	add.s32 	%r508, %r505, %r507;
	setp.gt.s32 	%p46, %r4, 160;
	ld.shared.u32 	%r509, [_ZZN3cub18CUB_300001_SM_10006detail6reduce18DeviceReduceKernelINS2_10policy_hubIiyN4cuda3std3__44plusIiEEE10Policy1000EN6thrust24THRUST_300001_SM_1000_NS18transform_iteratorINSD_12zip_functionINS7_10multipliesIiEEEENSD_12zip_iteratorINS7_5tupleIJNSD_6detail15normal_iteratorINSD_10device_ptrIiEEEESP_EEEEENSD_11use_defaultESS_EEyS9_iNS7_10__identityEEEvT0_PT3_T1_NS0_13GridEvenShareISY_EET2_T4_E12temp_storage+28];
	selp.b32 	%r510, %r509, 0, %p46;
	add.s32 	%r511, %r508, %r510;
	setp.gt.s32 	%p47, %r4, 192;
	ld.shared.u32 	%r512, [_ZZN3cub18CUB_300001_SM_10006detail6reduce18DeviceReduceKernelINS2_10policy_hubIiyN4cuda3std3__44plusIiEEE10Policy1000EN6thrust24THRUST_300001_SM_1000_NS18transform_iteratorINSD_12zip_functionINS7_10multipliesIiEEEENSD_12zip_iteratorINS7_5tupleIJNSD_6detail15normal_iteratorINSD_10device_ptrIiEEEESP_EEEEENSD_11use_defaultESS_EEyS9_iNS7_10__identityEEEvT0_PT3_T1_NS0_13GridEvenShareISY_EET2_T4_E12temp_storage+32];
	selp.b32 	%r513, %r512, 0, %p47;
	add.s32 	%r514, %r511, %r513;
	setp.gt.s32 	%p48, %r4, 224;
	ld.shared.u32 	%r515, [_ZZN3cub18CUB_300001_SM_10006detail6reduce18DeviceReduceKernelINS2_10policy_hubIiyN4cuda3std3__44plusIiEEE10Policy1000EN6thrust24THRUST_300001_SM_1000_NS18transform_iteratorINSD_12zip_functionINS7_10multipliesIiEEEENSD_12zip_iteratorINS7_5tupleIJNSD_6detail15normal_iteratorINSD_10device_ptrIiEEEESP_EEEEENSD_11use_defaultESS_EEyS9_iNS7_10__identityEEEvT0_PT3_T1_NS0_13GridEvenShareISY_EET2_T4_E12temp_storage+36];
	selp.b32 	%r516, %r515, 0, %p48;
	add.s32 	%r602, %r514, %r516;
	bra.uni 	$L__BB13_46;
$L__BB13_25:
	mov.u32 	%r46, %tid.x;
	cvt.u64.u32 	%rd15, %r46;
	add.s64 	%rd42, %rd15, %rd5;
	shl.b64 	%rd43, %rd42, 2;
	add.s64 	%rd44, %rd2, %rd43;
	add.s64 	%rd45, %rd3, %rd43;
	ld.global.u32 	%r100, [%rd44];
	ld.global.u32 	%r101, [%rd45];
	mul.lo.s32 	%r102, %r101, %r100;
	ld.global.u32 	%r103, [%rd44+1024];
	ld.global.u32 	%r104, [%rd45+1024];
	ld.global.u32 	%r105, [%rd44+2048];
	ld.global.u32 	%r106, [%rd45+2048];
	ld.global.u32 	%r107, [%rd44+3072];
	ld.global.u32 	%r108, [%rd45+3072];
	ld.global.u32 	%r109, [%rd44+4096];
	ld.global.u32 	%r110, [%rd45+4096];
	ld.global.u32 	%r111, [%rd44+5120];
	ld.global.u32 	%r112, [%rd45+5120];
	ld.global.u32 	%r113, [%rd44+6144];
	ld.global.u32 	%r114, [%rd45+6144];
	ld.global.u32 	%r115, [%rd44+7168];
	ld.global.u32 	%r116, [%rd45+7168];
	ld.global.u32 	%r117, [%rd44+8192];
	ld.global.u32 	%r118, [%rd45+8192];
	ld.global.u32 	%r119, [%rd44+9216];
	ld.global.u32 	%r120, [%rd45+9216];
	ld.global.u32 	%r121, [%rd44+10240];
	ld.global.u32 	%r122, [%rd45+10240];
	ld.global.u32 	%r123, [%rd44+11264];
	ld.global.u32 	%r124, [%rd45+11264];
	ld.global.u32 	%r125, [%rd44+12288];
	ld.global.u32 	%r126, [%rd45+12288];
	ld.global.u32 	%r127, [%rd44+13312];
	ld.global.u32 	%r128, [%rd45+13312];
	ld.global.u32 	%r129, [%rd44+14336];
	ld.global.u32 	%r130, [%rd45+14336];
	ld.global.u32 	%r131, [%rd44+15360];
	ld.global.u32 	%r132, [%rd45+15360];
	mad.lo.s32 	%r133, %r104, %r103, %r102;
	mad.lo.s32 	%r134, %r106, %r105, %r133;
	mad.lo.s32 	%r135, %r108, %r107, %r134;
	mad.lo.s32 	%r136, %r110, %r109, %r135;
	mad.lo.s32 	%r137, %r112, %r111, %r136;
	mad.lo.s32 	%r138, %r114, %r113, %r137;
	mad.lo.s32 	%r139, %r116, %r115, %r138;
	mad.lo.s32 	%r140, %r118, %r117, %r139;
	mad.lo.s32 	%r141, %r120, %r119, %r140;
	mad.lo.s32 	%r142, %r122, %r121, %r141;
	mad.lo.s32 	%r143, %r124, %r123, %r142;
	mad.lo.s32 	%r144, %r126, %r125, %r143;
	mad.lo.s32 	%r145, %r128, %r127, %r144;
	mad.lo.s32 	%r146, %r130, %r129, %r145;
	mad.lo.s32 	%r601, %r132, %r131, %r146;
	setp.lt.u64 	%p2, %rd6, %rd4;
	@%p2 bra 	$L__BB13_42;
	cvt.u32.u64 	%r148, %rd4;
	cvt.u32.u64 	%r149, %rd5;
	add.s64 	%rd100, %rd5, %rd4;
	cvt.u32.u64 	%r48, %rd1;
	not.b32 	%r150, %r46;
	add.s32 	%r151, %r150, %r48;
	sub.s32 	%r152, %r151, %r148;
	sub.s32 	%r584, %r152, %r149;
	add.s64 	%rd46, %rd100, %rd15;
	shl.b64 	%rd47, %rd46, 2;
	add.s64 	%rd48, %rd47, 8192;
	add.s64 	%rd99, %rd2, %rd48;
	add.s64 	%rd98, %rd3, %rd48;
	mov.b32 	%r585, 0;
	shl.b32 	%r153, %r1, 12;
	mov.u64 	%rd101, %rd5;
$L__BB13_27:
	cvt.s64.s32 	%rd23, %r153;
	add.s64 	%rd101, %rd101, %rd23;
	add.s64 	%rd49, %rd1, -4096;
	setp.gt.u64 	%p3, %rd101, %rd49;
	@%p3 bra 	$L__BB13_29;
	shl.b32 	%r154, %r1, 12;
	cvt.s64.s32 	%rd50, %r154;
	add.s64 	%rd51, %rd101, %rd15;
	cvta.to.global.u64 	%rd52, %rd39;
	shl.b64 	%rd53, %rd51, 2;
	add.s64 	%rd54, %rd52, %rd53;
	add.s64 	%rd55, %rd3, %rd53;
	ld.global.u32 	%r155, [%rd54];
	ld.global.u32 	%r156, [%rd55];
	ld.global.u32 	%r157, [%rd54+1024];
	ld.global.u32 	%r158, [%rd55+1024];
	ld.global.u32 	%r159, [%rd54+2048];
	ld.global.u32 	%r160, [%rd55+2048];
	ld.global.u32 	%r161, [%rd54+3072];
	ld.global.u32 	%r162, [%rd55+3072];
	ld.global.u32 	%r163, [%rd54+4096];
	ld.global.u32 	%r164, [%rd55+4096];
	ld.global.u32 	%r165, [%rd54+5120];
	ld.global.u32 	%r166, [%rd55+5120];
	ld.global.u32 	%r167, [%rd54+6144];
	ld.global.u32 	%r168, [%rd55+6144];
	ld.global.u32 	%r169, [%rd54+7168];
	ld.global.u32 	%r170, [%rd55+7168];
	ld.global.u32 	%r171, [%rd54+8192];
	ld.global.u32 	%r172, [%rd55+8192];
	ld.global.u32 	%r173, [%rd54+9216];
	ld.global.u32 	%r174, [%rd55+9216];
	ld.global.u32 	%r175, [%rd54+10240];
	ld.global.u32 	%r176, [%rd55+10240];
	ld.global.u32 	%r177, [%rd54+11264];
	ld.global.u32 	%r178, [%rd55+11264];
	ld.global.u32 	%r179, [%rd54+12288];
	ld.global.u32 	%r180, [%rd55+12288];
	ld.global.u32 	%r181, [%rd54+13312];
	ld.global.u32 	%r182, [%rd55+13312];
	ld.global.u32 	%r183, [%rd54+14336];
	ld.global.u32 	%r184, [%rd55+14336];
	ld.global.u32 	%r185, [%rd54+15360];
	ld.global.u32 	%r186, [%rd55+15360];
	mad.lo.s32 	%r187, %r156, %r155, %r601;
	mad.lo.s32 	%r188, %r158, %r157, %r187;
	mad.lo.s32 	%r189, %r160, %r159, %r188;
	mad.lo.s32 	%r190, %r162, %r161, %r189;
	mad.lo.s32 	%r191, %r164, %r163, %r190;
	mad.lo.s32 	%r192, %r166, %r165, %r191;
	mad.lo.s32 	%r193, %r168, %r167, %r192;
	mad.lo.s32 	%r194, %r170, %r169, %r193;
	mad.lo.s32 	%r195, %r172, %r171, %r194;
	mad.lo.s32 	%r196, %r174, %r173, %r195;
	mad.lo.s32 	%r197, %r176, %r175, %r196;
	mad.lo.s32 	%r198, %r178, %r177, %r197;
	mad.lo.s32 	%r199, %r180, %r179, %r198;
	mad.lo.s32 	%r200, %r182, %r181, %r199;
	mad.lo.s32 	%r201, %r184, %r183, %r200;
	mad.lo.s32 	%r601, %r186, %r185, %r201;
	sub.s64 	%rd56, %rd1, %rd101;
	setp.lt.u64 	%p4, %rd56, %rd50;
	add.s32 	%r585, %r585, 1;
	add.s64 	%rd100, %rd100, %rd50;
	sub.s32 	%r584, %r584, %r154;
	mul.wide.s32 	%rd57, %r154, 4;
	add.s64 	%rd99, %rd99, %rd57;
	add.s64 	%rd98, %rd98, %rd57;
	@%p4 bra 	$L__BB13_42;
	bra.uni 	$L__BB13_27;
$L__BB13_29:
	setp.le.u64 	%p5, %rd1, %rd101;
	cvt.u32.u64 	%r202, %rd101;
	cvt.u32.u64 	%r203, %rd1;
	sub.s32 	%r204, %r203, %r202;
	setp.ge.s32 	%p6, %r46, %r204;
	or.pred  	%p7, %p5, %p6;
	@%p7 bra 	$L__BB13_42;
	cvt.u32.u64 	%r207, %rd23;
	cvt.u32.u64 	%r208, %rd5;
	not.b32 	%r209, %r46;
	add.s32 	%r210, %r209, %r48;
	add.s32 	%r211, %r207, %r208;
	sub.s32 	%r212, %r210, %r211;
	mul.lo.s32 	%r213, %r1, %r585;
	shl.b32 	%r214, %r213, 12;
	sub.s32 	%r215, %r212, %r214;
	shr.u32 	%r216, %r215, 8;
	add.s32 	%r56, %r216, 1;
	and.b32  	%r57, %r56, 15;
	setp.lt.u32 	%p8, %r215, 3840;
	mov.u32 	%r591, %r46;
	@%p8 bra 	$L__BB13_33;
	shr.u32 	%r217, %r584, 8;
	add.s32 	%r218, %r217, 1;
	and.b32  	%r219, %r218, 33554416;
	neg.s32 	%r587, %r219;
	mov.u32 	%r591, %r46;
$L__BB13_32:
	.pragma "nounroll";
	ld.global.u32 	%r220, [%rd99+-8192];
	ld.global.u32 	%r221, [%rd98+-8192];
	mad.lo.s32 	%r222, %r221, %r220, %r601;
	ld.global.u32 	%r223, [%rd99+-7168];
	ld.global.u32 	%r224, [%rd98+-7168];
	mad.lo.s32 	%r225, %r224, %r223, %r222;
	ld.global.u32 	%r226, [%rd99+-6144];
	ld.global.u32 	%r227, [%rd98+-6144];
	mad.lo.s32 	%r228, %r227, %r226, %r225;
	ld.global.u32 	%r229, [%rd99+-5120];
	ld.global.u32 	%r230, [%rd98+-5120];
	mad.lo.s32 	%r231, %r230, %r229, %r228;
	ld.global.u32 	%r232, [%rd99+-4096];
	ld.global.u32 	%r233, [%rd98+-4096];
	mad.lo.s32 	%r234, %r233, %r232, %r231;
	ld.global.u32 	%r235, [%rd99+-3072];
	ld.global.u32 	%r236, [%rd98+-3072];
	mad.lo.s32 	%r237, %r236, %r235, %r234;
	ld.global.u32 	%r238, [%rd99+-2048];
	ld.global.u32 	%r239, [%rd98+-2048];
	mad.lo.s32 	%r240, %r239, %r238, %r237;
	ld.global.u32 	%r241, [%rd99+-1024];
	ld.global.u32 	%r242, [%rd98+-1024];
	mad.lo.s32 	%r243, %r242, %r241, %r240;
	ld.global.u32 	%r244, [%rd99];
	ld.global.u32 	%r245, [%rd98];
	mad.lo.s32 	%r246, %r245, %r244, %r243;
	ld.global.u32 	%r247, [%rd99+1024];
	ld.global.u32 	%r248, [%rd98+1024];
	mad.lo.s32 	%r249, %r248, %r247, %r246;
	ld.global.u32 	%r250, [%rd99+2048];
	ld.global.u32 	%r251, [%rd98+2048];
	mad.lo.s32 	%r252, %r251, %r250, %r249;
	ld.global.u32 	%r253, [%rd99+3072];
	ld.global.u32 	%r254, [%rd98+3072];
	mad.lo.s32 	%r255, %r254, %r253, %r252;
	ld.global.u32 	%r256, [%rd99+4096];
	ld.global.u32 	%r257, [%rd98+4096];
	mad.lo.s32 	%r258, %r257, %r256, %r255;
	ld.global.u32 	%r259, [%rd99+5120];
	ld.global.u32 	%r260, [%rd98+5120];
	mad.lo.s32 	%r261, %r260, %r259, %r258;
	ld.global.u32 	%r262, [%rd99+6144];
	ld.global.u32 	%r263, [%rd98+6144];
	mad.lo.s32 	%r264, %r263, %r262, %r261;
	ld.global.u32 	%r265, [%rd99+7168];
	ld.global.u32 	%r266, [%rd98+7168];
	mad.lo.s32 	%r601, %r266, %r265, %r264;
	add.s32 	%r591, %r591, 4096;
	add.s32 	%r587, %r587, 16;
	add.s64 	%rd99, %rd99, 16384;
	add.s64 	%rd98, %rd98, 16384;
	setp.ne.s32 	%p9, %r587, 0;
	@%p9 bra 	$L__BB13_32;
$L__BB13_33:
	setp.eq.s32 	%p10, %r57, 0;
	@%p10 bra 	$L__BB13_42;
	cvta.to.global.u64 	%rd32, %rd39;
	and.b32  	%r68, %r56, 7;
	setp.lt.u32 	%p11, %r57, 8;
	@%p11 bra 	$L__BB13_36;
	cvt.u64.u32 	%rd58, %r591;
	add.s64 	%rd59, %rd101, %rd58;
	shl.b64 	%rd60, %rd59, 2;
	add.s64 	%rd61, %rd32, %rd60;
	add.s64 	%rd62, %rd3, %rd60;
	ld.global.u32 	%r268, [%rd61];
	ld.global.u32 	%r269, [%rd62];
	mad.lo.s32 	%r270, %r269, %r268, %r601;
	ld.global.u32 	%r271, [%rd61+1024];
	ld.global.u32 	%r272, [%rd62+1024];
	mad.lo.s32 	%r273, %r272, %r271, %r270;
	ld.global.u32 	%r274, [%rd61+2048];
	ld.global.u32 	%r275, [%rd62+2048];
	mad.lo.s32 	%r276, %r275, %r274, %r273;
	ld.global.u32 	%r277, [%rd61+3072];
	ld.global.u32 	%r278, [%rd62+3072];
	mad.lo.s32 	%r279, %r278, %r277, %r276;
	ld.global.u32 	%r280, [%rd61+4096];
	ld.global.u32 	%r281, [%rd62+4096];
	mad.lo.s32 	%r282, %r281, %r280, %r279;
	ld.global.u32 	%r283, [%rd61+5120];
	ld.global.u32 	%r284, [%rd62+5120];
	mad.lo.s32 	%r285, %r284, %r283, %r282;
	ld.global.u32 	%r286, [%rd61+6144];
	ld.global.u32 	%r287, [%rd62+6144];
	mad.lo.s32 	%r288, %r287, %r286, %r285;
	ld.global.u32 	%r289, [%rd61+7168];
	ld.global.u32 	%r290, [%rd62+7168];
	mad.lo.s32 	%r601, %r290, %r289, %r288;
	add.s32 	%r591, %r591, 2048;
$L__BB13_36:
	setp.eq.s32 	%p12, %r68, 0;
	@%p12 bra 	$L__BB13_42;
	setp.lt.u32 	%p13, %r68, 4;
	@%p13 bra 	$L__BB13_39;
	cvt.u64.u32 	%rd63, %r591;
	add.s64 	%rd64, %rd101, %rd63;
	shl.b64 	%rd65, %rd64, 2;
	add.s64 	%rd66, %rd32, %rd65;
	add.s64 	%rd67, %rd3, %rd65;
	ld.global.u32 	%r292, [%rd66];
	ld.global.u32 	%r293, [%rd67];
	mad.lo.s32 	%r294, %r293, %r292, %r601;
	ld.global.u32 	%r295, [%rd66+1024];
	ld.global.u32 	%r296, [%rd67+1024];
	mad.lo.s32 	%r297, %r296, %r295, %r294;
	ld.global.u32 	%r298, [%rd66+2048];
	ld.global.u32 	%r299, [%rd67+2048];
	mad.lo.s32 	%r300, %r299, %r298, %r297;
	ld.global.u32 	%r301, [%rd66+3072];
	ld.global.u32 	%r302, [%rd67+3072];
	mad.lo.s32 	%r601, %r302, %r301, %r300;
	add.s32 	%r591, %r591, 1024;
$L__BB13_39:
	and.b32  	%r303, %r56, 3;
	setp.eq.s32 	%p14, %r303, 0;
	@%p14 bra 	$L__BB13_42;
	cvt.u64.u32 	%rd68, %r591;
	add.s64 	%rd69, %rd68, %rd100;
	shl.b64 	%rd70, %rd69, 2;
	add.s64 	%rd105, %rd3, %rd70;
	add.s64 	%rd104, %rd32, %rd70;
	cvt.u16.u32 	%rs9, %r584;
	shr.u16 	%rs10, %rs9, 8;
	add.s16 	%rs11, %rs10, 1;
	cvt.u32.u16 	%r304, %rs11;
	and.b32  	%r305, %r304, 3;
	neg.s32 	%r599, %r305;
$L__BB13_41:
	.pragma "nounroll";
	ld.global.u32 	%r306, [%rd104];
	ld.global.u32 	%r307, [%rd105];
	mad.lo.s32 	%r601, %r307, %r306, %r601;
	add.s64 	%rd105, %rd105, 1024;
	add.s64 	%rd104, %rd104, 1024;
	add.s32 	%r599, %r599, 1;
	setp.ne.s32 	%p15, %r599, 0;
	@%p15 bra 	$L__BB13_41;
$L__BB13_42:
	// begin inline asm
	mov.u32 %r308, %laneid;
	// end inline asm
	mov.b32 	%r311, 1;
	mov.b32 	%r332, 31;
	mov.b32 	%r333, -1;
	// begin inline asm
	shfl.sync.down.b32 %r309, %r601, %r311, %r332, %r333;
	// end inline asm
	setp.gt.s32 	%p16, %r308, 30;
	selp.b32 	%r334, 0, %r309, %p16;
	add.s32 	%r315, %r334, %r601;
	mov.b32 	%r316, 2;
	// begin inline asm
	shfl.sync.down.b32 %r314, %r315, %r316, %r332, %r333;
	// end inline asm
	setp.gt.s32 	%p17, %r308, 29;
	selp.b32 	%r335, 0, %r314, %p17;
	add.s32 	%r320, %r315, %r335;
	mov.b32 	%r321, 4;
	// begin inline asm
	shfl.sync.down.b32 %r319, %r320, %r321, %r332, %r333;
	// end inline asm
	setp.gt.s32 	%p18, %r308, 27;
	selp.b32 	%r336, 0, %r319, %p18;
	add.s32 	%r325, %r320, %r336;
	mov.b32 	%r326, 8;
	// begin inline asm
	shfl.sync.down.b32 %r324, %r325, %r326, %r332, %r333;
	// end inline asm
	setp.gt.s32 	%p19, %r308, 23;
	selp.b32 	%r337, 0, %r324, %p19;
	add.s32 	%r330, %r325, %r337;
	mov.b32 	%r331, 16;
	// begin inline asm
	shfl.sync.down.b32 %r329, %r330, %r331, %r332, %r333;
	// end inline asm
	setp.gt.s32 	%p20, %r308, 15;
	selp.b32 	%r338, 0, %r329, %p20;
	add.s32 	%r602, %r330, %r338;
	setp.ne.s32 	%p21, %r308, 0;
	@%p21 bra 	$L__BB13_44;
	shr.u32 	%r339, %r46, 3;
	and.b32  	%r340, %r339, 124;
	mov.u32 	%r341, _ZZN3cub18CUB_300001_SM_10006detail6reduce18DeviceReduceKernelINS2_10policy_hubIiyN4cuda3std3__44plusIiEEE10Policy1000EN6thrust24THRUST_300001_SM_1000_NS18transform_iteratorINSD_12zip_functionINS7_10multipliesIiEEEENSD_12zip_iteratorINS7_5tupleIJNSD_6detail15normal_iteratorINSD_10device_ptrIiEEEESP_EEEEENSD_11use_defaultESS_EEyS9_iNS7_10__identityEEEvT0_PT3_T1_NS0_13GridEvenShareISY_EET2_T4_E12temp_storage;
	add.s32 	%r342, %r341, %r340;
	st.shared.u32 	[%r342+8], %r602;
$L__BB13_44:
	bar.sync 	0;
	setp.ne.s32 	%p22, %r46, 0;
	@%p22 bra 	$L__BB13_46;
	ld.shared.u32 	%r343, [_ZZN3cub18CUB_300001_SM_10006detail6reduce18DeviceReduceKernelINS2_10policy_hubIiyN4cuda3std3__44plusIiEEE10Policy1000EN6thrust24THRUST_300001_SM_1000_NS18transform_iteratorINSD_12zip_functionINS7_10multipliesIiEEEENSD_12zip_iteratorINS7_5tupleIJNSD_6detail15normal_iteratorINSD_10device_ptrIiEEEESP_EEEEENSD_11use_defaultESS_EEyS9_iNS7_10__identityEEEvT0_PT3_T1_NS0_13GridEvenShareISY_EET2_T4_E12temp_storage+12];
	add.s32 	%r344, %r343, %r602;
	ld.shared.u32 	%r345, [_ZZN3cub18CUB_300001_SM_10006detail6reduce18DeviceReduceKernelINS2_10policy_hubIiyN4cuda3std3__44plusIiEEE10Policy1000EN6thrust24THRUST_300001_SM_1000_NS18transform_iteratorINSD_12zip_functionINS7_10multipliesIiEEEENSD_12zip_iteratorINS7_5tupleIJNSD_6detail15normal_iteratorINSD_10device_ptrIiEEEESP_EEEEENSD_11use_defaultESS_EEyS9_iNS7_10__identityEEEvT0_PT3_T1_NS0_13GridEvenShareISY_EET2_T4_E12temp_storage+16];
	add.s32 	%r346, %r344, %r345;
	ld.shared.u32 	%r347, [_ZZN3cub18CUB_300001_SM_10006detail6reduce18DeviceReduceKernelINS2_10policy_hubIiyN4cuda3std3__44plusIiEEE10Policy1000EN6thrust24THRUST_300001_SM_1000_NS18transform_iteratorINSD_12zip_functionINS7_10multipliesIiEEEENSD_12zip_iteratorINS7_5tupleIJNSD_6detail15normal_iteratorINSD_10device_ptrIiEEEESP_EEEEENSD_11use_defaultESS_EEyS9_iNS7_10__identityEEEvT0_PT3_T1_NS0_13GridEvenShareISY_EET2_T4_E12temp_storage+20];
	add.s32 	%r348, %r346, %r347;
	ld.shared.u32 	%r349, [_ZZN3cub18CUB_300001_SM_10006detail6reduce18DeviceReduceKernelINS2_10policy_hubIiyN4cuda3std3__44plusIiEEE10Policy1000EN6thrust24THRUST_300001_SM_1000_NS18transform_iteratorINSD_12zip_functionINS7_10multipliesIiEEEENSD_12zip_iteratorINS7_5tupleIJNSD_6detail15normal_iteratorINSD_10device_ptrIiEEEESP_EEEEENSD_11use_defaultESS_EEyS9_iNS7_10__identityEEEvT0_PT3_T1_NS0_13GridEvenShareISY_EET2_T4_E12temp_storage+24];
	add.s32 	%r350, %r348, %r349;
	ld.shared.u32 	%r351, [_ZZN3cub18CUB_300001_SM_10006detail6reduce18DeviceReduceKernelINS2_10policy_hubIiyN4cuda3std3__44plusIiEEE10Policy1000EN6thrust24THRUST_300001_SM_1000_NS18transform_iteratorINSD_12zip_functionINS7_10multipliesIiEEEENSD_12zip_iteratorINS7_5tupleIJNSD_6detail15normal_iteratorINSD_10device_ptrIiEEEESP_EEEEENSD_11use_defaultESS_EEyS9_iNS7_10__identityEEEvT0_PT3_T1_NS0_13GridEvenShareISY_EET2_T4_E12temp_storage+28];
	add.s32 	%r352, %r350, %r351;
	ld.shared.u32 	%r353, [_ZZN3cub18CUB_300001_SM_10006detail6reduce18DeviceReduceKernelINS2_10policy_hubIiyN4cuda3std3__44plusIiEEE10Policy1000EN6thrust24THRUST_300001_SM_1000_NS18transform_iteratorINSD_12zip_functionINS7_10multipliesIiEEEENSD_12zip_iteratorINS7_5tupleIJNSD_6detail15normal_iteratorINSD_10device_ptrIiEEEESP_EEEEENSD_11use_defaultESS_EEyS9_iNS7_10__identityEEEvT0_PT3_T1_NS0_13GridEvenShareISY_EET2_T4_E12temp_storage+32];
	add.s32 	%r354, %r352, %r353;
	ld.shared.u32 	%r355, [_ZZN3cub18CUB_300001_SM_10006detail6reduce18DeviceReduceKernelINS2_10policy_hubIiyN4cuda3std3__44plusIiEEE10Policy1000EN6thrust24THRUST_300001_SM_1000_NS18transform_iteratorINSD_12zip_functionINS7_10multipliesIiEEEENSD_12zip_iteratorINS7_5tupleIJNSD_6detail15normal_iteratorINSD_10device_ptrIiEEEESP_EEEEENSD_11use_defaultESS_EEyS9_iNS7_10__identityEEEvT0_PT3_T1_NS0_13GridEvenShareISY_EET2_T4_E12temp_storage+36];
	add.s32 	%r602, %r354, %r355;
$L__BB13_46:
	mov.u32 	%r565, %tid.x;
	setp.ne.s32 	%p56, %r565, 0;
	@%p56 bra 	$L__BB13_48;
	ld.param.u64 	%rd95, [_ZN3cub18CUB_300001_SM_10006detail6reduce18DeviceReduceKernelINS2_10policy_hubIiyN4cuda3std3__44plusIiEEE10Policy1000EN6thrust24THRUST_300001_SM_1000_NS18transform_iteratorINSD_12zip_functionINS7_10multipliesIiEEEENSD_12zip_iteratorINS7_5tupleIJNSD_6detail15normal_iteratorINSD_10device_ptrIiEEEESP_EEEEENSD_11use_defaultESS_EEyS9_iNS7_10__identityEEEvT0_PT3_T1_NS0_13GridEvenShareISY_EET2_T4__param_1];
	cvta.to.global.u64 	%rd92, %rd95;
	mul.wide.u32 	%rd93, %r2, 4;
	add.s64 	%rd94, %rd92, %rd93;
	st.global.u32 	[%rd94], %r602;
$L__BB13_48:
	ret;

}
	// .globl	_ZN3cub18CUB_300001_SM_10006detail6reduce28DeviceReduceSingleTileKernelINS2_10policy_hubIijN4cuda3std3__44plusIiEEE10Policy1000EN6thrust24THRUST_300001_SM_1000_NS12zip_iteratorINS7_5tupleIJNSD_6detail15normal_iteratorINSD_10device_ptrIiEEEESK_EEEEEPijS9_ii9tupleProdEEvT0_T1_T2_T3_T4_T6_
.visible .entry _ZN3cub18CUB_300001_SM_10006detail6reduce28DeviceReduceSingleTileKernelINS2_10policy_hubIijN4cuda3std3__44plusIiEEE10Policy1000EN6thrust24THRUST_300001_SM_1000_NS12zip_iteratorINS7_5tupleIJNSD_6detail15normal_iteratorINSD_10device_ptrIiEEEESK_EEEEEPijS9_ii9tupleProdEEvT0_T1_T2_T3_T4_T6_(
	.param .align 8 .b8 _ZN3cub18CUB_300001_SM_10006detail6reduce28DeviceReduceSingleTileKernelINS2_10policy_hubIijN4cuda3std3__44plusIiEEE10Policy1000EN6thrust24THRUST_300001_SM_1000_NS12zip_iteratorINS7_5tupleIJNSD_6detail15normal_iteratorINSD_10device_ptrIiEEEESK_EEEEEPijS9_ii9tupleProdEEvT0_T1_T2_T3_T4_T6__param_0[16],
	.param .u64 .ptr .align 1 _ZN3cub18CUB_300001_SM_10006detail6reduce28DeviceReduceSingleTileKernelINS2_10policy_hubIijN4cuda3std3__44plusIiEEE10Policy1000EN6thrust24THRUST_300001_SM_1000_NS12zip_iteratorINS7_5tupleIJNSD_6detail15normal_iteratorINSD_10device_ptrIiEEEESK_EEEEEPijS9_ii9tupleProdEEvT0_T1_T2_T3_T4_T6__param_1,
	.param .u32 _ZN3cub18CUB_300001_SM_10006detail6reduce28DeviceReduceSingleTileKernelINS2_10policy_hubIijN4cuda3std3__44plusIiEEE10Policy1000EN6thrust24THRUST_300001_SM_1000_NS12zip_iteratorINS7_5tupleIJNSD_6detail15normal_iteratorINSD_10device_ptrIiEEEESK_EEEEEPijS9_ii9tupleProdEEvT0_T1_T2_T3_T4_T6__param_2,
	.param .align 1 .b8 _ZN3cub18CUB_300001_SM_10006detail6reduce28DeviceReduceSingleTileKernelINS2_10policy_hubIijN4cuda3std3__44plusIiEEE10Policy1000EN6thrust24THRUST_300001_SM_1000_NS12zip_iteratorINS7_5tupleIJNSD_6detail15normal_iteratorINSD_10device_ptrIiEEEESK_EEEEEPijS9_ii9tupleProdEEvT0_T1_T2_T3_T4_T6__param_3[1],
	.param .u32 _ZN3cub18CUB_300001_SM_10006detail6reduce28DeviceReduceSingleTileKernelINS2_10policy_hubIijN4cuda3std3__44plusIiEEE10Policy1000EN6thrust24THRUST_300001_SM_1000_NS12zip_iteratorINS7_5tupleIJNSD_6detail15normal_iteratorINSD_10device_ptrIiEEEESK_EEEEEPijS9_ii9tupleProdEEvT0_T1_T2_T3_T4_T6__param_4,
	.param .align 1 .b8 _ZN3cub18CUB_300001_SM_10006detail6reduce28DeviceReduceSingleTileKernelINS2_10policy_hubIijN4cuda3std3__44plusIiEEE10Policy1000EN6thrust24THRUST_300001_SM_1000_NS12zip_iteratorINS7_5tupleIJNSD_6detail15normal_iteratorINSD_10device_ptrIiEEEESK_EEEEEPijS9_ii9tupleProdEEvT0_T1_T2_T3_T4_T6__param_5[1]
)
.maxntid 256
.minnctapersm 1
{
	.reg .pred 	%p<59>;
	.reg .b32 	%r<603>;
	.reg .b64 	%rd<128>;
	// demoted variable
	.shared .align 4 .b8 _ZZN3cub18CUB_300001_SM_10006detail6reduce28DeviceReduceSingleTileKernelINS2_10policy_hubIijN4cuda3std3__44plusIiEEE10Policy1000EN6thrust24THRUST_300001_SM_1000_NS12zip_iteratorINS7_5tupleIJNSD_6detail15normal_iteratorINSD_10device_ptrIiEEEESK_EEEEEPijS9_ii9tupleProdEEvT0_T1_T2_T3_T4_T6_E12temp_storage[44];
	ld.param.u64 	%rd19, [_ZN3cub18CUB_300001_SM_10006detail6reduce28DeviceReduceSingleTileKernelINS2_10policy_hubIijN4cuda3std3__44plusIiEEE10Policy1000EN6thrust24THRUST_300001_SM_1000_NS12zip_iteratorINS7_5tupleIJNSD_6detail15normal_iteratorINSD_10device_ptrIiEEEESK_EEEEEPijS9_ii9tupleProdEEvT0_T1_T2_T3_T4_T6__param_0+8];
	ld.param.u64 	%rd18, [_ZN3cub18CUB_300001_SM_10006detail6reduce28DeviceReduceSingleTileKernelINS2_10policy_hubIijN4cuda3std3__44plusIiEEE10Policy1000EN6thrust24THRUST_300001_SM_1000_NS12zip_iteratorINS7_5tupleIJNSD_6detail15normal_iteratorINSD_10device_ptrIiEEEESK_EEEEEPijS9_ii9tupleProdEEvT0_T1_T2_T3_T4_T6__param_0];
	ld.param.u64 	%rd20, [_ZN3cub18CUB_300001_SM_10006detail6reduce28DeviceReduceSingleTileKernelINS2_10policy_hubIijN4cuda3std3__44plusIiEEE10Policy1000EN6thrust24THRUST_300001_SM_1000_NS12zip_iteratorINS7_5tupleIJNSD_6detail15normal_iteratorINSD_10device_ptrIiEEEESK_EEEEEPijS9_ii9tupleProdEEvT0_T1_T2_T3_T4_T6__param_1];
	ld.param.u32 	%r90, [_ZN3cub18CUB_300001_SM_10006detail6reduce28DeviceReduceSingleTileKernelINS2_10policy_hubIijN4cuda3std3__44plusIiEEE10Policy1000EN6thrust24THRUST_300001_SM_1000_NS12zip_iteratorINS7_5tupleIJNSD_6detail15normal_iteratorINSD_10device_ptrIiEEEESK_EEEEEPijS9_ii9tupleProdEEvT0_T1_T2_T3_T4_T6__param_2];
	ld.param.u32 	%r91, [_ZN3cub18CUB_300001_SM_10006detail6reduce28DeviceReduceSingleTileKernelINS2_10policy_hubIijN4cuda3std3__44plusIiEEE10Policy1000EN6thrust24THRUST_300001_SM_1000_NS12zip_iteratorINS7_5tupleIJNSD_6detail15normal_iteratorINSD_10device_ptrIiEEEESK_EEEEEPijS9_ii9tupleProdEEvT0_T1_T2_T3_T4_T6__param_4];
	cvta.to.global.u64 	%rd1, %rd20;
	setp.ne.s32 	%p1, %r90, 0;
	@%p1 bra 	$L__BB14_3;
	mov.u32 	%r563, %tid.x;
	setp.ne.s32 	%p58, %r563, 0;
	@%p58 bra 	$L__BB14_52;
	st.global.u32 	[%rd1], %r91;
	bra.uni 	$L__BB14_52;
$L__BB14_3:
	cvta.to.global.u64 	%rd2, %rd18;
	cvta.to.global.u64 	%rd3, %rd19;
	setp.gt.u32 	%p2, %r90, 4095;
	@%p2 bra 	$L__BB14_28;
	mov.u32 	%r1, %tid.x;
	setp.ge.u32 	%p24, %r1, %r90;
	mov.b32 	%r580, 0;
	mov.u32 	%r570, %r1;
	@%p24 bra 	$L__BB14_6;
	mul.wide.u32 	%rd112, %r1, 4;
	add.s64 	%rd113, %rd2, %rd112;
	add.s64 	%rd114, %rd3, %rd112;
	ld.global.u32 	%r358, [%rd113];
	ld.global.u32 	%r359, [%rd114];
	mul.lo.s32 	%r580, %r359, %r358;
	add.s32 	%r570, %r1, 256;
$L__BB14_6:
	setp.ge.u32 	%p25, %r570, %r90;
	@%p25 bra 	$L__BB14_19;
	not.b32 	%r361, %r570;
	add.s32 	%r362, %r90, %r361;
	shr.u32 	%r363, %r362, 8;
	add.s32 	%r6, %r363, 1;
	and.b32  	%r7, %r6, 15;
	setp.lt.u32 	%p26, %r362, 3840;
	@%p26 bra 	$L__BB14_10;
	and.b32  	%r364, %r6, 33554416;
	neg.s32 	%r566, %r364;
	mul.wide.u32 	%rd115, %r570, 4;
	or.b64  	%rd116, %rd115, 8192;
	add.s64 	%rd125, %rd2, %rd116;
	add.s64 	%rd124, %rd3, %rd116;
$L__BB14_9:
	.pragma "nounroll";
	ld.global.u32 	%r365, [%rd125+-8192];
	ld.global.u32 	%r366, [%rd124+-8192];
	mad.lo.s32 	%r367, %r366, %r365, %r580;
	ld.global.u32 	%r368, [%rd125+-7168];
	ld.global.u32 	%r369, [%rd124+-7168];
	mad.lo.s32 	%r370, %r369, %r368, %r367;
	ld.global.u32 	%r371, [%rd125+-6144];
	ld.global.u32 	%r372, [%rd124+-6144];
	mad.lo.s32 	%r373, %r372, %r371, %r370;
	ld.global.u32 	%r374, [%rd125+-5120];
	ld.global.u32 	%r375, [%rd124+-5120];
	mad.lo.s32 	%r376, %r375, %r374, %r373;
	ld.global.u32 	%r377, [%rd125+-4096];
	ld.global.u32 	%r378, [%rd124+-4096];
	mad.lo.s32 	%r379, %r378, %r377, %r376;
	ld.global.u32 	%r380, [%rd125+-3072];
	ld.global.u32 	%r381, [%rd124+-3072];
	mad.lo.s32 	%r382, %r381, %r380, %r379;
	ld.global.u32 	%r383, [%rd125+-2048];
	ld.global.u32 	%r384, [%rd124+-2048];
	mad.lo.s32 	%r385, %r384, %r383, %r382;
	ld.global.u32 	%r386, [%rd125+-1024];
	ld.global.u32 	%r387, [%rd124+-1024];
	mad.lo.s32 	%r388, %r387, %r386, %r385;
	ld.global.u32 	%r389, [%rd125];
	ld.global.u32 	%r390, [%rd124];
	mad.lo.s32 	%r391, %r390, %r389, %r388;
	ld.global.u32 	%r392, [%rd125+1024];
	ld.global.u32 	%r393, [%rd124+1024];
	mad.lo.s32 	%r394, %r393, %r392, %r391;
	ld.global.u32 	%r395, [%rd125+2048];
	ld.global.u32 	%r396, [%rd124+2048];
	mad.lo.s32 	%r397, %r396, %r395, %r394;
	ld.global.u32 	%r398, [%rd125+3072];
	ld.global.u32 	%r399, [%rd124+3072];
	mad.lo.s32 	%r400, %r399, %r398, %r397;
	ld.global.u32 	%r401, [%rd125+4096];
	ld.global.u32 	%r402, [%rd124+4096];
	mad.lo.s32 	%r403, %r402, %r401, %r400;
	ld.global.u32 	%r404, [%rd125+5120];
	ld.global.u32 	%r405, [%rd124+5120];
	mad.lo.s32 	%r406, %r405, %r404, %r403;
	ld.global.u32 	%r407, [%rd125+6144];
	ld.global.u32 	%r408, [%rd124+6144];
	mad.lo.s32 	%r409, %r408, %r407, %r406;
	ld.global.u32 	%r410, [%rd125+7168];
	ld.global.u32 	%r411, [%rd124+7168];
	mad.lo.s32 	%r580, %r411, %r410, %r409;
	add.s32 	%r570, %r570, 4096;
	add.s32 	%r566, %r566, 16;
	add.s64 	%rd125, %rd125, 16384;
	add.s64 	%rd124, %rd124, 16384;
	setp.ne.s32 	%p27, %r566, 0;
	@%p27 bra 	$L__BB14_9;
$L__BB14_10:
	setp.eq.s32 	%p28, %r7, 0;
	@%p28 bra 	$L__BB14_19;
	and.b32  	%r18, %r6, 7;
	setp.lt.u32 	%p29, %r7, 8;
	@%p29 bra 	$L__BB14_13;
	mul.wide.u32 	%rd117, %r570, 4;
	add.s64 	%rd118, %rd2, %rd117;
	add.s64 	%rd119, %rd3, %rd117;
	ld.global.u32 	%r413, [%rd118];
	ld.global.u32 	%r414, [%rd119];
	mad.lo.s32 	%r415, %r414, %r413, %r580;
	ld.global.u32 	%r416, [%rd118+1024];
	ld.global.u32 	%r417, [%rd119+1024];
	mad.lo.s32 	%r418, %r417, %r416, %r415;
	ld.global.u32 	%r419, [%rd118+2048];
	ld.global.u32 	%r420, [%rd119+2048];
	mad.lo.s32 	%r421, %r420, %r419, %r418;
	ld.global.u32 	%r422, [%rd118+3072];
	ld.global.u32 	%r423, [%rd119+3072];
	mad.lo.s32 	%r424, %r423, %r422, %r421;
	ld.global.u32 	%r425, [%rd118+4096];
	ld.global.u32 	%r426, [%rd119+4096];
	mad.lo.s32 	%r427, %r426, %r425, %r424;
	ld.global.u32 	%r428, [%rd118+5120];
	ld.global.u32 	%r429, [%rd119+5120];
	mad.lo.s32 	%r430, %r429, %r428, %r427;
	ld.global.u32 	%r431, [%rd118+6144];
	ld.global.u32 	%r432, [%rd119+6144];
	mad.lo.s32 	%r433, %r432, %r431, %r430;
	ld.global.u32 	%r434, [%rd118+7168];
	ld.global.u32 	%r435, [%rd119+7168];
	mad.lo.s32 	%r580, %r435, %r434, %r433;
	add.s32 	%r570, %r570, 2048;
$L__BB14_13:
	setp.eq.s32 	%p30, %r18, 0;
	@%p30 bra 	$L__BB14_19;
	and.b32  	%r24, %r6, 3;
	setp.lt.u32 	%p31, %r18, 4;
	@%p31 bra 	$L__BB14_16;
	mul.wide.u32 	%rd120, %r570, 4;
	add.s64 	%rd121, %rd2, %rd120;
	add.s64 	%rd122, %rd3, %rd120;
	ld.global.u32 	%r437, [%rd121];
	ld.global.u32 	%r438, [%rd122];
	mad.lo.s32 	%r439, %r438, %r437, %r580;
	ld.global.u32 	%r440, [%rd121+1024];
	ld.global.u32 	%r441, [%rd122+1024];
	mad.lo.s32 	%r442, %r441, %r440, %r439;
	ld.global.u32 	%r443, [%rd121+2048];
	ld.global.u32 	%r444, [%rd122+2048];
	mad.lo.s32 	%r445, %r444, %r443, %r442;
	ld.global.u32 	%r446, [%rd121+3072];
	ld.global.u32 	%r447, [%rd122+3072];
	mad.lo.s32 	%r580, %r447, %r446, %r445;
	add.s32 	%r570, %r570, 1024;
$L__BB14_16:
	setp.eq.s32 	%p32, %r24, 0;
	@%p32 bra 	$L__BB14_19;
	mul.wide.u32 	%rd123, %r570, 4;
	add.s64 	%rd127, %rd3, %rd123;
	add.s64 	%rd126, %rd2, %rd123;
	neg.s32 	%r578, %r24;
$L__BB14_18:
	.pragma "nounroll";
	ld.global.u32 	%r448, [%rd126];
	ld.global.u32 	%r449, [%rd127];
	mad.lo.s32 	%r580, %r449, %r448, %r580;
	add.s64 	%rd127, %rd127, 1024;
	add.s64 	%rd126, %rd126, 1024;
	add.s32 	%r578, %r578, 1;
	setp.ne.s32 	%p33, %r578, 0;
	@%p33 bra 	$L__BB14_18;
$L__BB14_19:
	setp.lt.u32 	%p34, %r90, 256;
	@%p34 bra 	$L__BB14_24;
	// begin inline asm
	mov.u32 %r513, %laneid;
	// end inline asm
	mov.b32 	%r516, 1;
	mov.b32 	%r537, 31;
	mov.b32 	%r538, -1;
	// begin inline asm
	shfl.sync.down.b32 %r514, %r580, %r516, %r537, %r538;
	// end inline asm
	setp.gt.s32 	%p50, %r513, 30;
	selp.b32 	%r539, 0, %r514, %p50;
	add.s32 	%r520, %r539, %r580;
	mov.b32 	%r521, 2;
	// begin inline asm
	shfl.sync.down.b32 %r519, %r520, %r521, %r537, %r538;
	// end inline asm
	setp.gt.s32 	%p51, %r513, 29;
	selp.b32 	%r540, 0, %r519, %p51;
	add.s32 	%r525, %r520, %r540;
	mov.b32 	%r526, 4;
	// begin inline asm
	shfl.sync.down.b32 %r524, %r525, %r526, %r537, %r538;
	// end inline asm
	setp.gt.s32 	%p52, %r513, 27;
	selp.b32 	%r541, 0, %r524, %p52;
	add.s32 	%r530, %r525, %r541;
	mov.b32 	%r531, 8;
	// begin inline asm
	shfl.sync.down.b32 %r529, %r530, %r531, %r537, %r538;
	// end inline asm
	setp.gt.s32 	%p53, %r513, 23;
	selp.b32 	%r542, 0, %r529, %p53;
	add.s32 	%r535, %r530, %r542;
	mov.b32 	%r536, 16;
	// begin inline asm
	shfl.sync.down.b32 %r534, %r535, %r536, %r537, %r538;
	// end inline asm
	setp.gt.s32 	%p54, %r513, 15;
	selp.b32 	%r543, 0, %r534, %p54;
	add.s32 	%r602, %r535, %r543;
	setp.ne.s32 	%p55, %r513, 0;
	@%p55 bra 	$L__BB14_22;
	shr.u32 	%r544, %r1, 3;
	and.b32  	%r545, %r544, 124;
	mov.u32 	%r546, _ZZN3cub18CUB_300001_SM_10006detail6reduce28DeviceReduceSingleTileKernelINS2_10policy_hubIijN4cuda3std3__44plusIiEEE10Policy1000EN6thrust24THRUST_300001_SM_1000_NS12zip_iteratorINS7_5tupleIJNSD_6detail15normal_iteratorINSD_10device_ptrIiEEEESK_EEEEEPijS9_ii9tupleProdEEvT0_T1_T2_T3_T4_T6_E12temp_storage;
	add.s32 	%r547, %r546, %r545;
	st.shared.u32 	[%r547+8], %r602;
$L__BB14_22:
	bar.sync 	0;
	setp.ne.s32 	%p56, %r1, 0;
	@%p56 bra 	$L__BB14_50;
	ld.shared.u32 	%r548, [_ZZN3cub18CUB_300001_SM_10006detail6reduce28DeviceReduceSingleTileKernelINS2_10policy_hubIijN4cuda3std3__44plusIiEEE10Policy1000EN6thrust24THRUST_300001_SM_1000_NS12zip_iteratorINS7_5tupleIJNSD_6detail15normal_iteratorINSD_10device_ptrIiEEEESK_EEEEEPijS9_ii9tupleProdEEvT0_T1_T2_T3_T4_T6_E12temp_storage+12];
	add.s32 	%r549, %r548, %r602;
	ld.shared.u32 	%r550, [_ZZN3cub18CUB_300001_SM_10006detail6reduce28DeviceReduceSingleTileKernelINS2_10policy_hubIijN4cuda3std3__44plusIiEEE10Policy1000EN6thrust24THRUST_300001_SM_1000_NS12zip_iteratorINS7_5tupleIJNSD_6detail15normal_iteratorINSD_10device_ptrIiEEEESK_EEEEEPijS9_ii9tupleProdEEvT0_T1_T2_T3_T4_T6_E12temp_storage+16];
	add.s32 	%r551, %r549, %r550;
	ld.shared.u32 	%r552, [_ZZN3cub18CUB_300001_SM_10006detail6reduce28DeviceReduceSingleTileKernelINS2_10policy_hubIijN4cuda3std3__44plusIiEEE10Policy1000EN6thrust24THRUST_300001_SM_1000_NS12zip_iteratorINS7_5tupleIJNSD_6detail15normal_iteratorINSD_10device_ptrIiEEEESK_EEEEEPijS9_ii9tupleProdEEvT0_T1_T2_T3_T4_T6_E12temp_storage+20];
	add.s32 	%r553, %r551, %r552;
	ld.shared.u32 	%r554, [_ZZN3cub18CUB_300001_SM_10006detail6reduce28DeviceReduceSingleTileKernelINS2_10policy_hubIijN4cuda3std3__44plusIiEEE10Policy1000EN6thrust24THRUST_300001_SM_1000_NS12zip_iteratorINS7_5tupleIJNSD_6detail15normal_iteratorINSD_10device_ptrIiEEEESK_EEEEEPijS9_ii9tupleProdEEvT0_T1_T2_T3_T4_T6_E12temp_storage+24];
	add.s32 	%r555, %r553, %r554;
	ld.shared.u32 	%r556, [_ZZN3cub18CUB_300001_SM_10006detail6reduce28DeviceReduceSingleTileKernelINS2_10policy_hubIijN4cuda3std3__44plusIiEEE10Policy1000EN6thrust24THRUST_300001_SM_1000_NS12zip_iteratorINS7_5tupleIJNSD_6detail15normal_iteratorINSD_10device_ptrIiEEEESK_EEEEEPijS9_ii9tupleProdEEvT0_T1_T2_T3_T4_T6_E12temp_storage+28];
	add.s32 	%r557, %r555, %r556;
	ld.shared.u32 	%r558, [_ZZN3cub18CUB_300001_SM_10006detail6reduce28DeviceReduceSingleTileKernelINS2_10policy_hubIijN4cuda3std3__44plusIiEEE10Policy1000EN6thrust24THRUST_300001_SM_1000_NS12zip_iteratorINS7_5tupleIJNSD_6detail15normal_iteratorINSD_10device_ptrIiEEEESK_EEEEEPijS9_ii9tupleProdEEvT0_T1_T2_T3_T4_T6_E12temp_storage+32];
	add.s32 	%r559, %r557, %r558;
	ld.shared.u32 	%r560, [_ZZN3cub18CUB_300001_SM_10006detail6reduce28DeviceReduceSingleTileKernelINS2_10policy_hubIijN4cuda3std3__44plusIiEEE10Policy1000EN6thrust24THRUST_300001_SM_1000_NS12zip_iteratorINS7_5tupleIJNSD_6detail15normal_iteratorINSD_10device_ptrIiEEEESK_EEEEEPijS9_ii9tupleProdEEvT0_T1_T2_T3_T4_T6_E12temp_storage+36];
	add.s32 	%r602, %r559, %r560;
	bra.uni 	$L__BB14_50;
$L__BB14_24:
	// begin inline asm
	mov.u32 %r450, %laneid;
	// end inline asm
	and.b32  	%r476, %r1, 992;
	add.s32 	%r477, %r476, 32;
	setp.gt.u32 	%p35, %r477, %r90;
	not.b32 	%r478, %r476;
	add.s32 	%r479, %r90, %r478;
	selp.b32 	%r474, %r479, 31, %p35;
	mov.b32 	%r453, 1;
	mov.b32 	%r475, -1;
	// begin inline asm
	shfl.sync.down.b32 %r451, %r580, %r453, %r474, %r475;
	// end inline asm
	setp.lt.s32 	%p36, %r450, %r474;
	selp.b32 	%r480, %r451, 0, %p36;
	add.s32 	%r457, %r480, %r580;
	mov.b32 	%r458, 2;
	// begin inline asm
	shfl.sync.down.b32 %r456, %r457, %r458, %r474, %r475;
	// end inline asm
	add.s32 	%r481, %r450, 2;
	setp.gt.s32 	%p37, %r481, %r474;
	selp.b32 	%r482, 0, %r456, %p37;
	add.s32 	%r462, %r457, %r482;
	mov.b32 	%r463, 4;
	// begin inline asm
	shfl.sync.down.b32 %r461, %r462, %r463, %r474, %r475;
	// end inline asm
	add.s32 	%r483, %r450, 4;
	setp.gt.s32 	%p38, %r483, %r474;
	selp.b32 	%r484, 0, %r461, %p38;
	add.s32 	%r467, %r462, %r484;
	mov.b32 	%r468, 8;
	// begin inline asm
	shfl.sync.down.b32 %r466, %r467, %r468, %r474, %r475;
	// end inline asm
	add.s32 	%r485, %r450, 8;
	setp.gt.s32 	%p39, %r485, %r474;
	selp.b32 	%r486, 0, %r466, %p39;
	add.s32 	%r472, %r467, %r486;
	mov.b32 	%r473, 16;
	// begin inline asm
	shfl.sync.down.b32 %r471, %r472, %r473, %r474, %r475;
	// end inline asm
	add.s32 	%r487, %r450, 16;
	setp.gt.s32 	%p40, %r487, %r474;
	selp.b32 	%r488, 0, %r471, %p40;
	add.s32 	%r602, %r472, %r488;
	setp.ne.s32 	%p41, %r450, 0;
	@%p41 bra 	$L__BB14_26;
	shr.u32 	%r489, %r1, 3;
	and.b32  	%r490, %r489, 124;
	mov.u32 	%r491, _ZZN3cub18CUB_300001_SM_10006detail6reduce28DeviceReduceSingleTileKernelINS2_10policy_hubIijN4cuda3std3__44plusIiEEE10Policy1000EN6thrust24THRUST_300001_SM_1000_NS12zip_iteratorINS7_5tupleIJNSD_6detail15normal_iteratorINSD_10device_ptrIiEEEESK_EEEEEPijS9_ii9tupleProdEEvT0_T1_T2_T3_T4_T6_E12temp_storage;
	add.s32 	%r492, %r491, %r490;
	st.shared.u32 	[%r492+8], %r602;
$L__BB14_26:
	bar.sync 	0;
	setp.ne.s32 	%p42, %r1, 0;
	@%p42 bra 	$L__BB14_50;
	setp.gt.u32 	%p43, %r90, 32;
	ld.shared.u32 	%r493, [_ZZN3cub18CUB_300001_SM_10006detail6reduce28DeviceReduceSingleTileKernelINS2_10policy_hubIijN4cuda3std3__44plusIiEEE10Policy1000EN6thrust24THRUST_300001_SM_1000_NS12zip_iteratorINS7_5tupleIJNSD_6detail15normal_iteratorINSD_10device_ptrIiEEEESK_EEEEEPijS9_ii9tupleProdEEvT0_T1_T2_T3_T4_T6_E12temp_storage+12];
	selp.b32 	%r494, %r493, 0, %p43;
	add.s32 	%r495, %r494, %r602;
	setp.gt.u32 	%p44, %r90, 64;
	ld.shared.u32 	%r496, [_ZZN3cub18CUB_300001_SM_10006detail6reduce28DeviceReduceSingleTileKernelINS2_10policy_hubIijN4cuda3std3__44plusIiEEE10Policy1000EN6thrust24THRUST_300001_SM_1000_NS12zip_iteratorINS7_5tupleIJNSD_6detail15normal_iteratorINSD_10device_ptrIiEEEESK_EEEEEPijS9_ii9tupleProdEEvT0_T1_T2_T3_T4_T6_E12temp_storage+16];
	selp.b32 	%r497, %r496, 0, %p44;
	add.s32 	%r498, %r495, %r497;
	setp.gt.u32 	%p45, %r90, 96;
	ld.shared.u32 	%r499, [_ZZN3cub18CUB_300001_SM_10006detail6reduce28DeviceReduceSingleTileKernelINS2_10policy_hubIijN4cuda3std3__44plusIiEEE10Policy1000EN6thrust24THRUST_300001_SM_1000_NS12zip_iteratorINS7_5tupleIJNSD_6detail15normal_iteratorINSD_10device_ptrIiEEEESK_EEEEEPijS9_ii9tupleProdEEvT0_T1_T2_T3_T4_T6_E12temp_storage+20];
	selp.b32 	%r500, %r499, 0, %p45;
	add.s32 	%r501, %r498, %r500;
	setp.gt.u32 	%p46, %r90, 128;
	ld.shared.u32 	%r502, [_ZZN3cub18CUB_300001_SM_10006detail6reduce28DeviceReduceSingleTileKernelINS2_10policy_hubIijN4cuda3std3__44plusIiEEE10Policy1000EN6thrust24THRUST_300001_SM_1000_NS12zip_iteratorINS7_5tupleIJNSD_6detail15normal_iteratorINSD_10device_ptrIiEEEESK_EEEEEPijS9_ii9tupleProdEEvT0_T1_T2_T3_T4_T6_E12temp_storage+24];
	selp.b32 	%r503, %r502, 0, %p46;
	add.s32 	%r504, %r501, %r503;
	setp.gt.u32 	%p47, %r90, 160;
	ld.shared.u32 	%r505, [_ZZN3cub18CUB_300001_SM_10006detail6reduce28DeviceReduceSingleTileKernelINS2_10policy_hubIijN4cuda3std3__44plusIiEEE10Policy1000EN6thrust24THRUST_300001_SM_1000_NS12zip_iteratorINS7_5tupleIJNSD_6detail15normal_iteratorINSD_10device_ptrIiEEEESK_EEEEEPijS9_ii9tupleProdEEvT0_T1_T2_T3_T4_T6_E12temp_storage+28];
	selp.b32 	%r506, %r505, 0, %p47;
	add.s32 	%r507, %r504, %r506;
	setp.gt.u32 	%p48, %r90, 192;
	ld.shared.u32 	%r508, [_ZZN3cub18CUB_300001_SM_10006detail6reduce28DeviceReduceSingleTileKernelINS2_10policy_hubIijN4cuda3std3__44plusIiEEE10Policy1000EN6thrust24THRUST_300001_SM_1000_NS12zip_iteratorINS7_5tupleIJNSD_6detail15normal_iteratorINSD_10device_ptrIiEEEESK_EEEEEPijS9_ii9tupleProdEEvT0_T1_T2_T3_T4_T6_E12temp_storage+32];
	selp.b32 	%r509, %r508, 0, %p48;
	add.s32 	%r510, %r507, %r509;
	setp.gt.u32 	%p49, %r90, 224;
	ld.shared.u32 	%r511, [_ZZN3cub18CUB_300001_SM_10006detail6reduce28DeviceReduceSingleTileKernelINS2_10policy_hubIijN4cuda3std3__44plusIiEEE10Policy1000EN6thrust24THRUST_300001_SM_1000_NS12zip_iteratorINS7_5tupleIJNSD_6detail15normal_iteratorINSD_10device_ptrIiEEEESK_EEEEEPijS9_ii9tupleProdEEvT0_T1_T2_T3_T4_T6_E12temp_storage+36];
	selp.b32 	%r512, %r511, 0, %p49;
	add.s32 	%r602, %r510, %r512;
	bra.uni 	$L__BB14_50;
$L__BB14_28:
	mov.u32 	%r40, %tid.x;
	mul.wide.u32 	%rd21, %r40, 4;
	add.s64 	%rd16, %rd2, %rd21;
	add.s64 	%rd17, %rd3, %rd21;
	ld.global.u32 	%r93, [%rd16];
	ld.global.u32 	%r94, [%rd17];
	mul.lo.s32 	%r95, %r94, %r93;
	ld.global.u32 	%r96, [%rd16+1024];
	ld.global.u32 	%r97, [%rd17+1024];
	ld.global.u32 	%r98, [%rd16+2048];
	ld.global.u32 	%r99, [%rd17+2048];
	ld.global.u32 	%r100, [%rd16+3072];
	ld.global.u32 	%r101, [%rd17+3072];
	ld.global.u32 	%r102, [%rd16+4096];
	ld.global.u32 	%r103, [%rd17+4096];
	ld.global.u32 	%r104, [%rd16+5120];
	ld.global.u32 	%r105, [%rd17+5120];
	ld.global.u32 	%r106, [%rd16+6144];
	ld.global.u32 	%r107, [%rd17+6144];
	ld.global.u32 	%r108, [%rd16+7168];
	ld.global.u32 	%r109, [%rd17+7168];
	ld.global.u32 	%r110, [%rd16+8192];
	ld.global.u32 	%r111, [%rd17+8192];
	ld.global.u32 	%r112, [%rd16+9216];
	ld.global.u32 	%r113, [%rd17+9216];
	ld.global.u32 	%r114, [%rd16+10240];
	ld.global.u32 	%r115, [%rd17+10240];
	ld.global.u32 	%r116, [%rd16+11264];
	ld.global.u32 	%r117, [%rd17+11264];
	ld.global.u32 	%r118, [%rd16+12288];
	ld.global.u32 	%r119, [%rd17+12288];
	ld.global.u32 	%r120, [%rd16+13312];
	ld.global.u32 	%r121, [%rd17+13312];
	ld.global.u32 	%r122, [%rd16+14336];
	ld.global.u32 	%r123, [%rd17+14336];
	ld.global.u32 	%r124, [%rd16+15360];
	ld.global.u32 	%r125, [%rd17+15360];
	mad.lo.s32 	%r126, %r97, %r96, %r95;
	mad.lo.s32 	%r127, %r99, %r98, %r126;
	mad.lo.s32 	%r128, %r101, %r100, %r127;
	mad.lo.s32 	%r129, %r103, %r102, %r128;
	mad.lo.s32 	%r130, %r105, %r104, %r129;
	mad.lo.s32 	%r131, %r107, %r106, %r130;
	mad.lo.s32 	%r132, %r109, %r108, %r131;
	mad.lo.s32 	%r133, %r111, %r110, %r132;
	mad.lo.s32 	%r134, %r113, %r112, %r133;
	mad.lo.s32 	%r135, %r115, %r114, %r134;
	mad.lo.s32 	%r136, %r117, %r116, %r135;
	mad.lo.s32 	%r137, %r119, %r118, %r136;
	mad.lo.s32 	%r138, %r121, %r120, %r137;
	mad.lo.s32 	%r139, %r123, %r122, %r138;
	mad.lo.s32 	%r601, %r125, %r124, %r139;
	add.s32 	%r42, %r90, -4096;
	setp.lt.u32 	%p3, %r42, 4096;
	mov.b32 	%r584, 4096;
	@%p3 bra 	$L__BB14_32;
	mov.b32 	%r584, 4096;
$L__BB14_30:
	mul.wide.u32 	%rd22, %r584, 4;
	add.s64 	%rd23, %rd16, %rd22;
	add.s64 	%rd24, %rd17, %rd22;
	ld.global.u32 	%r141, [%rd23];
	ld.global.u32 	%r142, [%rd24];
	ld.global.u32 	%r143, [%rd23+1024];
	ld.global.u32 	%r144, [%rd24+1024];
	ld.global.u32 	%r145, [%rd23+2048];
	ld.global.u32 	%r146, [%rd24+2048];
	ld.global.u32 	%r147, [%rd23+3072];
	ld.global.u32 	%r148, [%rd24+3072];
	ld.global.u32 	%r149, [%rd23+4096];
	ld.global.u32 	%r150, [%rd24+4096];
	ld.global.u32 	%r151, [%rd23+5120];
	ld.global.u32 	%r152, [%rd24+5120];
	ld.global.u32 	%r153, [%rd23+6144];
	ld.global.u32 	%r154, [%rd24+6144];
	ld.global.u32 	%r155, [%rd23+7168];
	ld.global.u32 	%r156, [%rd24+7168];
	ld.global.u32 	%r157, [%rd23+8192];
	ld.global.u32 	%r158, [%rd24+8192];
	ld.global.u32 	%r159, [%rd23+9216];
	ld.global.u32 	%r160, [%rd24+9216];
	ld.global.u32 	%r161, [%rd23+10240];
	ld.global.u32 	%r162, [%rd24+10240];
	ld.global.u32 	%r163, [%rd23+11264];
	ld.global.u32 	%r164, [%rd24+11264];
	ld.global.u32 	%r165, [%rd23+12288];
	ld.global.u32 	%r166, [%rd24+12288];
	ld.global.u32 	%r167, [%rd23+13312];
	ld.global.u32 	%r168, [%rd24+13312];
	ld.global.u32 	%r169, [%rd23+14336];
	ld.global.u32 	%r170, [%rd24+14336];
	ld.global.u32 	%r171, [%rd23+15360];
	ld.global.u32 	%r172, [%rd24+15360];
	mad.lo.s32 	%r173, %r142, %r141, %r601;
	mad.lo.s32 	%r174, %r144, %r143, %r173;
	mad.lo.s32 	%r175, %r146, %r145, %r174;
	mad.lo.s32 	%r176, %r148, %r147, %r175;
	mad.lo.s32 	%r177, %r150, %r149, %r176;
	mad.lo.s32 	%r178, %r152, %r151, %r177;
	mad.lo.s32 	%r179, %r154, %r153, %r178;
	mad.lo.s32 	%r180, %r156, %r155, %r179;
	mad.lo.s32 	%r181, %r158, %r157, %r180;
	mad.lo.s32 	%r182, %r160, %r159, %r181;
	mad.lo.s32 	%r183, %r162, %r161, %r182;
	mad.lo.s32 	%r184, %r164, %r163, %r183;
	mad.lo.s32 	%r185, %r166, %r165, %r184;
	mad.lo.s32 	%r186, %r168, %r167, %r185;
	mad.lo.s32 	%r187, %r170, %r169, %r186;
	mad.lo.s32 	%r601, %r172, %r171, %r187;
	sub.s32 	%r188, %r90, %r584;
	setp.lt.u32 	%p4, %r188, 4096;
	@%p4 bra 	$L__BB14_46;
	add.s32 	%r584, %r584, 4096;
	setp.le.u32 	%p5, %r584, %r42;
	@%p5 bra 	$L__BB14_30;
$L__BB14_32:
	setp.le.u32 	%p6, %r90, %r584;
	sub.s32 	%r189, %r90, %r584;
	setp.ge.s32 	%p7, %r40, %r189;
	or.pred  	%p8, %p6, %p7;
	@%p8 bra 	$L__BB14_46;
	not.b32 	%r192, %r40;
	add.s32 	%r193, %r90, %r192;
	sub.s32 	%r194, %r193, %r584;
	shr.u32 	%r195, %r194, 8;
	add.s32 	%r49, %r195, 1;
	and.b32  	%r50, %r49, 15;
	setp.lt.u32 	%p9, %r194, 3840;
	mov.u32 	%r593, %r40;
	@%p9 bra 	$L__BB14_37;
	or.b32  	%r587, %r40, 2048;
	add.s32 	%r586, %r40, %r584;
	and.b32  	%r196, %r49, 33554416;
	neg.s32 	%r585, %r196;
$L__BB14_35:
	.pragma "nounroll";
	mul.wide.u32 	%rd25, %r586, 4;
	add.s64 	%rd26, %rd2, %rd25;
	add.s64 	%rd27, %rd3, %rd25;
	ld.global.u32 	%r197, [%rd26];
	ld.global.u32 	%r198, [%rd27];
	mad.lo.s32 	%r199, %r198, %r197, %r601;
	add.s32 	%r200, %r586, 256;
	mul.wide.u32 	%rd28, %r200, 4;
	add.s64 	%rd29, %rd2, %rd28;
	add.s64 	%rd30, %rd3, %rd28;
	ld.global.u32 	%r201, [%rd29];
	ld.global.u32 	%r202, [%rd30];
	mad.lo.s32 	%r203, %r202, %r201, %r199;
	add.s32 	%r204, %r586, 512;
	mul.wide.u32 	%rd31, %r204, 4;
	add.s64 	%rd32, %rd2, %rd31;
	add.s64 	%rd33, %rd3, %rd31;
	ld.global.u32 	%r205, [%rd32];
	ld.global.u32 	%r206, [%rd33];
	mad.lo.s32 	%r207, %r206, %r205, %r203;
	add.s32 	%r208, %r586, 768;
	mul.wide.u32 	%rd34, %r208, 4;
	add.s64 	%rd35, %rd2, %rd34;
	add.s64 	%rd36, %rd3, %rd34;
	ld.global.u32 	%r209, [%rd35];
	ld.global.u32 	%r210, [%rd36];
	mad.lo.s32 	%r211, %r210, %r209, %r207;
	add.s32 	%r212, %r586, 1024;
	mul.wide.u32 	%rd37, %r212, 4;
	add.s64 	%rd38, %rd2, %rd37;
	add.s64 	%rd39, %rd3, %rd37;
	ld.global.u32 	%r213, [%rd38];
	ld.global.u32 	%r214, [%rd39];
	mad.lo.s32 	%r215, %r214, %r213, %r211;
	add.s32 	%r216, %r586, 1280;
	mul.wide.u32 	%rd40, %r216, 4;
	add.s64 	%rd41, %rd2, %rd40;
	add.s64 	%rd42, %rd3, %rd40;
	ld.global.u32 	%r217, [%rd41];
	ld.global.u32 	%r218, [%rd42];
	mad.lo.s32 	%r219, %r218, %r217, %r215;
	add.s32 	%r220, %r586, 1536;
	mul.wide.u32 	%rd43, %r220, 4;
	add.s64 	%rd44, %rd2, %rd43;
	add.s64 	%rd45, %rd3, %rd43;
	ld.global.u32 	%r221, [%rd44];
	ld.global.u32 	%r222, [%rd45];
	mad.lo.s32 	%r223, %r222, %r221, %r219;
	add.s32 	%r224, %r586, 1792;
	mul.wide.u32 	%rd46, %r224, 4;
	add.s64 	%rd47, %rd2, %rd46;
	add.s64 	%rd48, %rd3, %rd46;
	ld.global.u32 	%r225, [%rd47];
	ld.global.u32 	%r226, [%rd48];
	mad.lo.s32 	%r227, %r226, %r225, %r223;
	add.s32 	%r228, %r586, 2048;
	mul.wide.u32 	%rd49, %r228, 4;
	add.s64 	%rd50, %rd2, %rd49;
	add.s64 	%rd51, %rd3, %rd49;
	ld.global.u32 	%r229, [%rd50];
	ld.global.u32 	%r230, [%rd51];
	mad.lo.s32 	%r231, %r230, %r229, %r227;
	add.s32 	%r232, %r586, 2304;
	mul.wide.u32 	%rd52, %r232, 4;
	add.s64 	%rd53, %rd2, %rd52;
	add.s64 	%rd54, %rd3, %rd52;
	ld.global.u32 	%r233, [%rd53];
	ld.global.u32 	%r234, [%rd54];
	mad.lo.s32 	%r235, %r234, %r233, %r231;
	add.s32 	%r236, %r586, 2560;
	mul.wide.u32 	%rd55, %r236, 4;
	add.s64 	%rd56, %rd2, %rd55;
	add.s64 	%rd57, %rd3, %rd55;
	ld.global.u32 	%r237, [%rd56];
	ld.global.u32 	%r238, [%rd57];
	mad.lo.s32 	%r239, %r238, %r237, %r235;
	add.s32 	%r240, %r586, 2816;
	mul.wide.u32 	%rd58, %r240, 4;
	add.s64 	%rd59, %rd2, %rd58;
	add.s64 	%rd60, %rd3, %rd58;
	ld.global.u32 	%r241, [%rd59];
	ld.global.u32 	%r242, [%rd60];
	mad.lo.s32 	%r243, %r242, %r241, %r239;
	add.s32 	%r244, %r586, 3072;
	mul.wide.u32 	%rd61, %r244, 4;
	add.s64 	%rd62, %rd2, %rd61;
	add.s64 	%rd63, %rd3, %rd61;
	ld.global.u32 	%r245, [%rd62];
	ld.global.u32 	%r246, [%rd63];
	mad.lo.s32 	%r247, %r246, %r245, %r243;
	add.s32 	%r248, %r586, 3328;
	mul.wide.u32 	%rd64, %r248, 4;
	add.s64 	%rd65, %rd2, %rd64;
	add.s64 	%rd66, %rd3, %rd64;
	ld.global.u32 	%r249, [%rd65];
	ld.global.u32 	%r250, [%rd66];
	mad.lo.s32 	%r251, %r250, %r249, %r247;
	add.s32 	%r252, %r586, 3584;
	mul.wide.u32 	%rd67, %r252, 4;
	add.s64 	%rd68, %rd2, %rd67;
	add.s64 	%rd69, %rd3, %rd67;
	ld.global.u32 	%r253, [%rd68];
	ld.global.u32 	%r254, [%rd69];
	mad.lo.s32 	%r255, %r254, %r253, %r251;
	add.s32 	%r256, %r586, 3840;
	mul.wide.u32 	%rd70, %r256, 4;
	add.s64 	%rd71, %rd2, %rd70;
	add.s64 	%rd72, %rd3, %rd70;
	ld.global.u32 	%r257, [%rd71];
	ld.global.u32 	%r258, [%rd72];
	mad.lo.s32 	%r601, %r258, %r257, %r255;
	add.s32 	%r587, %r587, 4096;
	add.s32 	%r586, %r586, 4096;
	add.s32 	%r585, %r585, 16;
	setp.ne.s32 	%p10, %r585, 0;
	@%p10 bra 	$L__BB14_35;
	add.s32 	%r593, %r587, -2048;
$L__BB14_37:
	setp.eq.s32 	%p11, %r50, 0;
	@%p11 bra 	$L__BB14_46;
	and.b32  	%r66, %r49, 7;
	setp.lt.u32 	%p12, %r50, 8;
	@%p12 bra 	$L__BB14_40;
	add.s32 	%r260, %r593, %r584;
	mul.wide.u32 	%rd73, %r260, 4;
	add.s64 	%rd74, %rd2, %rd73;
	add.s64 	%rd75, %rd3, %rd73;
	ld.global.u32 	%r261, [%rd74];
	ld.global.u32 	%r262, [%rd75];
	mad.lo.s32 	%r263, %r262, %r261, %r601;
	add.s32 	%r264, %r260, 256;
	mul.wide.u32 	%rd76, %r264, 4;
	add.s64 	%rd77, %rd2, %rd76;
	add.s64 	%rd78, %rd3, %rd76;
	ld.global.u32 	%r265, [%rd77];
	ld.global.u32 	%r266, [%rd78];
	mad.lo.s32 	%r267, %r266, %r265, %r263;
	add.s32 	%r268, %r260, 512;
	mul.wide.u32 	%rd79, %r268, 4;
	add.s64 	%rd80, %rd2, %rd79;
	add.s64 	%rd81, %rd3, %rd79;
	ld.global.u32 	%r269, [%rd80];
	ld.global.u32 	%r270, [%rd81];
	mad.lo.s32 	%r271, %r270, %r269, %r267;
	add.s32 	%r272, %r260, 768;
	mul.wide.u32 	%rd82, %r272, 4;
	add.s64 	%rd83, %rd2, %rd82;
	add.s64 	%rd84, %rd3, %rd82;
	ld.global.u32 	%r273, [%rd83];
	ld.global.u32 	%r274, [%rd84];
	mad.lo.s32 	%r275, %r274, %r273, %r271;
	add.s32 	%r276, %r260, 1024;
	mul.wide.u32 	%rd85, %r276, 4;
	add.s64 	%rd86, %rd2, %rd85;
	add.s64 	%rd87, %rd3, %rd85;
	ld.global.u32 	%r277, [%rd86];
	ld.global.u32 	%r278, [%rd87];
	mad.lo.s32 	%r279, %r278, %r277, %r275;
	add.s32 	%r280, %r260, 1280;
	mul.wide.u32 	%rd88, %r280, 4;
	add.s64 	%rd89, %rd2, %rd88;
	add.s64 	%rd90, %rd3, %rd88;
	ld.global.u32 	%r281, [%rd89];
	ld.global.u32 	%r282, [%rd90];
	mad.lo.s32 	%r283, %r282, %r281, %r279;
	add.s32 	%r284, %r260, 1536;
	mul.wide.u32 	%rd91, %r284, 4;
	add.s64 	%rd92, %rd2, %rd91;
	add.s64 	%rd93, %rd3, %rd91;
	ld.global.u32 	%r285, [%rd92];
	ld.global.u32 	%r286, [%rd93];
	mad.lo.s32 	%r287, %r286, %r285, %r283;
	add.s32 	%r288, %r260, 1792;
	mul.wide.u32 	%rd94, %r288, 4;
	add.s64 	%rd95, %rd2, %rd94;
	add.s64 	%rd96, %rd3, %rd94;
	ld.global.u32 	%r289, [%rd95];
	ld.global.u32 	%r290, [%rd96];
	mad.lo.s32 	%r601, %r290, %r289, %r287;
	add.s32 	%r593, %r593, 2048;
$L__BB14_40:
	setp.eq.s32 	%p13, %r66, 0;
	@%p13 bra 	$L__BB14_46;
	and.b32  	%r72, %r49, 3;
	setp.lt.u32 	%p14, %r66, 4;
	@%p14 bra 	$L__BB14_43;
	add.s32 	%r292, %r593, %r584;
	mul.wide.u32 	%rd97, %r292, 4;
	add.s64 	%rd98, %rd2, %rd97;
	add.s64 	%rd99, %rd3, %rd97;
	ld.global.u32 	%r293, [%rd98];
	ld.global.u32 	%r294, [%rd99];
	mad.lo.s32 	%r295, %r294, %r293, %r601;
	add.s32 	%r296, %r292, 256;
	mul.wide.u32 	%rd100, %r296, 4;
	add.s64 	%rd101, %rd2, %rd100;
	add.s64 	%rd102, %rd3, %rd100;
	ld.global.u32 	%r297, [%rd101];
	ld.global.u32 	%r298, [%rd102];
	mad.lo.s32 	%r299, %r298, %r297, %r295;
	add.s32 	%r300, %r292, 512;
	mul.wide.u32 	%rd103, %r300, 4;
	add.s64 	%rd104, %rd2, %rd103;
	add.s64 	%rd105, %rd3, %rd103;
	ld.global.u32 	%r301, [%rd104];
	ld.global.u32 	%r302, [%rd105];
	mad.lo.s32 	%r303, %r302, %r301, %r299;
	add.s32 	%r304, %r292, 768;
	mul.wide.u32 	%rd106, %r304, 4;
	add.s64 	%rd107, %rd2, %rd106;
	add.s64 	%rd108, %rd3, %rd106;
	ld.global.u32 	%r305, [%rd107];
	ld.global.u32 	%r306, [%rd108];
	mad.lo.s32 	%r601, %r306, %r305, %r303;
	add.s32 	%r593, %r593, 1024;
$L__BB14_43:
	setp.eq.s32 	%p15, %r72, 0;
	@%p15 bra 	$L__BB14_46;
	add.s32 	%r599, %r593, %r584;
	neg.s32 	%r598, %r72;
$L__BB14_45:
	.pragma "nounroll";
	mul.wide.u32 	%rd109, %r599, 4;
	add.s64 	%rd110, %rd2, %rd109;
	add.s64 	%rd111, %rd3, %rd109;
	ld.global.u32 	%r307, [%rd110];
	ld.global.u32 	%r308, [%rd111];
	mad.lo.s32 	%r601, %r308, %r307, %r601;
	add.s32 	%r599, %r599, 256;
	add.s32 	%r598, %r598, 1;
	setp.ne.s32 	%p16, %r598, 0;
	@%p16 bra 	$L__BB14_45;
$L__BB14_46:
	// begin inline asm
	mov.u32 %r309, %laneid;
	// end inline asm
	mov.b32 	%r312, 1;
	mov.b32 	%r333, 31;
	mov.b32 	%r334, -1;
	// begin inline asm
	shfl.sync.down.b32 %r310, %r601, %r312, %r333, %r334;
	// end inline asm
	setp.gt.s32 	%p17, %r309, 30;
	selp.b32 	%r335, 0, %r310, %p17;
	add.s32 	%r316, %r335, %r601;
	mov.b32 	%r317, 2;
	// begin inline asm
	shfl.sync.down.b32 %r315, %r316, %r317, %r333, %r334;
	// end inline asm
	setp.gt.s32 	%p18, %r309, 29;
	selp.b32 	%r336, 0, %r315, %p18;
	add.s32 	%r321, %r316, %r336;
	mov.b32 	%r322, 4;
	// begin inline asm
	shfl.sync.down.b32 %r320, %r321, %r322, %r333, %r334;
	// end inline asm
	setp.gt.s32 	%p19, %r309, 27;
	selp.b32 	%r337, 0, %r320, %p19;
	add.s32 	%r326, %r321, %r337;
	mov.b32 	%r327, 8;
	// begin inline asm
	shfl.sync.down.b32 %r325, %r326, %r327, %r333, %r334;
	// end inline asm
	setp.gt.s32 	%p20, %r309, 23;
	selp.b32 	%r338, 0, %r325, %p20;
	add.s32 	%r331, %r326, %r338;
	mov.b32 	%r332, 16;
	// begin inline asm
	shfl.sync.down.b32 %r330, %r331, %r332, %r333, %r334;
	// end inline asm
	setp.gt.s32 	%p21, %r309, 15;
	selp.b32 	%r339, 0, %r330, %p21;
	add.s32 	%r602, %r331, %r339;
	setp.ne.s32 	%p22, %r309, 0;
	@%p22 bra 	$L__BB14_48;
	shr.u32 	%r340, %r40, 3;
	and.b32  	%r341, %r340, 124;
	mov.u32 	%r342, _ZZN3cub18CUB_300001_SM_10006detail6reduce28DeviceReduceSingleTileKernelINS2_10policy_hubIijN4cuda3std3__44plusIiEEE10Policy1000EN6thrust24THRUST_300001_SM_1000_NS12zip_iteratorINS7_5tupleIJNSD_6detail15normal_iteratorINSD_10device_ptrIiEEEESK_EEEEEPijS9_ii9tupleProdEEvT0_T1_T2_T3_T4_T6_E12temp_storage;
	add.s32 	%r343, %r342, %r341;
	st.shared.u32 	[%r343+8], %r602;
$L__BB14_48:
	bar.sync 	0;
	setp.ne.s32 	%p23, %r40, 0;
	@%p23 bra 	$L__BB14_50;
	ld.shared.u32 	%r344, [_ZZN3cub18CUB_300001_SM_10006detail6reduce28DeviceReduceSingleTileKernelINS2_10policy_hubIijN4cuda3std3__44plusIiEEE10Policy1000EN6thrust24THRUST_300001_SM_1000_NS12zip_iteratorINS7_5tupleIJNSD_6detail15normal_iteratorINSD_10device_ptrIiEEEESK_EEEEEPijS9_ii9tupleProdEEvT0_T1_T2_T3_T4_T6_E12temp_storage+12];
	add.s32 	%r345, %r344, %r602;
	ld.shared.u32 	%r346, [_ZZN3cub18CUB_300001_SM_10006detail6reduce28DeviceReduceSingleTileKernelINS2_10policy_hubIijN4cuda3std3__44plusIiEEE10Policy1000EN6thrust24THRUST_300001_SM_1000_NS12zip_iteratorINS7_5tupleIJNSD_6detail15normal_iteratorINSD_10device_ptrIiEEEESK_EEEEEPijS9_ii9tupleProdEEvT0_T1_T2_T3_T4_T6_E12temp_storage+16];
	add.s32 	%r347, %r345, %r346;
	ld.shared.u32 	%r348, [_ZZN3cub18CUB_300001_SM_10006detail6reduce28DeviceReduceSingleTileKernelINS2_10policy_hubIijN4cuda3std3__44plusIiEEE10Policy1000EN6thrust24THRUST_300001_SM_1000_NS12zip_iteratorINS7_5tupleIJNSD_6detail15normal_iteratorINSD_10device_ptrIiEEEESK_EEEEEPijS9_ii9tupleProdEEvT0_T1_T2_T3_T4_T6_E12temp_storage+20];
	add.s32 	%r349, %r347, %r348;
	ld.shared.u32 	%r350, [_ZZN3cub18CUB_300001_SM_10006detail6reduce28DeviceReduceSingleTileKernelINS2_10policy_hubIijN4cuda3std3__44plusIiEEE10Policy1000EN6thrust24THRUST_300001_SM_1000_NS12zip_iteratorINS7_5tupleIJNSD_6detail15normal_iteratorINSD_10device_ptrIiEEEESK_EEEEEPijS9_ii9tupleProdEEvT0_T1_T2_T3_T4_T6_E12temp_storage+24];
	add.s32 	%r351, %r349, %r350;
	ld.shared.u32 	%r352, [_ZZN3cub18CUB_300001_SM_10006detail6reduce28DeviceReduceSingleTileKernelINS2_10policy_hubIijN4cuda3std3__44plusIiEEE10Policy1000EN6thrust24THRUST_300001_SM_1000_NS12zip_iteratorINS7_5tupleIJNSD_6detail15normal_iteratorINSD_10device_ptrIiEEEESK_EEEEEPijS9_ii9tupleProdEEvT0_T1_T2_T3_T4_T6_E12temp_storage+28];
	add.s32 	%r353, %r351, %r352;
	ld.shared.u32 	%r354, [_ZZN3cub18CUB_300001_SM_10006detail6reduce28DeviceReduceSingleTileKernelINS2_10policy_hubIijN4cuda3std3__44plusIiEEE10Policy1000EN6thrust24THRUST_300001_SM_1000_NS12zip_iteratorINS7_5tupleIJNSD_6detail15normal_iteratorINSD_10device_ptrIiEEEESK_EEEEEPijS9_ii9tupleProdEEvT0_T1_T2_T3_T4_T6_E12temp_storage+32];
	add.s32 	%r355, %r353, %r354;
	ld.shared.u32 	%r356, [_ZZN3cub18CUB_300001_SM_10006detail6reduce28DeviceReduceSingleTileKernelINS2_10policy_hubIijN4cuda3std3__44plusIiEEE10Policy1000EN6thrust24THRUST_300001_SM_1000_NS12zip_iteratorINS7_5tupleIJNSD_6detail15normal_iteratorINSD_10device_ptrIiEEEESK_EEEEEPijS9_ii9tupleProdEEvT0_T1_T2_T3_T4_T6_E12temp_storage+36];
	add.s32 	%r602, %r355, %r356;
$L__BB14_50:
	mov.u32 	%r561, %tid.x;
	setp.ne.s32 	%p57, %r561, 0;
	@%p57 bra 	$L__BB14_52;
	add.s32 	%r562, %r602, %r91;
	st.global.u32 	[%rd1], %r562;
$L__BB14_52:
	ret;

}
	// .globl	_ZN3cub18CUB_300001_SM_10006detail6reduce18DeviceReduceKernelINS2_10policy_hubIijN4cuda3std3__44plusIiEEE10Policy1000EN6thrust24THRUST_300001_SM_1000_NS12zip_iteratorINS7_5tupleIJNSD_6detail15normal_iteratorINSD_10device_ptrIiEEEESK_EEEEEjS9_i9tupleProdEEvT0_PT3_T1_NS0_13GridEvenShareISR_EET2_T4_
.visible .entry _ZN3cub18CUB_300001_SM_10006detail6reduce18DeviceReduceKernelINS2_10policy_hubIijN4cuda3std3__44plusIiEEE10Policy1000EN6thrust24THRUST_300001_SM_1000_NS12zip_iteratorINS7_5tupleIJNSD_6detail15normal_iteratorINSD_10device_ptrIiEEEESK_EEEEEjS9_i9tupleProdEEvT0_PT3_T1_NS0_13GridEvenShareISR_EET2_T4_(
	.param .align 8 .b8 _ZN3cub18CUB_300001_SM_10006detail6reduce18DeviceReduceKernelINS2_10policy_hubIijN4cuda3std3__44plusIiEEE10Policy1000EN6thrust24THRUST_300001_SM_1000_NS12zip_iteratorINS7_5tupleIJNSD_6detail15normal_iteratorINSD_10device_ptrIiEEEESK_EEEEEjS9_i9tupleProdEEvT0_PT3_T1_NS0_13GridEvenShareISR_EET2_T4__param_0[16],
	.param .u64 .ptr .align 1 _ZN3cub18CUB_300001_SM_10006detail6reduce18DeviceReduceKernelINS2_10policy_hubIijN4cuda3std3__44plusIiEEE10Policy1000EN6thrust24THRUST_300001_SM_1000_NS12zip_iteratorINS7_5tupleIJNSD_6detail15normal_iteratorINSD_10device_ptrIiEEEESK_EEEEEjS9_i9tupleProdEEvT0_PT3_T1_NS0_13GridEvenShareISR_EET2_T4__param_1,
	.param .u32 _ZN3cub18CUB_300001_SM_10006detail6reduce18DeviceReduceKernelINS2_10policy_hubIijN4cuda3std3__44plusIiEEE10Policy1000EN6thrust24THRUST_300001_SM_1000_NS12zip_iteratorINS7_5tupleIJNSD_6detail15normal_iteratorINSD_10device_ptrIiEEEESK_EEEEEjS9_i9tupleProdEEvT0_PT3_T1_NS0_13GridEvenShareISR_EET2_T4__param_2,
	.param .align 4 .b8 _ZN3cub18CUB_300001_SM_10006detail6reduce18DeviceReduceKernelINS2_10policy_hubIijN4cuda3std3__44plusIiEEE10Policy1000EN6thrust24THRUST_300001_SM_1000_NS12zip_iteratorINS7_5tupleIJNSD_6detail15normal_iteratorINSD_10device_ptrIiEEEESK_EEEEEjS9_i9tupleProdEEvT0_PT3_T1_NS0_13GridEvenShareISR_EET2_T4__param_3[40],
	.param .align 1 .b8 _ZN3cub18CUB_300001_SM_10006detail6reduce18DeviceReduceKernelINS2_10policy_hubIijN4cuda3std3__44plusIiEEE10Policy1000EN6thrust24THRUST_300001_SM_1000_NS12zip_iteratorINS7_5tupleIJNSD_6detail15normal_iteratorINSD_10device_ptrIiEEEESK_EEEEEjS9_i9tupleProdEEvT0_PT3_T1_NS0_13GridEvenShareISR_EET2_T4__param_4[1],
	.param .align 1 .b8 _ZN3cub18CUB_300001_SM_10006detail6reduce18DeviceReduceKernelINS2_10policy_hubIijN4cuda3std3__44plusIiEEE10Policy1000EN6thrust24THRUST_300001_SM_1000_NS12zip_iteratorINS7_5tupleIJNSD_6detail15normal_iteratorINSD_10device_ptrIiEEEESK_EEEEEjS9_i9tupleProdEEvT0_PT3_T1_NS0_13GridEvenShareISR_EET2_T4__param_5[1]
)
.maxntid 256
{
	.reg .pred 	%p<57>;
	.reg .b16 	%rs<4>;
	.reg .b32 	%r<666>;
	.reg .b64 	%rd<193>;
	// demoted variable
	.shared .align 4 .b8 _ZZN3cub18CUB_300001_SM_10006detail6reduce18DeviceReduceKernelINS2_10policy_hubIijN4cuda3std3__44plusIiEEE10Policy1000EN6thrust24THRUST_300001_SM_1000_NS12zip_iteratorINS7_5tupleIJNSD_6detail15normal_iteratorINSD_10device_ptrIiEEEESK_EEEEEjS9_i9tupleProdEEvT0_PT3_T1_NS0_13GridEvenShareISR_EET2_T4_E12temp_storage[44];
	ld.param.u32 	%r1, [_ZN3cub18CUB_300001_SM_10006detail6reduce18DeviceReduceKernelINS2_10policy_hubIijN4cuda3std3__44plusIiEEE10Policy1000EN6thrust24THRUST_300001_SM_1000_NS12zip_iteratorINS7_5tupleIJNSD_6detail15normal_iteratorINSD_10device_ptrIiEEEESK_EEEEEjS9_i9tupleProdEEvT0_PT3_T1_NS0_13GridEvenShareISR_EET2_T4__param_3+20];
	ld.param.u32 	%r2, [_ZN3cub18CUB_300001_SM_10006detail6reduce18DeviceReduceKernelINS2_10policy_hubIijN4cuda3std3__44plusIiEEE10Policy1000EN6thrust24THRUST_300001_SM_1000_NS12zip_iteratorINS7_5tupleIJNSD_6detail15normal_iteratorINSD_10device_ptrIiEEEESK_EEEEEjS9_i9tupleProdEEvT0_PT3_T1_NS0_13GridEvenShareISR_EET2_T4__param_3+24];
	ld.param.u64 	%rd4, [_ZN3cub18CUB_300001_SM_10006detail6reduce18DeviceReduceKernelINS2_10policy_hubIijN4cuda3std3__44plusIiEEE10Policy1000EN6thrust24THRUST_300001_SM_1000_NS12zip_iteratorINS7_5tupleIJNSD_6detail15normal_iteratorINSD_10device_ptrIiEEEESK_EEEEEjS9_i9tupleProdEEvT0_PT3_T1_NS0_13GridEvenShareISR_EET2_T4__param_0+8];
	ld.param.u64 	%rd5, [_ZN3cub18CUB_300001_SM_10006detail6reduce18DeviceReduceKernelINS2_10policy_hubIijN4cuda3std3__44plusIiEEE10Policy1000EN6thrust24THRUST_300001_SM_1000_NS12zip_iteratorINS7_5tupleIJNSD_6detail15normal_iteratorINSD_10device_ptrIiEEEESK_EEEEEjS9_i9tupleProdEEvT0_PT3_T1_NS0_13GridEvenShareISR_EET2_T4__param_0];
	cvta.to.global.u64 	%rd1, %rd5;
	cvta.to.global.u64 	%rd2, %rd4;
	mov.u32 	%r3, %ctaid.x;
	shl.b32 	%r4, %r2, 12;
	shl.b32 	%r647, %r3, 12;
	sub.s32 	%r6, %r1, %r647;
	setp.gt.u32 	%p1, %r6, 4095;
	@%p1 bra 	$L__BB15_26;
	mov.u32 	%r7, %tid.x;
	setp.ge.u32 	%p23, %r7, %r6;
	mov.b32 	%r641, 0;
	mov.u32 	%r630, %r7;
	@%p23 bra 	$L__BB15_3;
	add.s32 	%r390, %r647, %r7;
	mul.wide.u32 	%rd99, %r390, 4;
	add.s64 	%rd100, %rd1, %rd99;
	add.s64 	%rd101, %rd2, %rd99;
	ld.global.u32 	%r391, [%rd100];
	ld.global.u32 	%r392, [%rd101];
	mul.lo.s32 	%r641, %r392, %r391;
	add.s32 	%r630, %r7, 256;
$L__BB15_3:
	setp.ge.u32 	%p24, %r630, %r6;
	@%p24 bra 	$L__BB15_17;
	not.b32 	%r394, %r630;
	add.s32 	%r395, %r1, %r394;
	sub.s32 	%r396, %r395, %r647;
	shr.u32 	%r397, %r396, 8;
	add.s32 	%r12, %r397, 1;
	and.b32  	%r13, %r12, 15;
	setp.lt.u32 	%p25, %r396, 3840;
	@%p25 bra 	$L__BB15_8;
	or.b32  	%r627, %r630, 2048;
	add.s32 	%r626, %r630, %r647;
	and.b32  	%r398, %r12, 33554416;
	neg.s32 	%r625, %r398;
$L__BB15_6:
	.pragma "nounroll";
	mul.wide.u32 	%rd102, %r626, 4;
	add.s64 	%rd103, %rd1, %rd102;
	add.s64 	%rd104, %rd2, %rd102;
	ld.global.u32 	%r399, [%rd103];
	ld.global.u32 	%r400, [%rd104];
	mad.lo.s32 	%r401, %r400, %r399, %r641;
	add.s32 	%r402, %r626, 256;
	mul.wide.u32 	%rd105, %r402, 4;
	add.s64 	%rd106, %rd1, %rd105;
	add.s64 	%rd107, %rd2, %rd105;
	ld.global.u32 	%r403, [%rd106];
	ld.global.u32 	%r404, [%rd107];
	mad.lo.s32 	%r405, %r404, %r403, %r401;
	add.s32 	%r406, %r626, 512;
	mul.wide.u32 	%rd108, %r406, 4;
	add.s64 	%rd109, %rd1, %rd108;
	add.s64 	%rd110, %rd2, %rd108;
	ld.global.u32 	%r407, [%rd109];
	ld.global.u32 	%r408, [%rd110];
	mad.lo.s32 	%r409, %r408, %r407, %r405;
	add.s32 	%r410, %r626, 768;
	mul.wide.u32 	%rd111, %r410, 4;
	add.s64 	%rd112, %rd1, %rd111;
	add.s64 	%rd113, %rd2, %rd111;
	ld.global.u32 	%r411, [%rd112];
	ld.global.u32 	%r412, [%rd113];
	mad.lo.s32 	%r413, %r412, %r411, %r409;
	add.s32 	%r414, %r626, 1024;
	mul.wide.u32 	%rd114, %r414, 4;
	add.s64 	%rd115, %rd1, %rd114;
	add.s64 	%rd116, %rd2, %rd114;
	ld.global.u32 	%r415, [%rd115];
	ld.global.u32 	%r416, [%rd116];
	mad.lo.s32 	%r417, %r416, %r415, %r413;
	add.s32 	%r418, %r626, 1280;
	mul.wide.u32 	%rd117, %r418, 4;
	add.s64 	%rd118, %rd1, %rd117;
	add.s64 	%rd119, %rd2, %rd117;
	ld.global.u32 	%r419, [%rd118];
	ld.global.u32 	%r420, [%rd119];
	mad.lo.s32 	%r421, %r420, %r419, %r417;
	add.s32 	%r422, %r626, 1536;
	mul.wide.u32 	%rd120, %r422, 4;
	add.s64 	%rd121, %rd1, %rd120;
	add.s64 	%rd122, %rd2, %rd120;
	ld.global.u32 	%r423, [%rd121];
	ld.global.u32 	%r424, [%rd122];
	mad.lo.s32 	%r425, %r424, %r423, %r421;
	add.s32 	%r426, %r626, 1792;
	mul.wide.u32 	%rd123, %r426, 4;
	add.s64 	%rd124, %rd1, %rd123;
	add.s64 	%rd125, %rd2, %rd123;
	ld.global.u32 	%r427, [%rd124];
	ld.global.u32 	%r428, [%rd125];
	mad.lo.s32 	%r429, %r428, %r427, %r425;
	add.s32 	%r430, %r626, 2048;
	mul.wide.u32 	%rd126, %r430, 4;
	add.s64 	%rd127, %rd1, %rd126;
	add.s64 	%rd128, %rd2, %rd126;
	ld.global.u32 	%r431, [%rd127];
	ld.global.u32 	%r432, [%rd128];
	mad.lo.s32 	%r433, %r432, %r431, %r429;
	add.s32 	%r434, %r626, 2304;
	mul.wide.u32 	%rd129, %r434, 4;
	add.s64 	%rd130, %rd1, %rd129;
	add.s64 	%rd131, %rd2, %rd129;
	ld.global.u32 	%r435, [%rd130];
	ld.global.u32 	%r436, [%rd131];
	mad.lo.s32 	%r437, %r436, %r435, %r433;
	add.s32 	%r438, %r626, 2560;
	mul.wide.u32 	%rd132, %r438, 4;
	add.s64 	%rd133, %rd1, %rd132;
	add.s64 	%rd134, %rd2, %rd132;
	ld.global.u32 	%r439, [%rd133];
	ld.global.u32 	%r440, [%rd134];
	mad.lo.s32 	%r441, %r440, %r439, %r437;
	add.s32 	%r442, %r626, 2816;
	mul.wide.u32 	%rd135, %r442, 4;
	add.s64 	%rd136, %rd1, %rd135;
	add.s64 	%rd137, %rd2, %rd135;
	ld.global.u32 	%r443, [%rd136];
	ld.global.u32 	%r444, [%rd137];
	mad.lo.s32 	%r445, %r444, %r443, %r441;
	add.s32 	%r446, %r626, 3072;
	mul.wide.u32 	%rd138, %r446, 4;
	add.s64 	%rd139, %rd1, %rd138;
	add.s64 	%rd140, %rd2, %rd138;
	ld.global.u32 	%r447, [%rd139];
	ld.global.u32 	%r448, [%rd140];
	mad.lo.s32 	%r449, %r448, %r447, %r445;
	add.s32 	%r450, %r626, 3328;
	mul.wide.u32 	%rd141, %r450, 4;
	add.s64 	%rd142, %rd1, %rd141;
	add.s64 	%rd143, %rd2, %rd141;
	ld.global.u32 	%r451, [%rd142];
	ld.global.u32 	%r452, [%rd143];
	mad.lo.s32 	%r453, %r452, %r451, %r449;
	add.s32 	%r454, %r626, 3584;
	mul.wide.u32 	%rd144, %r454, 4;
	add.s64 	%rd145, %rd1, %rd144;
	add.s64 	%rd146, %rd2, %rd144;
	ld.global.u32 	%r455, [%rd145];
	ld.global.u32 	%r456, [%rd146];
	mad.lo.s32 	%r457, %r456, %r455, %r453;
	add.s32 	%r458, %r626, 3840;
	mul.wide.u32 	%rd147, %r458, 4;
	add.s64 	%rd148, %rd1, %rd147;
	add.s64 	%rd149, %rd2, %rd147;
	ld.global.u32 	%r459, [%rd148];
	ld.global.u32 	%r460, [%rd149];
	mad.lo.s32 	%r641, %r460, %r459, %r457;
	add.s32 	%r627, %r627, 4096;
	add.s32 	%r626, %r626, 4096;
	add.s32 	%r625, %r625, 16;
	setp.ne.s32 	%p26, %r625, 0;
	@%p26 bra 	$L__BB15_6;
	add.s32 	%r630, %r627, -2048;
$L__BB15_8:
	setp.eq.s32 	%p27, %r13, 0;
	@%p27 bra 	$L__BB15_17;
	and.b32  	%r29, %r12, 7;
	setp.lt.u32 	%p28, %r13, 8;
	@%p28 bra 	$L__BB15_11;
	add.s32 	%r462, %r647, %r630;
	mul.wide.u32 	%rd150, %r462, 4;
	add.s64 	%rd151, %rd1, %rd150;
	add.s64 	%rd152, %rd2, %rd150;
	ld.global.u32 	%r463, [%rd151];
	ld.global.u32 	%r464, [%rd152];
	mad.lo.s32 	%r465, %r464, %r463, %r641;
	add.s32 	%r466, %r462, 256;
	mul.wide.u32 	%rd153, %r466, 4;
	add.s64 	%rd154, %rd1, %rd153;
	add.s64 	%rd155, %rd2, %rd153;
	ld.global.u32 	%r467, [%rd154];
	ld.global.u32 	%r468, [%rd155];
	mad.lo.s32 	%r469, %r468, %r467, %r465;
	add.s32 	%r470, %r462, 512;
	mul.wide.u32 	%rd156, %r470, 4;
	add.s64 	%rd157, %rd1, %rd156;
	add.s64 	%rd158, %rd2, %rd156;
	ld.global.u32 	%r471, [%rd157];
	ld.global.u32 	%r472, [%rd158];
	mad.lo.s32 	%r473, %r472, %r471, %r469;
	add.s32 	%r474, %r462, 768;
	mul.wide.u32 	%rd159, %r474, 4;
	add.s64 	%rd160, %rd1, %rd159;
	add.s64 	%rd161, %rd2, %rd159;
	ld.global.u32 	%r475, [%rd160];
	ld.global.u32 	%r476, [%rd161];
	mad.lo.s32 	%r477, %r476, %r475, %r473;
	add.s32 	%r478, %r462, 1024;
	mul.wide.u32 	%rd162, %r478, 4;
	add.s64 	%rd163, %rd1, %rd162;
	add.s64 	%rd164, %rd2, %rd162;
	ld.global.u32 	%r479, [%rd163];
	ld.global.u32 	%r480, [%rd164];
	mad.lo.s32 	%r481, %r480, %r479, %r477;
	add.s32 	%r482, %r462, 1280;
	mul.wide.u32 	%rd165, %r482, 4;
	add.s64 	%rd166, %rd1, %rd165;
	add.s64 	%rd167, %rd2, %rd165;
	ld.global.u32 	%r483, [%rd166];
	ld.global.u32 	%r484, [%rd167];
	mad.lo.s32 	%r485, %r484, %r483, %r481;
	add.s32 	%r486, %r462, 1536;
	mul.wide.u32 	%rd168, %r486, 4;
	add.s64 	%rd169, %rd1, %rd168;
	add.s64 	%rd170, %rd2, %rd168;
	ld.global.u32 	%r487, [%rd169];
	ld.global.u32 	%r488, [%rd170];
	mad.lo.s32 	%r489, %r488, %r487, %r485;
	add.s32 	%r490, %r462, 1792;
	mul.wide.u32 	%rd171, %r490, 4;
	add.s64 	%rd172, %rd1, %rd171;
	add.s64 	%rd173, %rd2, %rd171;
	ld.global.u32 	%r491, [%rd172];
	ld.global.u32 	%r492, [%rd173];
	mad.lo.s32 	%r641, %r492, %r491, %r489;
	add.s32 	%r630, %r630, 2048;
$L__BB15_11:
	setp.eq.s32 	%p29, %r29, 0;
	@%p29 bra 	$L__BB15_17;
	and.b32  	%r35, %r12, 3;
	setp.lt.u32 	%p30, %r29, 4;
	@%p30 bra 	$L__BB15_14;
	add.s32 	%r494, %r647, %r630;
	mul.wide.u32 	%rd174, %r494, 4;
	add.s64 	%rd175, %rd1, %rd174;
	add.s64 	%rd176, %rd2, %rd174;
	ld.global.u32 	%r495, [%rd175];
	ld.global.u32 	%r496, [%rd176];
	mad.lo.s32 	%r497, %r496, %r495, %r641;
	add.s32 	%r498, %r494, 256;
	mul.wide.u32 	%rd177, %r498, 4;
	add.s64 	%rd178, %rd1, %rd177;
	add.s64 	%rd179, %rd2, %rd177;
	ld.global.u32 	%r499, [%rd178];
	ld.global.u32 	%r500, [%rd179];
	mad.lo.s32 	%r501, %r500, %r499, %r497;
	add.s32 	%r502, %r494, 512;
	mul.wide.u32 	%rd180, %r502, 4;
	add.s64 	%rd181, %rd1, %rd180;
	add.s64 	%rd182, %rd2, %rd180;
	ld.global.u32 	%r503, [%rd181];
	ld.global.u32 	%r504, [%rd182];
	mad.lo.s32 	%r505, %r504, %r503, %r501;
	add.s32 	%r506, %r494, 768;
	mul.wide.u32 	%rd183, %r506, 4;
	add.s64 	%rd184, %rd1, %rd183;
	add.s64 	%rd185, %rd2, %rd183;
	ld.global.u32 	%r507, [%rd184];
	ld.global.u32 	%r508, [%rd185];
	mad.lo.s32 	%r641, %r508, %r507, %r505;
	add.s32 	%r630, %r630, 1024;
$L__BB15_14:
	setp.eq.s32 	%p31, %r35, 0;
	@%p31 bra 	$L__BB15_17;
	add.s32 	%r639, %r630, %r647;
	neg.s32 	%r638, %r35;
$L__BB15_16:
	.pragma "nounroll";
	mul.wide.u32 	%rd186, %r639, 4;
	add.s64 	%rd187, %rd1, %rd186;
	add.s64 	%rd188, %rd2, %rd186;
	ld.global.u32 	%r509, [%rd187];
	ld.global.u32 	%r510, [%rd188];
	mad.lo.s32 	%r641, %r510, %r509, %r641;
	add.s32 	%r639, %r639, 256;
	add.s32 	%r638, %r638, 1;
	setp.ne.s32 	%p32, %r638, 0;
	@%p32 bra 	$L__BB15_16;
$L__BB15_17:
	setp.lt.u32 	%p33, %r6, 256;
	@%p33 bra 	$L__BB15_22;
	// begin inline asm
	mov.u32 %r574, %laneid;
	// end inline asm
	mov.b32 	%r577, 1;
	mov.b32 	%r598, 31;
	mov.b32 	%r599, -1;
	// begin inline asm
	shfl.sync.down.b32 %r575, %r641, %r577, %r598, %r599;
	// end inline asm
	setp.gt.s32 	%p49, %r574, 30;
	selp.b32 	%r600, 0, %r575, %p49;
	add.s32 	%r581, %r600, %r641;
	mov.b32 	%r582, 2;
	// begin inline asm
	shfl.sync.down.b32 %r580, %r581, %r582, %r598, %r599;
	// end inline asm
	setp.gt.s32 	%p50, %r574, 29;
	selp.b32 	%r601, 0, %r580, %p50;
	add.s32 	%r586, %r581, %r601;
	mov.b32 	%r587, 4;
	// begin inline asm
	shfl.sync.down.b32 %r585, %r586, %r587, %r598, %r599;
	// end inline asm
	setp.gt.s32 	%p51, %r574, 27;
	selp.b32 	%r602, 0, %r585, %p51;
	add.s32 	%r591, %r586, %r602;
	mov.b32 	%r592, 8;
	// begin inline asm
	shfl.sync.down.b32 %r590, %r591, %r592, %r598, %r599;
	// end inline asm
	setp.gt.s32 	%p52, %r574, 23;
	selp.b32 	%r603, 0, %r590, %p52;
	add.s32 	%r596, %r591, %r603;
	mov.b32 	%r597, 16;
	// begin inline asm
	shfl.sync.down.b32 %r595, %r596, %r597, %r598, %r599;
	// end inline asm
	setp.gt.s32 	%p53, %r574, 15;
	selp.b32 	%r604, 0, %r595, %p53;
	add.s32 	%r665, %r596, %r604;
	setp.ne.s32 	%p54, %r574, 0;
	@%p54 bra 	$L__BB15_20;
	shr.u32 	%r605, %r7, 3;
	and.b32  	%r606, %r605, 124;
	mov.u32 	%r607, _ZZN3cub18CUB_300001_SM_10006detail6reduce18DeviceReduceKernelINS2_10policy_hubIijN4cuda3std3__44plusIiEEE10Policy1000EN6thrust24THRUST_300001_SM_1000_NS12zip_iteratorINS7_5tupleIJNSD_6detail15normal_iteratorINSD_10device_ptrIiEEEESK_EEEEEjS9_i9tupleProdEEvT0_PT3_T1_NS0_13GridEvenShareISR_EET2_T4_E12temp_storage;
	add.s32 	%r608, %r607, %r606;
	st.shared.u32 	[%r608+8], %r665;
$L__BB15_20:
	bar.sync 	0;
	setp.ne.s32 	%p55, %r7, 0;
	@%p55 bra 	$L__BB15_48;
	ld.shared.u32 	%r609, [_ZZN3cub18CUB_300001_SM_10006detail6reduce18DeviceReduceKernelINS2_10policy_hubIijN4cuda3std3__44plusIiEEE10Policy1000EN6thrust24THRUST_300001_SM_1000_NS12zip_iteratorINS7_5tupleIJNSD_6detail15normal_iteratorINSD_10device_ptrIiEEEESK_EEEEEjS9_i9tupleProdEEvT0_PT3_T1_NS0_13GridEvenShareISR_EET2_T4_E12temp_storage+12];
	add.s32 	%r610, %r609, %r665;
	ld.shared.u32 	%r611, [_ZZN3cub18CUB_300001_SM_10006detail6reduce18DeviceReduceKernelINS2_10policy_hubIijN4cuda3std3__44plusIiEEE10Policy1000EN6thrust24THRUST_300001_SM_1000_NS12zip_iteratorINS7_5tupleIJNSD_6detail15normal_iteratorINSD_10device_ptrIiEEEESK_EEEEEjS9_i9tupleProdEEvT0_PT3_T1_NS0_13GridEvenShareISR_EET2_T4_E12temp_storage+16];
	add.s32 	%r612, %r610, %r611;
	ld.shared.u32 	%r613, [_ZZN3cub18CUB_300001_SM_10006detail6reduce18DeviceReduceKernelINS2_10policy_hubIijN4cuda3std3__44plusIiEEE10Policy1000EN6thrust24THRUST_300001_SM_1000_NS12zip_iteratorINS7_5tupleIJNSD_6detail15normal_iteratorINSD_10device_ptrIiEEEESK_EEEEEjS9_i9tupleProdEEvT0_PT3_T1_NS0_13GridEvenShareISR_EET2_T4_E12temp_storage+20];
	add.s32 	%r614, %r612, %r613;
	ld.shared.u32 	%r615, [_ZZN3cub18CUB_300001_SM_10006detail6reduce18DeviceReduceKernelINS2_10policy_hubIijN4cuda3std3__44plusIiEEE10Policy1000EN6thrust24THRUST_300001_SM_1000_NS12zip_iteratorINS7_5tupleIJNSD_6detail15normal_iteratorINSD_10device_ptrIiEEEESK_EEEEEjS9_i9tupleProdEEvT0_PT3_T1_NS0_13GridEvenShareISR_EET2_T4_E12temp_storage+24];
	add.s32 	%r616, %r614, %r615;
	ld.shared.u32 	%r617, [_ZZN3cub18CUB_300001_SM_10006detail6reduce18DeviceReduceKernelINS2_10policy_hubIijN4cuda3std3__44plusIiEEE10Policy1000EN6thrust24THRUST_300001_SM_1000_NS12zip_iteratorINS7_5tupleIJNSD_6detail15normal_iteratorINSD_10device_ptrIiEEEESK_EEEEEjS9_i9tupleProdEEvT0_PT3_T1_NS0_13GridEvenShareISR_EET2_T4_E12temp_storage+28];
	add.s32 	%r618, %r616, %r617;
	ld.shared.u32 	%r619, [_ZZN3cub18CUB_300001_SM_10006detail6reduce18DeviceReduceKernelINS2_10policy_hubIijN4cuda3std3__44plusIiEEE10Policy1000EN6thrust24THRUST_300001_SM_1000_NS12zip_iteratorINS7_5tupleIJNSD_6detail15normal_iteratorINSD_10device_ptrIiEEEESK_EEEEEjS9_i9tupleProdEEvT0_PT3_T1_NS0_13GridEvenShareISR_EET2_T4_E12temp_storage+32];
	add.s32 	%r620, %r618, %r619;
	ld.shared.u32 	%r621, [_ZZN3cub18CUB_300001_SM_10006detail6reduce18DeviceReduceKernelINS2_10policy_hubIijN4cuda3std3__44plusIiEEE10Policy1000EN6thrust24THRUST_300001_SM_1000_NS12zip_iteratorINS7_5tupleIJNSD_6detail15normal_iteratorINSD_10device_ptrIiEEEESK_EEEEEjS9_i9tupleProdEEvT0_PT3_T1_NS0_13GridEvenShareISR_EET2_T4_E12temp_storage+36];
	add.s32 	%r665, %r620, %r621;
	bra.uni 	$L__BB15_48;
$L__BB15_22:
	// begin inline asm
	mov.u32 %r511, %laneid;
	// end inline asm
	and.b32  	%r537, %r7, 992;
	add.s32 	%r538, %r537, 32;
	setp.gt.u32 	%p34, %r538, %r6;
	not.b32 	%r539, %r537;
	add.s32 	%r540, %r6, %r539;
	selp.b32 	%r535, %r540, 31, %p34;
	mov.b32 	%r514, 1;
	mov.b32 	%r536, -1;
	// begin inline asm
	shfl.sync.down.b32 %r512, %r641, %r514, %r535, %r536;
	// end inline asm
	setp.lt.s32 	%p35, %r511, %r535;
	selp.b32 	%r541, %r512, 0, %p35;
	add.s32 	%r518, %r541, %r641;
	mov.b32 	%r519, 2;
	// begin inline asm
	shfl.sync.down.b32 %r517, %r518, %r519, %r535, %r536;
	// end inline asm
	add.s32 	%r542, %r511, 2;
	setp.gt.s32 	%p36, %r542, %r535;
	selp.b32 	%r543, 0, %r517, %p36;
	add.s32 	%r523, %r518, %r543;
	mov.b32 	%r524, 4;
	// begin inline asm
	shfl.sync.down.b32 %r522, %r523, %r524, %r535, %r536;
	// end inline asm
	add.s32 	%r544, %r511, 4;
	setp.gt.s32 	%p37, %r544, %r535;
	selp.b32 	%r545, 0, %r522, %p37;
	add.s32 	%r528, %r523, %r545;
	mov.b32 	%r529, 8;
	// begin inline asm
	shfl.sync.down.b32 %r527, %r528, %r529, %r535, %r536;
	// end inline asm
	add.s32 	%r546, %r511, 8;
	setp.gt.s32 	%p38, %r546, %r535;
	selp.b32 	%r547, 0, %r527, %p38;
	add.s32 	%r533, %r528, %r547;
	mov.b32 	%r534, 16;
	// begin inline asm
	shfl.sync.down.b32 %r532, %r533, %r534, %r535, %r536;
	// end inline asm
	add.s32 	%r548, %r511, 16;
	setp.gt.s32 	%p39, %r548, %r535;
	selp.b32 	%r549, 0, %r532, %p39;
	add.s32 	%r665, %r533, %r549;
	setp.ne.s32 	%p40, %r511, 0;
	@%p40 bra 	$L__BB15_24;
	shr.u32 	%r550, %r7, 3;
	and.b32  	%r551, %r550, 124;
	mov.u32 	%r552, _ZZN3cub18CUB_300001_SM_10006detail6reduce18DeviceReduceKernelINS2_10policy_hubIijN4cuda3std3__44plusIiEEE10Policy1000EN6thrust24THRUST_300001_SM_1000_NS12zip_iteratorINS7_5tupleIJNSD_6detail15normal_iteratorINSD_10device_ptrIiEEEESK_EEEEEjS9_i9tupleProdEEvT0_PT3_T1_NS0_13GridEvenShareISR_EET2_T4_E12temp_storage;
	add.s32 	%r553, %r552, %r551;
	st.shared.u32 	[%r553+8], %r665;
$L__BB15_24:
	bar.sync 	0;
	setp.ne.s32 	%p41, %r7, 0;
	@%p41 bra 	$L__BB15_48;
	setp.gt.u32 	%p42, %r6, 32;
	ld.shared.u32 	%r554, [_ZZN3cub18CUB_300001_SM_10006detail6reduce18DeviceReduceKernelINS2_10policy_hubIijN4cuda3std3__44plusIiEEE10Policy1000EN6thrust24THRUST_300001_SM_1000_NS12zip_iteratorINS7_5tupleIJNSD_6detail15normal_iteratorINSD_10device_ptrIiEEEESK_EEEEEjS9_i9tupleProdEEvT0_PT3_T1_NS0_13GridEvenShareISR_EET2_T4_E12temp_storage+12];
	selp.b32 	%r555, %r554, 0, %p42;
	add.s32 	%r556, %r555, %r665;
	setp.gt.u32 	%p43, %r6, 64;
	ld.shared.u32 	%r557, [_ZZN3cub18CUB_300001_SM_10006detail6reduce18DeviceReduceKernelINS2_10policy_hubIijN4cuda3std3__44plusIiEEE10Policy1000EN6thrust24THRUST_300001_SM_1000_NS12zip_iteratorINS7_5tupleIJNSD_6detail15normal_iteratorINSD_10device_ptrIiEEEESK_EEEEEjS9_i9tupleProdEEvT0_PT3_T1_NS0_13GridEvenShareISR_EET2_T4_E12temp_storage+16];
	selp.b32 	%r558, %r557, 0, %p43;
	add.s32 	%r559, %r556, %r558;
	setp.gt.u32 	%p44, %r6, 96;
	ld.shared.u32 	%r560, [_ZZN3cub18CUB_300001_SM_10006detail6reduce18DeviceReduceKernelINS2_10policy_hubIijN4cuda3std3__44plusIiEEE10Policy1000EN6thrust24THRUST_300001_SM_1000_NS12zip_iteratorINS7_5tupleIJNSD_6detail15normal_iteratorINSD_10device_ptrIiEEEESK_EEEEEjS9_i9tupleProdEEvT0_PT3_T1_NS0_13GridEvenShareISR_EET2_T4_E12temp_storage+20];
	selp.b32 	%r561, %r560, 0, %p44;
	add.s32 	%r562, %r559, %r561;
	setp.gt.u32 	%p45, %r6, 128;
	ld.shared.u32 	%r563, [_ZZN3cub18CUB_300001_SM_10006detail6reduce18DeviceReduceKernelINS2_10policy_hubIijN4cuda3std3__44plusIiEEE10Policy1000EN6thrust24THRUST_300001_SM_1000_NS12zip_iteratorINS7_5tupleIJNSD_6detail15normal_iteratorINSD_10device_ptrIiEEEESK_EEEEEjS9_i9tupleProdEEvT0_PT3_T1_NS0_13GridEvenShareISR_EET2_T4_E12temp_storage+24];
	selp.b32 	%r564, %r563, 0, %p45;
	add.s32 	%r565, %r562, %r564;
	setp.gt.u32 	%p46, %r6, 160;
	ld.shared.u32 	%r566, [_ZZN3cub18CUB_300001_SM_10006detail6reduce18DeviceReduceKernelINS2_10policy_hubIijN4cuda3std3__44plusIiEEE10Policy1000EN6thrust24THRUST_300001_SM_1000_NS12zip_iteratorINS7_5tupleIJNSD_6detail15normal_iteratorINSD_10device_ptrIiEEEESK_EEEEEjS9_i9tupleProdEEvT0_PT3_T1_NS0_13GridEvenShareISR_EET2_T4_E12temp_storage+28];
	selp.b32 	%r567, %r566, 0, %p46;
	add.s32 	%r568, %r565, %r567;
	setp.gt.u32 	%p47, %r6, 192;
	ld.shared.u32 	%r569, [_ZZN3cub18CUB_300001_SM_10006detail6reduce18DeviceReduceKernelINS2_10policy_hubIijN4cuda3std3__44plusIiEEE10Policy1000EN6thrust24THRUST_300001_SM_1000_NS12zip_iteratorINS7_5tupleIJNSD_6detail15normal_iteratorINSD_10device_ptrIiEEEESK_EEEEEjS9_i9tupleProdEEvT0_PT3_T1_NS0_13GridEvenShareISR_EET2_T4_E12temp_storage+32];
	selp.b32 	%r570, %r569, 0, %p47;
	add.s32 	%r571, %r568, %r570;
	setp.gt.u32 	%p48, %r6, 224;
	ld.shared.u32 	%r572, [_ZZN3cub18CUB_300001_SM_10006detail6reduce18DeviceReduceKernelINS2_10policy_hubIijN4cuda3std3__44plusIiEEE10Policy1000EN6thrust24THRUST_300001_SM_1000_NS12zip_iteratorINS7_5tupleIJNSD_6detail15normal_iteratorINSD_10device_ptrIiEEEESK_EEEEEjS9_i9tupleProdEEvT0_PT3_T1_NS0_13GridEvenShareISR_EET2_T4_E12temp_storage+36];
	selp.b32 	%r573, %r572, 0, %p48;
	add.s32 	%r665, %r571, %r573;
	bra.uni 	$L__BB15_48;
$L__BB15_26:
	mov.u32 	%r54, %tid.x;
	add.s32 	%r110, %r54, %r647;
	mul.wide.u32 	%rd6, %r110, 4;
	add.s64 	%rd7, %rd1, %rd6;
	add.s64 	%rd8, %rd2, %rd6;
	ld.global.u32 	%r111, [%rd7];
	ld.global.u32 	%r112, [%rd8];
	mul.lo.s32 	%r113, %r112, %r111;
	ld.global.u32 	%r114, [%rd7+1024];
	ld.global.u32 	%r115, [%rd8+1024];
	ld.global.u32 	%r116, [%rd7+2048];
	ld.global.u32 	%r117, [%rd8+2048];
	ld.global.u32 	%r118, [%rd7+3072];
	ld.global.u32 	%r119, [%rd8+3072];
	ld.global.u32 	%r120, [%rd7+4096];
	ld.global.u32 	%r121, [%rd8+4096];
	ld.global.u32 	%r122, [%rd7+5120];
	ld.global.u32 	%r123, [%rd8+5120];
	ld.global.u32 	%r124, [%rd7+6144];
	ld.global.u32 	%r125, [%rd8+6144];
	ld.global.u32 	%r126, [%rd7+7168];
	ld.global.u32 	%r127, [%rd8+7168];
	ld.global.u32 	%r128, [%rd7+8192];
	ld.global.u32 	%r129, [%rd8+8192];
	ld.global.u32 	%r130, [%rd7+9216];
	ld.global.u32 	%r131, [%rd8+9216];
	ld.global.u32 	%r132, [%rd7+10240];
	ld.global.u32 	%r133, [%rd8+10240];
	ld.global.u32 	%r134, [%rd7+11264];
	ld.global.u32 	%r135, [%rd8+11264];
	ld.global.u32 	%r136, [%rd7+12288];
	ld.global.u32 	%r137, [%rd8+12288];
	ld.global.u32 	%r138, [%rd7+13312];
	ld.global.u32 	%r139, [%rd8+13312];
	ld.global.u32 	%r140, [%rd7+14336];
	ld.global.u32 	%r141, [%rd8+14336];
	ld.global.u32 	%r142, [%rd7+15360];
	ld.global.u32 	%r143, [%rd8+15360];
	mad.lo.s32 	%r144, %r115, %r114, %r113;
	mad.lo.s32 	%r145, %r117, %r116, %r144;
	mad.lo.s32 	%r146, %r119, %r118, %r145;
	mad.lo.s32 	%r147, %r121, %r120, %r146;
	mad.lo.s32 	%r148, %r123, %r122, %r147;
	mad.lo.s32 	%r149, %r125, %r124, %r148;
	mad.lo.s32 	%r150, %r127, %r126, %r149;
	mad.lo.s32 	%r151, %r129, %r128, %r150;
	mad.lo.s32 	%r152, %r131, %r130, %r151;
	mad.lo.s32 	%r153, %r133, %r132, %r152;
	mad.lo.s32 	%r154, %r135, %r134, %r153;
	mad.lo.s32 	%r155, %r137, %r136, %r154;
	mad.lo.s32 	%r156, %r139, %r138, %r155;
	mad.lo.s32 	%r157, %r141, %r140, %r156;
	mad.lo.s32 	%r664, %r143, %r142, %r157;
	setp.lt.u32 	%p2, %r6, %r4;
	@%p2 bra 	$L__BB15_44;
	add.s32 	%r56, %r4, %r647;
	not.b32 	%r159, %r54;
	add.s32 	%r160, %r159, %r1;
	sub.s32 	%r161, %r160, %r4;
	sub.s32 	%r643, %r161, %r647;
	add.s32 	%r162, %r56, %r54;
	add.s32 	%r642, %r162, 2048;
	mov.b32 	%r645, 0;
	mov.u32 	%r644, %r56;
$L__BB15_28:
	add.s32 	%r647, %r647, %r4;
	add.s32 	%r163, %r1, -4096;
	setp.gt.u32 	%p3, %r647, %r163;
	@%p3 bra 	$L__BB15_30;
	add.s32 	%r164, %r54, %r647;
	mul.wide.u32 	%rd9, %r164, 4;
	add.s64 	%rd10, %rd1, %rd9;
	add.s64 	%rd11, %rd2, %rd9;
	ld.global.u32 	%r165, [%rd10];
	ld.global.u32 	%r166, [%rd11];
	ld.global.u32 	%r167, [%rd10+1024];
	ld.global.u32 	%r168, [%rd11+1024];
	ld.global.u32 	%r169, [%rd10+2048];
	ld.global.u32 	%r170, [%rd11+2048];
	ld.global.u32 	%r171, [%rd10+3072];
	ld.global.u32 	%r172, [%rd11+3072];
	ld.global.u32 	%r173, [%rd10+4096];
	ld.global.u32 	%r174, [%rd11+4096];
	ld.global.u32 	%r175, [%rd10+5120];
	ld.global.u32 	%r176, [%rd11+5120];
	ld.global.u32 	%r177, [%rd10+6144];
	ld.global.u32 	%r178, [%rd11+6144];
	ld.global.u32 	%r179, [%rd10+7168];
	ld.global.u32 	%r180, [%rd11+7168];
	ld.global.u32 	%r181, [%rd10+8192];
	ld.global.u32 	%r182, [%rd11+8192];
	ld.global.u32 	%r183, [%rd10+9216];
	ld.global.u32 	%r184, [%rd11+9216];
	ld.global.u32 	%r185, [%rd10+10240];
	ld.global.u32 	%r186, [%rd11+10240];
	ld.global.u32 	%r187, [%rd10+11264];
	ld.global.u32 	%r188, [%rd11+11264];
	ld.global.u32 	%r189, [%rd10+12288];
	ld.global.u32 	%r190, [%rd11+12288];
	ld.global.u32 	%r191, [%rd10+13312];
	ld.global.u32 	%r192, [%rd11+13312];
	ld.global.u32 	%r193, [%rd10+14336];
	ld.global.u32 	%r194, [%rd11+14336];
	ld.global.u32 	%r195, [%rd10+15360];
	ld.global.u32 	%r196, [%rd11+15360];
	mad.lo.s32 	%r197, %r166, %r165, %r664;
	mad.lo.s32 	%r198, %r168, %r167, %r197;
	mad.lo.s32 	%r199, %r170, %r169, %r198;
	mad.lo.s32 	%r200, %r172, %r171, %r199;
	mad.lo.s32 	%r201, %r174, %r173, %r200;
	mad.lo.s32 	%r202, %r176, %r175, %r201;
	mad.lo.s32 	%r203, %r178, %r177, %r202;
	mad.lo.s32 	%r204, %r180, %r179, %r203;
	mad.lo.s32 	%r205, %r182, %r181, %r204;
	mad.lo.s32 	%r206, %r184, %r183, %r205;
	mad.lo.s32 	%r207, %r186, %r185, %r206;
	mad.lo.s32 	%r208, %r188, %r187, %r207;
	mad.lo.s32 	%r209, %r190, %r189, %r208;
	mad.lo.s32 	%r210, %r192, %r191, %r209;
	mad.lo.s32 	%r211, %r194, %r193, %r210;
	mad.lo.s32 	%r664, %r196, %r195, %r211;
	sub.s32 	%r212, %r1, %r647;
	setp.lt.u32 	%p4, %r212, %r4;
	add.s32 	%r645, %r645, 1;
	add.s32 	%r644, %r644, %r4;
	sub.s32 	%r643, %r643, %r4;
	add.s32 	%r642, %r642, %r4;
	@%p4 bra 	$L__BB15_44;
	bra.uni 	$L__BB15_28;
$L__BB15_30:
	setp.le.u32 	%p5, %r1, %r647;
	sub.s32 	%r213, %r1, %r647;
	setp.ge.s32 	%p6, %r54, %r213;
	or.pred  	%p7, %p5, %p6;
	@%p7 bra 	$L__BB15_44;
	not.b32 	%r216, %r54;
	add.s32 	%r217, %r1, %r216;
	sub.s32 	%r218, %r217, %r56;
	mul.lo.s32 	%r219, %r2, %r645;
	shl.b32 	%r220, %r219, 12;
	sub.s32 	%r221, %r218, %r220;
	shr.u32 	%r222, %r221, 8;
	add.s32 	%r71, %r222, 1;
	and.b32  	%r72, %r71, 15;
	setp.lt.u32 	%p8, %r221, 3840;
	mov.u32 	%r656, %r54;
	@%p8 bra 	$L__BB15_35;
	or.b32  	%r650, %r54, 2048;
	shr.u32 	%r223, %r643, 8;
	add.s32 	%r224, %r223, 1;
	and.b32  	%r225, %r224, 33554416;
	neg.s32 	%r648, %r225;
$L__BB15_33:
	.pragma "nounroll";
	add.s32 	%r226, %r642, -2048;
	mul.wide.u32 	%rd12, %r226, 4;
	add.s64 	%rd13, %rd1, %rd12;
	add.s64 	%rd14, %rd2, %rd12;
	ld.global.u32 	%r227, [%rd13];
	ld.global.u32 	%r228, [%rd14];
	mad.lo.s32 	%r229, %r228, %r227, %r664;
	add.s32 	%r230, %r642, -1792;
	mul.wide.u32 	%rd15, %r230, 4;
	add.s64 	%rd16, %rd1, %rd15;
	add.s64 	%rd17, %rd2, %rd15;
	ld.global.u32 	%r231, [%rd16];
	ld.global.u32 	%r232, [%rd17];
	mad.lo.s32 	%r233, %r232, %r231, %r229;
	add.s32 	%r234, %r642, -1536;
	mul.wide.u32 	%rd18, %r234, 4;
	add.s64 	%rd19, %rd1, %rd18;
	add.s64 	%rd20, %rd2, %rd18;
	ld.global.u32 	%r235, [%rd19];
	ld.global.u32 	%r236, [%rd20];
	mad.lo.s32 	%r237, %r236, %r235, %r233;
	add.s32 	%r238, %r642, -1280;
	mul.wide.u32 	%rd21, %r238, 4;
	add.s64 	%rd22, %rd1, %rd21;
	add.s64 	%rd23, %rd2, %rd21;
	ld.global.u32 	%r239, [%rd22];
	ld.global.u32 	%r240, [%rd23];
	mad.lo.s32 	%r241, %r240, %r239, %r237;
	add.s32 	%r242, %r642, -1024;
	mul.wide.u32 	%rd24, %r242, 4;
	add.s64 	%rd25, %rd1, %rd24;
	add.s64 	%rd26, %rd2, %rd24;
	ld.global.u32 	%r243, [%rd25];
	ld.global.u32 	%r244, [%rd26];
	mad.lo.s32 	%r245, %r244, %r243, %r241;
	add.s32 	%r246, %r642, -768;
	mul.wide.u32 	%rd27, %r246, 4;
	add.s64 	%rd28, %rd1, %rd27;
	add.s64 	%rd29, %rd2, %rd27;
	ld.global.u32 	%r247, [%rd28];
	ld.global.u32 	%r248, [%rd29];
	mad.lo.s32 	%r249, %r248, %r247, %r245;
	add.s32 	%r250, %r642, -512;
	mul.wide.u32 	%rd30, %r250, 4;
	add.s64 	%rd31, %rd1, %rd30;
	add.s64 	%rd32, %rd2, %rd30;
	ld.global.u32 	%r251, [%rd31];
	ld.global.u32 	%r252, [%rd32];
	mad.lo.s32 	%r253, %r252, %r251, %r249;
	add.s32 	%r254, %r642, 1792;
	add.s32 	%r255, %r642, -256;
	mul.wide.u32 	%rd33, %r255, 4;
	add.s64 	%rd34, %rd1, %rd33;
	add.s64 	%rd35, %rd2, %rd33;
	ld.global.u32 	%r256, [%rd34];
	ld.global.u32 	%r257, [%rd35];
	mad.lo.s32 	%r258, %r257, %r256, %r253;
	mul.wide.u32 	%rd36, %r642, 4;
	add.s64 	%rd37, %rd1, %rd36;
	add.s64 	%rd38, %rd2, %rd36;
	ld.global.u32 	%r259, [%rd37];
	ld.global.u32 	%r260, [%rd38];
	mad.lo.s32 	%r261, %r260, %r259, %r258;
	add.s32 	%r262, %r642, 256;
	mul.wide.u32 	%rd39, %r262, 4;
	add.s64 	%rd40, %rd1, %rd39;
	add.s64 	%rd41, %rd2, %rd39;
	ld.global.u32 	%r263, [%rd40];
	ld.global.u32 	%r264, [%rd41];
	mad.lo.s32 	%r265, %r264, %r263, %r261;
	add.s32 	%r266, %r642, 512;
	mul.wide.u32 	%rd42, %r266, 4;
	add.s64 	%rd43, %rd1, %rd42;
	add.s64 	%rd44, %rd2, %rd42;
	ld.global.u32 	%r267, [%rd43];
	ld.global.u32 	%r268, [%rd44];
	mad.lo.s32 	%r269, %r268, %r267, %r265;
	add.s32 	%r270, %r642, 768;
	mul.wide.u32 	%rd45, %r270, 4;
	add.s64 	%rd46, %rd1, %rd45;
	add.s64 	%rd47, %rd2, %rd45;
	ld.global.u32 	%r271, [%rd46];
	ld.global.u32 	%r272, [%rd47];
	mad.lo.s32 	%r273, %r272, %r271, %r269;
	add.s32 	%r274, %r642, 1024;
	mul.wide.u32 	%rd48, %r274, 4;
	add.s64 	%rd49, %rd1, %rd48;
	add.s64 	%rd50, %rd2, %rd48;
	ld.global.u32 	%r275, [%rd49];
	ld.global.u32 	%r276, [%rd50];
	mad.lo.s32 	%r277, %r276, %r275, %r273;
	add.s32 	%r278, %r642, 1280;
	mul.wide.u32 	%rd51, %r278, 4;
	add.s64 	%rd52, %rd1, %rd51;
	add.s64 	%rd53, %rd2, %rd51;
	ld.global.u32 	%r279, [%rd52];
	ld.global.u32 	%r280, [%rd53];
	mad.lo.s32 	%r281, %r280, %r279, %r277;
	add.s32 	%r282, %r642, 1536;
	mul.wide.u32 	%rd54, %r282, 4;
	add.s64 	%rd55, %rd1, %rd54;
	add.s64 	%rd56, %rd2, %rd54;
	ld.global.u32 	%r283, [%rd55];
	ld.global.u32 	%r284, [%rd56];
	mad.lo.s32 	%r285, %r284, %r283, %r281;
	mul.wide.u32 	%rd57, %r254, 4;
	add.s64 	%rd58, %rd1, %rd57;
	add.s64 	%rd59, %rd2, %rd57;
	ld.global.u32 	%r286, [%rd58];
	ld.global.u32 	%r287, [%rd59];
	mad.lo.s32 	%r664, %r287, %r286, %r285;
	add.s32 	%r650, %r650, 4096;
	add.s32 	%r642, %r642, 4096;
	add.s32 	%r648, %r648, 16;
	setp.ne.s32 	%p9, %r648, 0;
	@%p9 bra 	$L__BB15_33;
	add.s32 	%r656, %r650, -2048;
$L__BB15_35:
	setp.eq.s32 	%p10, %r72, 0;
	@%p10 bra 	$L__BB15_44;
	and.b32  	%r87, %r71, 7;
	setp.lt.u32 	%p11, %r72, 8;
	@%p11 bra 	$L__BB15_38;
	add.s32 	%r289, %r656, %r647;
	mul.wide.u32 	%rd60, %r289, 4;
	add.s64 	%rd61, %rd1, %rd60;
	add.s64 	%rd62, %rd2, %rd60;
	ld.global.u32 	%r290, [%rd61];
	ld.global.u32 	%r291, [%rd62];
	mad.lo.s32 	%r292, %r291, %r290, %r664;
	add.s32 	%r293, %r289, 256;
	mul.wide.u32 	%rd63, %r293, 4;
	add.s64 	%rd64, %rd1, %rd63;
	add.s64 	%rd65, %rd2, %rd63;
	ld.global.u32 	%r294, [%rd64];
	ld.global.u32 	%r295, [%rd65];
	mad.lo.s32 	%r296, %r295, %r294, %r292;
	add.s32 	%r297, %r289, 512;
	mul.wide.u32 	%rd66, %r297, 4;
	add.s64 	%rd67, %rd1, %rd66;
	add.s64 	%rd68, %rd2, %rd66;
	ld.global.u32 	%r298, [%rd67];
	ld.global.u32 	%r299, [%rd68];
	mad.lo.s32 	%r300, %r299, %r298, %r296;
	add.s32 	%r301, %r289, 768;
	mul.wide.u32 	%rd69, %r301, 4;
	add.s64 	%rd70, %rd1, %rd69;
	add.s64 	%rd71, %rd2, %rd69;
	ld.global.u32 	%r302, [%rd70];
	ld.global.u32 	%r303, [%rd71];
	mad.lo.s32 	%r304, %r303, %r302, %r300;
	add.s32 	%r305, %r289, 1024;
	mul.wide.u32 	%rd72, %r305, 4;
	add.s64 	%rd73, %rd1, %rd72;
	add.s64 	%rd74, %rd2, %rd72;
	ld.global.u32 	%r306, [%rd73];
	ld.global.u32 	%r307, [%rd74];
	mad.lo.s32 	%r308, %r307, %r306, %r304;
	add.s32 	%r309, %r289, 1280;
	mul.wide.u32 	%rd75, %r309, 4;
	add.s64 	%rd76, %rd1, %rd75;
	add.s64 	%rd77, %rd2, %rd75;
	ld.global.u32 	%r310, [%rd76];
	ld.global.u32 	%r311, [%rd77];
	mad.lo.s32 	%r312, %r311, %r310, %r308;
	add.s32 	%r313, %r289, 1536;
	mul.wide.u32 	%rd78, %r313, 4;
	add.s64 	%rd79, %rd1, %rd78;
	add.s64 	%rd80, %rd2, %rd78;
	ld.global.u32 	%r314, [%rd79];
	ld.global.u32 	%r315, [%rd80];
	mad.lo.s32 	%r316, %r315, %r314, %r312;
	add.s32 	%r317, %r289, 1792;
	mul.wide.u32 	%rd81, %r317, 4;
	add.s64 	%rd82, %rd1, %rd81;
	add.s64 	%rd83, %rd2, %rd81;
	ld.global.u32 	%r318, [%rd82];
	ld.global.u32 	%r319, [%rd83];
	mad.lo.s32 	%r664, %r319, %r318, %r316;
	add.s32 	%r656, %r656, 2048;
$L__BB15_38:
	setp.eq.s32 	%p12, %r87, 0;
	@%p12 bra 	$L__BB15_44;
	setp.lt.u32 	%p13, %r87, 4;
	@%p13 bra 	$L__BB15_41;
	add.s32 	%r321, %r656, %r647;
	mul.wide.u32 	%rd84, %r321, 4;
	add.s64 	%rd85, %rd1, %rd84;
	add.s64 	%rd86, %rd2, %rd84;
	ld.global.u32 	%r322, [%rd85];
	ld.global.u32 	%r323, [%rd86];
	mad.lo.s32 	%r324, %r323, %r322, %r664;
	add.s32 	%r325, %r321, 256;
	mul.wide.u32 	%rd87, %r325, 4;
	add.s64 	%rd88, %rd1, %rd87;
	add.s64 	%rd89, %rd2, %rd87;
	ld.global.u32 	%r326, [%rd88];
	ld.global.u32 	%r327, [%rd89];
	mad.lo.s32 	%r328, %r327, %r326, %r324;
	add.s32 	%r329, %r321, 512;
	mul.wide.u32 	%rd90, %r329, 4;
	add.s64 	%rd91, %rd1, %rd90;
	add.s64 	%rd92, %rd2, %rd90;
	ld.global.u32 	%r330, [%rd91];
	ld.global.u32 	%r331, [%rd92];
	mad.lo.s32 	%r332, %r331, %r330, %r328;
	add.s32 	%r333, %r321, 768;
	mul.wide.u32 	%rd93, %r333, 4;
	add.s64 	%rd94, %rd1, %rd93;
	add.s64 	%rd95, %rd2, %rd93;
	ld.global.u32 	%r334, [%rd94];
	ld.global.u32 	%r335, [%rd95];
	mad.lo.s32 	%r664, %r335, %r334, %r332;
	add.s32 	%r656, %r656, 1024;
$L__BB15_41:
	and.b32  	%r336, %r71, 3;
	setp.eq.s32 	%p14, %r336, 0;
	@%p14 bra 	$L__BB15_44;
	add.s32 	%r662, %r656, %r644;
	cvt.u16.u32 	%rs1, %r643;
	shr.u16 	%rs2, %rs1, 8;
	add.s16 	%rs3, %rs2, 1;
	cvt.u32.u16 	%r337, %rs3;
	and.b32  	%r338, %r337, 3;
	neg.s32 	%r661, %r338;
$L__BB15_43:
	.pragma "nounroll";
	mul.wide.u32 	%rd96, %r662, 4;
	add.s64 	%rd97, %rd1, %rd96;
	add.s64 	%rd98, %rd2, %rd96;
	ld.global.u32 	%r339, [%rd97];
	ld.global.u32 	%r340, [%rd98];
	mad.lo.s32 	%r664, %r340, %r339, %r664;
	add.s32 	%r662, %r662, 256;
	add.s32 	%r661, %r661, 1;
	setp.ne.s32 	%p15, %r661, 0;
	@%p15 bra 	$L__BB15_43;
$L__BB15_44:
	// begin inline asm
	mov.u32 %r341, %laneid;
	// end inline asm
	mov.b32 	%r344, 1;
	mov.b32 	%r365, 31;
	mov.b32 	%r366, -1;
	// begin inline asm
	shfl.sync.down.b32 %r342, %r664, %r344, %r365, %r366;
	// end inline asm
	setp.gt.s32 	%p16, %r341, 30;
	selp.b32 	%r367, 0, %r342, %p16;
	add.s32 	%r348, %r367, %r664;
	mov.b32 	%r349, 2;
	// begin inline asm
	shfl.sync.down.b32 %r347, %r348, %r349, %r365, %r366;
	// end inline asm
	setp.gt.s32 	%p17, %r341, 29;
	selp.b32 	%r368, 0, %r347, %p17;
	add.s32 	%r353, %r348, %r368;
	mov.b32 	%r354, 4;
	// begin inline asm
	shfl.sync.down.b32 %r352, %r353, %r354, %r365, %r366;
	// end inline asm
	setp.gt.s32 	%p18, %r341, 27;
	selp.b32 	%r369, 0, %r352, %p18;
	add.s32 	%r358, %r353, %r369;
	mov.b32 	%r359, 8;
	// begin inline asm
	shfl.sync.down.b32 %r357, %r358, %r359, %r365, %r366;
	// end inline asm
	setp.gt.s32 	%p19, %r341, 23;
	selp.b32 	%r370, 0, %r357, %p19;
	add.s32 	%r363, %r358, %r370;
	mov.b32 	%r364, 16;
	// begin inline asm
	shfl.sync.down.b32 %r362, %r363, %r364, %r365, %r366;
	// end inline asm
	setp.gt.s32 	%p20, %r341, 15;
	selp.b32 	%r371, 0, %r362, %p20;
	add.s32 	%r665, %r363, %r371;
	setp.ne.s32 	%p21, %r341, 0;
	@%p21 bra 	$L__BB15_46;
	shr.u32 	%r372, %r54, 3;
	and.b32  	%r373, %r372, 124;
	mov.u32 	%r374, _ZZN3cub18CUB_300001_SM_10006detail6reduce18DeviceReduceKernelINS2_10policy_hubIijN4cuda3std3__44plusIiEEE10Policy1000EN6thrust24THRUST_300001_SM_1000_NS12zip_iteratorINS7_5tupleIJNSD_6detail15normal_iteratorINSD_10device_ptrIiEEEESK_EEEEEjS9_i9tupleProdEEvT0_PT3_T1_NS0_13GridEvenShareISR_EET2_T4_E12temp_storage;
	add.s32 	%r375, %r374, %r373;
	st.shared.u32 	[%r375+8], %r665;
$L__BB15_46:
	bar.sync 	0;
	setp.ne.s32 	%p22, %r54, 0;
	@%p22 bra 	$L__BB15_48;
	ld.shared.u32 	%r376, [_ZZN3cub18CUB_300001_SM_10006detail6reduce18DeviceReduceKernelINS2_10policy_hubIijN4cuda3std3__44plusIiEEE10Policy1000EN6thrust24THRUST_300001_SM_1000_NS12zip_iteratorINS7_5tupleIJNSD_6detail15normal_iteratorINSD_10device_ptrIiEEEESK_EEEEEjS9_i9tupleProdEEvT0_PT3_T1_NS0_13GridEvenShareISR_EET2_T4_E12temp_storage+12];
	add.s32 	%r377, %r376, %r665;
	ld.shared.u32 	%r378, [_ZZN3cub18CUB_300001_SM_10006detail6reduce18DeviceReduceKernelINS2_10policy_hubIijN4cuda3std3__44plusIiEEE10Policy1000EN6thrust24THRUST_300001_SM_1000_NS12zip_iteratorINS7_5tupleIJNSD_6detail15normal_iteratorINSD_10device_ptrIiEEEESK_EEEEEjS9_i9tupleProdEEvT0_PT3_T1_NS0_13GridEvenShareISR_EET2_T4_E12temp_storage+16];
	add.s32 	%r379, %r377, %r378;
	ld.shared.u32 	%r380, [_ZZN3cub18CUB_300001_SM_10006detail6reduce18DeviceReduceKernelINS2_10policy_hubIijN4cuda3std3__44plusIiEEE10Policy1000EN6thrust24THRUST_300001_SM_1000_NS12zip_iteratorINS7_5tupleIJNSD_6detail15normal_iteratorINSD_10device_ptrIiEEEESK_EEEEEjS9_i9tupleProdEEvT0_PT3_T1_NS0_13GridEvenShareISR_EET2_T4_E12temp_storage+20];
	add.s32 	%r381, %r379, %r380;
	ld.shared.u32 	%r382, [_ZZN3cub18CUB_300001_SM_10006detail6reduce18DeviceReduceKernelINS2_10policy_hubIijN4cuda3std3__44plusIiEEE10Policy1000EN6thrust24THRUST_300001_SM_1000_NS12zip_iteratorINS7_5tupleIJNSD_6detail15normal_iteratorINSD_10device_ptrIiEEEESK_EEEEEjS9_i9tupleProdEEvT0_PT3_T1_NS0_13GridEvenShareISR_EET2_T4_E12temp_storage+24];
	add.s32 	%r383, %r381, %r382;
	ld.shared.u32 	%r384, [_ZZN3cub18CUB_300001_SM_10006detail6reduce18DeviceReduceKernelINS2_10policy_hubIijN4cuda3std3__44plusIiEEE10Policy1000EN6thrust24THRUST_300001_SM_1000_NS12zip_iteratorINS7_5tupleIJNSD_6detail15normal_iteratorINSD_10device_ptrIiEEEESK_EEEEEjS9_i9tupleProdEEvT0_PT3_T1_NS0_13GridEvenShareISR_EET2_T4_E12temp_storage+28];
	add.s32 	%r385, %r383, %r384;
	ld.shared.u32 	%r386, [_ZZN3cub18CUB_300001_SM_10006detail6reduce18DeviceReduceKernelINS2_10policy_hubIijN4cuda3std3__44plusIiEEE10Policy1000EN6thrust24THRUST_300001_SM_1000_NS12zip_iteratorINS7_5tupleIJNSD_6detail15normal_iteratorINSD_10device_ptrIiEEEESK_EEEEEjS9_i9tupleProdEEvT0_PT3_T1_NS0_13GridEvenShareISR_EET2_T4_E12temp_storage+32];
	add.s32 	%r387, %r385, %r386;
	ld.shared.u32 	%r388, [_ZZN3cub18CUB_300001_SM_10006detail6reduce18DeviceReduceKernelINS2_10policy_hubIijN4cuda3std3__44plusIiEEE10Policy1000EN6thrust24THRUST_300001_SM_1000_NS12zip_iteratorINS7_5tupleIJNSD_6detail15normal_iteratorINSD_10device_ptrIiEEEESK_EEEEEjS9_i9tupleProdEEvT0_PT3_T1_NS0_13GridEvenShareISR_EET2_T4_E12temp_storage+36];
	add.s32 	%r665, %r387, %r388;
$L__BB15_48:
	mov.u32 	%r622, %tid.x;
	setp.ne.s32 	%p56, %r622, 0;
	@%p56 bra 	$L__BB15_50;
	ld.param.u64 	%rd192, [_ZN3cub18CUB_300001_SM_10006detail6reduce18DeviceReduceKernelINS2_10policy_hubIijN4cuda3std3__44plusIiEEE10Policy1000EN6thrust24THRUST_300001_SM_1000_NS12zip_iteratorINS7_5tupleIJNSD_6detail15normal_iteratorINSD_10device_ptrIiEEEESK_EEEEEjS9_i9tupleProdEEvT0_PT3_T1_NS0_13GridEvenShareISR_EET2_T4__param_1];
	cvta.to.global.u64 	%rd189, %rd192;
	mul.wide.u32 	%rd190, %r3, 4;
	add.s64 	%rd191, %rd189, %rd190;
	st.global.u32 	[%rd191], %r665;
$L__BB15_50:
	ret;

}
	// .globl	_ZN3cub18CUB_300001_SM_10006detail6reduce28DeviceReduceSingleTileKernelINS2_10policy_hubIiyN4cuda3std3__44plusIiEEE10Policy1000EN6thrust24THRUST_300001_SM_1000_NS12zip_iteratorINS7_5tupleIJNSD_6detail15normal_iteratorINSD_10device_ptrIiEEEESK_EEEEEPiyS9_ii9tupleProdEEvT0_T1_T2_T3_T4_T6_
.visible .entry _ZN3cub18CUB_300001_SM_10006detail6reduce28DeviceReduceSingleTileKernelINS2_10policy_hubIiyN4cuda3std3__44plusIiEEE10Policy1000EN6thrust24THRUST_300001_SM_1000_NS12zip_iteratorINS7_5tupleIJNSD_6detail15normal_iteratorINSD_10device_ptrIiEEEESK_EEEEEPiyS9_ii9tupleProdEEvT0_T1_T2_T3_T4_T6_(
	.param .align 8 .b8 _ZN3cub18CUB_300001_SM_10006detail6reduce28DeviceReduceSingleTileKernelINS2_10policy_hubIiyN4cuda3std3__44plusIiEEE10Policy1000EN6thrust24THRUST_300001_SM_1000_NS12zip_iteratorINS7_5tupleIJNSD_6detail15normal_iteratorINSD_10device_ptrIiEEEESK_EEEEEPiyS9_ii9tupleProdEEvT0_T1_T2_T3_T4_T6__param_0[16],
	.param .u64 .ptr .align 1 _ZN3cub18CUB_300001_SM_10006detail6reduce28DeviceReduceSingleTileKernelINS2_10policy_hubIiyN4cuda3std3__44plusIiEEE10Policy1000EN6thrust24THRUST_300001_SM_1000_NS12zip_iteratorINS7_5tupleIJNSD_6detail15normal_iteratorINSD_10device_ptrIiEEEESK_EEEEEPiyS9_ii9tupleProdEEvT0_T1_T2_T3_T4_T6__param_1,
	.param .u64 _ZN3cub18CUB_300001_SM_10006detail6reduce28DeviceReduceSingleTileKernelINS2_10policy_hubIiyN4cuda3std3__44plusIiEEE10Policy1000EN6thrust24THRUST_300001_SM_1000_NS12zip_iteratorINS7_5tupleIJNSD_6detail15normal_iteratorINSD_10device_ptrIiEEEESK_EEEEEPiyS9_ii9tupleProdEEvT0_T1_T2_T3_T4_T6__param_2,
	.param .align 1 .b8 _ZN3cub18CUB_300001_SM_10006detail6reduce28DeviceReduceSingleTileKernelINS2_10policy_hubIiyN4cuda3std3__44plusIiEEE10Policy1000EN6thrust24THRUST_300001_SM_1000_NS12zip_iteratorINS7_5tupleIJNSD_6detail15normal_iteratorINSD_10device_ptrIiEEEESK_EEEEEPiyS9_ii9tupleProdEEvT0_T1_T2_T3_T4_T6__param_3[1],
	.param .u32 _ZN3cub18CUB_300001_SM_10006detail6reduce28DeviceReduceSingleTileKernelINS2_10policy_hubIiyN4cuda3std3__44plusIiEEE10Policy1000EN6thrust24THRUST_300001_SM_1000_NS12zip_iteratorINS7_5tupleIJNSD_6detail15normal_iteratorINSD_10device_ptrIiEEEESK_EEEEEPiyS9_ii9tupleProdEEvT0_T1_T2_T3_T4_T6__param_4,
	.param .align 1 .b8 _ZN3cub18CUB_300001_SM_10006detail6reduce28DeviceReduceSingleTileKernelINS2_10policy_hubIiyN4cuda3std3__44plusIiEEE10Policy1000EN6thrust24THRUST_300001_SM_1000_NS12zip_iteratorINS7_5tupleIJNSD_6detail15normal_iteratorINSD_10device_ptrIiEEEESK_EEEEEPiyS9_ii9tupleProdEEvT0_T1_T2_T3_T4_T6__param_5[1]
)
.maxntid 256
.minnctapersm 1
{
	.reg .pred 	%p<59>;
	.reg .b32 	%r<564>;
	.reg .b64 	%rd<78>;
	// demoted variable
	.shared .align 4 .b8 _ZZN3cub18CUB_300001_SM_10006detail6reduce28DeviceReduceSingleTileKernelINS2_10policy_hubIiyN4cuda3std3__44plusIiEEE10Policy1000EN6thrust24THRUST_300001_SM_1000_NS12zip_iteratorINS7_5tupleIJNSD_6detail15normal_iteratorINSD_10device_ptrIiEEEESK_EEEEEPiyS9_ii9tupleProdEEvT0_T1_T2_T3_T4_T6_E12temp_storage[44];
	ld.param.u64 	%rd30, [_ZN3cub18CUB_300001_SM_10006detail6reduce28DeviceReduceSingleTileKernelINS2_10policy_hubIiyN4cuda3std3__44plusIiEEE10Policy1000EN6thrust24THRUST_300001_SM_1000_NS12zip_iteratorINS7_5tupleIJNSD_6detail15normal_iteratorINSD_10device_ptrIiEEEESK_EEEEEPiyS9_ii9tupleProdEEvT0_T1_T2_T3_T4_T6__param_0+8];
	ld.param.u64 	%rd29, [_ZN3cub18CUB_300001_SM_10006detail6reduce28DeviceReduceSingleTileKernelINS2_10policy_hubIiyN4cuda3std3__44plusIiEEE10Policy1000EN6thrust24THRUST_300001_SM_1000_NS12zip_iteratorINS7_5tupleIJNSD_6detail15normal_iteratorINSD_10device_ptrIiEEEESK_EEEEEPiyS9_ii9tupleProdEEvT0_T1_T2_T3_T4_T6__param_0];
	ld.param.u64 	%rd32, [_ZN3cub18CUB_300001_SM_10006detail6reduce28DeviceReduceSingleTileKernelINS2_10policy_hubIiyN4cuda3std3__44plusIiEEE10Policy1000EN6thrust24THRUST_300001_SM_1000_NS12zip_iteratorINS7_5tupleIJNSD_6detail15normal_iteratorINSD_10device_ptrIiEEEESK_EEEEEPiyS9_ii9tupleProdEEvT0_T1_T2_T3_T4_T6__param_1];
	ld.param.u64 	%rd31, [_ZN3cub18CUB_300001_SM_10006detail6reduce28DeviceReduceSingleTileKernelINS2_10policy_hubIiyN4cuda3std3__44plusIiEEE10Policy1000EN6thrust24THRUST_300001_SM_1000_NS12zip_iteratorINS7_5tupleIJNSD_6detail15normal_iteratorINSD_10device_ptrIiEEEESK_EEEEEPiyS9_ii9tupleProdEEvT0_T1_T2_T3_T4_T6__param_2];
	ld.param.u32 	%r81, [_ZN3cub18CUB_300001_SM_10006detail6reduce28DeviceReduceSingleTileKernelINS2_10policy_hubIiyN4cuda3std3__44plusIiEEE10Policy1000EN6thrust24THRUST_300001_SM_1000_NS12zip_iteratorINS7_5tupleIJNSD_6detail15normal_iteratorINSD_10device_ptrIiEEEESK_EEEEEPiyS9_ii9tupleProdEEvT0_T1_T2_T3_T4_T6__param_4];
	cvta.to.global.u64 	%rd1, %rd32;
	setp.ne.s64 	%p1, %rd31, 0;
	@%p1 bra 	$L__BB16_3;
	mov.u32 	%r527, %tid.x;
	setp.ne.s32 	%p58, %r527, 0;
	@%p58 bra 	$L__BB16_51;
	st.global.u32 	[%rd1], %r81;
	bra.uni 	$L__BB16_51;
$L__BB16_3:
	cvta.to.global.u64 	%rd2, %rd29;
	cvta.to.global.u64 	%rd3, %rd30;
	setp.gt.u64 	%p2, %rd31, 4095;
	@%p2 bra 	$L__BB16_28;
	cvt.u32.u64 	%r1, %rd31;
	mov.u32 	%r2, %tid.x;
	setp.ge.u32 	%p24, %r2, %r1;
	mov.b32 	%r545, 0;
	mov.u32 	%r534, %r2;
	@%p24 bra 	$L__BB16_6;
	mul.wide.u32 	%rd56, %r2, 4;
	add.s64 	%rd57, %rd2, %rd56;
	add.s64 	%rd58, %rd3, %rd56;
	ld.global.u32 	%r322, [%rd57];
	ld.global.u32 	%r323, [%rd58];
	mul.lo.s32 	%r545, %r323, %r322;
	add.s32 	%r534, %r2, 256;
$L__BB16_6:
	setp.ge.u32 	%p25, %r534, %r1;
	@%p25 bra 	$L__BB16_19;
	not.b32 	%r325, %r534;
	add.s32 	%r326, %r325, %r1;
	shr.u32 	%r327, %r326, 8;
	add.s32 	%r7, %r327, 1;
	and.b32  	%r8, %r7, 15;
	setp.lt.u32 	%p26, %r326, 3840;
	@%p26 bra 	$L__BB16_10;
	and.b32  	%r328, %r7, 33554416;
	neg.s32 	%r530, %r328;
	mul.wide.u32 	%rd59, %r534, 4;
	or.b64  	%rd60, %rd59, 8192;
	add.s64 	%rd71, %rd2, %rd60;
	add.s64 	%rd70, %rd3, %rd60;
$L__BB16_9:
	.pragma "nounroll";
	ld.global.u32 	%r329, [%rd71+-8192];
	ld.global.u32 	%r330, [%rd70+-8192];
	mad.lo.s32 	%r331, %r330, %r329, %r545;
	ld.global.u32 	%r332, [%rd71+-7168];
	ld.global.u32 	%r333, [%rd70+-7168];
	mad.lo.s32 	%r334, %r333, %r332, %r331;
	ld.global.u32 	%r335, [%rd71+-6144];
	ld.global.u32 	%r336, [%rd70+-6144];
	mad.lo.s32 	%r337, %r336, %r335, %r334;
	ld.global.u32 	%r338, [%rd71+-5120];
	ld.global.u32 	%r339, [%rd70+-5120];
	mad.lo.s32 	%r340, %r339, %r338, %r337;
	ld.global.u32 	%r341, [%rd71+-4096];
	ld.global.u32 	%r342, [%rd70+-4096];
	mad.lo.s32 	%r343, %r342, %r341, %r340;
	ld.global.u32 	%r344, [%rd71+-3072];
	ld.global.u32 	%r345, [%rd70+-3072];
	mad.lo.s32 	%r346, %r345, %r344, %r343;
	ld.global.u32 	%r347, [%rd71+-2048];
	ld.global.u32 	%r348, [%rd70+-2048];
	mad.lo.s32 	%r349, %r348, %r347, %r346;
	ld.global.u32 	%r350, [%rd71+-1024];
	ld.global.u32 	%r351, [%rd70+-1024];
	mad.lo.s32 	%r352, %r351, %r350, %r349;
	ld.global.u32 	%r353, [%rd71];
	ld.global.u32 	%r354, [%rd70];
	mad.lo.s32 	%r355, %r354, %r353, %r352;
	ld.global.u32 	%r356, [%rd71+1024];
	ld.global.u32 	%r357, [%rd70+1024];
	mad.lo.s32 	%r358, %r357, %r356, %r355;
	ld.global.u32 	%r359, [%rd71+2048];
	ld.global.u32 	%r360, [%rd70+2048];
	mad.lo.s32 	%r361, %r360, %r359, %r358;
	ld.global.u32 	%r362, [%rd71+3072];
	ld.global.u32 	%r363, [%rd70+3072];
	mad.lo.s32 	%r364, %r363, %r362, %r361;
	ld.global.u32 	%r365, [%rd71+4096];
	ld.global.u32 	%r366, [%rd70+4096];
	mad.lo.s32 	%r367, %r366, %r365, %r364;
	ld.global.u32 	%r368, [%rd71+5120];
	ld.global.u32 	%r369, [%rd70+5120];
	mad.lo.s32 	%r370, %r369, %r368, %r367;
	ld.global.u32 	%r371, [%rd71+6144];
	ld.global.u32 	%r372, [%rd70+6144];
	mad.lo.s32 	%r373, %r372, %r371, %r370;
	ld.global.u32 	%r374, [%rd71+7168];
	ld.global.u32 	%r375, [%rd70+7168];
	mad.lo.s32 	%r545, %r375, %r374, %r373;
	add.s32 	%r534, %r534, 4096;
	add.s32 	%r530, %r530, 16;
	add.s64 	%rd71, %rd71, 16384;
	add.s64 	%rd70, %rd70, 16384;
	setp.ne.s32 	%p27, %r530, 0;
	@%p27 bra 	$L__BB16_9;
$L__BB16_10:
	setp.eq.s32 	%p28, %r8, 0;
	@%p28 bra 	$L__BB16_19;
	and.b32  	%r19, %r7, 7;
	setp.lt.u32 	%p29, %r8, 8;
	@%p29 bra 	$L__BB16_13;
	mul.wide.s32 	%rd61, %r534, 4;
	add.s64 	%rd62, %rd2, %rd61;
	add.s64 	%rd63, %rd3, %rd61;
	ld.global.u32 	%r377, [%rd62];
	ld.global.u32 	%r378, [%rd63];
	mad.lo.s32 	%r379, %r378, %r377, %r545;
	ld.global.u32 	%r380, [%rd62+1024];
	ld.global.u32 	%r381, [%rd63+1024];
	mad.lo.s32 	%r382, %r381, %r380, %r379;
	ld.global.u32 	%r383, [%rd62+2048];
	ld.global.u32 	%r384, [%rd63+2048];
	mad.lo.s32 	%r385, %r384, %r383, %r382;
	ld.global.u32 	%r386, [%rd62+3072];
	ld.global.u32 	%r387, [%rd63+3072];
	mad.lo.s32 	%r388, %r387, %r386, %r385;
	ld.global.u32 	%r389, [%rd62+4096];
	ld.global.u32 	%r390, [%rd63+4096];
	mad.lo.s32 	%r391, %r390, %r389, %r388;
	ld.global.u32 	%r392, [%rd62+5120];
	ld.global.u32 	%r393, [%rd63+5120];
	mad.lo.s32 	%r394, %r393, %r392, %r391;
	ld.global.u32 	%r395, [%rd62+6144];
	ld.global.u32 	%r396, [%rd63+6144];
	mad.lo.s32 	%r397, %r396, %r395, %r394;
	ld.global.u32 	%r398, [%rd62+7168];
	ld.global.u32 	%r399, [%rd63+7168];
	mad.lo.s32 	%r545, %r399, %r398, %r397;
	add.s32 	%r534, %r534, 2048;
$L__BB16_13:
	setp.eq.s32 	%p30, %r19, 0;
	@%p30 bra 	$L__BB16_19;
	and.b32  	%r25, %r7, 3;
	setp.lt.u32 	%p31, %r19, 4;
	@%p31 bra 	$L__BB16_16;
	mul.wide.s32 	%rd64, %r534, 4;
	add.s64 	%rd65, %rd2, %rd64;
	add.s64 	%rd66, %rd3, %rd64;
	ld.global.u32 	%r401, [%rd65];
	ld.global.u32 	%r402, [%rd66];
	mad.lo.s32 	%r403, %r402, %r401, %r545;
	ld.global.u32 	%r404, [%rd65+1024];
	ld.global.u32 	%r405, [%rd66+1024];
	mad.lo.s32 	%r406, %r405, %r404, %r403;
	ld.global.u32 	%r407, [%rd65+2048];
	ld.global.u32 	%r408, [%rd66+2048];
	mad.lo.s32 	%r409, %r408, %r407, %r406;
	ld.global.u32 	%r410, [%rd65+3072];
	ld.global.u32 	%r411, [%rd66+3072];
	mad.lo.s32 	%r545, %r411, %r410, %r409;
	add.s32 	%r534, %r534, 1024;
$L__BB16_16:
	setp.eq.s32 	%p32, %r25, 0;
	@%p32 bra 	$L__BB16_19;
	neg.s32 	%r542, %r25;
$L__BB16_18:
	.pragma "nounroll";
	mul.wide.s32 	%rd67, %r534, 4;
	add.s64 	%rd68, %rd3, %rd67;
	add.s64 	%rd69, %rd2, %rd67;
	ld.global.u32 	%r412, [%rd69];
	ld.global.u32 	%r413, [%rd68];
	mad.lo.s32 	%r545, %r413, %r412, %r545;
	add.s32 	%r534, %r534, 256;
	add.s32 	%r542, %r542, 1;
	setp.ne.s32 	%p33, %r542, 0;
	@%p33 bra 	$L__BB16_18;
$L__BB16_19:
	setp.lt.u64 	%p34, %rd31, 256;
	@%p34 bra 	$L__BB16_24;
	// begin inline asm
	mov.u32 %r477, %laneid;
	// end inline asm
	mov.b32 	%r480, 1;
	mov.b32 	%r501, 31;
	mov.b32 	%r502, -1;
	// begin inline asm
	shfl.sync.down.b32 %r478, %r545, %r480, %r501, %r502;
	// end inline asm
	setp.gt.s32 	%p50, %r477, 30;
	selp.b32 	%r503, 0, %r478, %p50;
	add.s32 	%r484, %r503, %r545;
	mov.b32 	%r485, 2;
	// begin inline asm
	shfl.sync.down.b32 %r483, %r484, %r485, %r501, %r502;
	// end inline asm
	setp.gt.s32 	%p51, %r477, 29;
	selp.b32 	%r504, 0, %r483, %p51;
	add.s32 	%r489, %r484, %r504;
	mov.b32 	%r490, 4;
	// begin inline asm
	shfl.sync.down.b32 %r488, %r489, %r490, %r501, %r502;
	// end inline asm
	setp.gt.s32 	%p52, %r477, 27;
	selp.b32 	%r505, 0, %r488, %p52;
	add.s32 	%r494, %r489, %r505;
	mov.b32 	%r495, 8;
	// begin inline asm
	shfl.sync.down.b32 %r493, %r494, %r495, %r501, %r502;
	// end inline asm
	setp.gt.s32 	%p53, %r477, 23;
	selp.b32 	%r506, 0, %r493, %p53;
	add.s32 	%r499, %r494, %r506;
	mov.b32 	%r500, 16;
	// begin inline asm
	shfl.sync.down.b32 %r498, %r499, %r500, %r501, %r502;
	// end inline asm
	setp.gt.s32 	%p54, %r477, 15;
	selp.b32 	%r507, 0, %r498, %p54;
	add.s32 	%r563, %r499, %r507;
	setp.ne.s32 	%p55, %r477, 0;
	@%p55 bra 	$L__BB16_22;
	shr.u32 	%r508, %r2, 3;
	and.b32  	%r509, %r508, 124;
	mov.u32 	%r510, _ZZN3cub18CUB_300001_SM_10006detail6reduce28DeviceReduceSingleTileKernelINS2_10policy_hubIiyN4cuda3std3__44plusIiEEE10Policy1000EN6thrust24THRUST_300001_SM_1000_NS12zip_iteratorINS7_5tupleIJNSD_6detail15normal_iteratorINSD_10device_ptrIiEEEESK_EEEEEPiyS9_ii9tupleProdEEvT0_T1_T2_T3_T4_T6_E12temp_storage;
	add.s32 	%r511, %r510, %r509;
	st.shared.u32 	[%r511+8], %r563;
$L__BB16_22:
	bar.sync 	0;
	setp.ne.s32 	%p56, %r2, 0;
	@%p56 bra 	$L__BB16_49;
	ld.shared.u32 	%r512, [_ZZN3cub18CUB_300001_SM_10006detail6reduce28DeviceReduceSingleTileKernelINS2_10policy_hubIiyN4cuda3std3__44plusIiEEE10Policy1000EN6thrust24THRUST_300001_SM_1000_NS12zip_iteratorINS7_5tupleIJNSD_6detail15normal_iteratorINSD_10device_ptrIiEEEESK_EEEEEPiyS9_ii9tupleProdEEvT0_T1_T2_T3_T4_T6_E12temp_storage+12];
	add.s32 	%r513, %r512, %r563;
	ld.shared.u32 	%r514, [_ZZN3cub18CUB_300001_SM_10006detail6reduce28DeviceReduceSingleTileKernelINS2_10policy_hubIiyN4cuda3std3__44plusIiEEE10Policy1000EN6thrust24THRUST_300001_SM_1000_NS12zip_iteratorINS7_5tupleIJNSD_6detail15normal_iteratorINSD_10device_ptrIiEEEESK_EEEEEPiyS9_ii9tupleProdEEvT0_T1_T2_T3_T4_T6_E12temp_storage+16];
	add.s32 	%r515, %r513, %r514;
	ld.shared.u32 	%r516, [_ZZN3cub18CUB_300001_SM_10006detail6reduce28DeviceReduceSingleTileKernelINS2_10policy_hubIiyN4cuda3std3__44plusIiEEE10Policy1000EN6thrust24THRUST_300001_SM_1000_NS12zip_iteratorINS7_5tupleIJNSD_6detail15normal_iteratorINSD_10device_ptrIiEEEESK_EEEEEPiyS9_ii9tupleProdEEvT0_T1_T2_T3_T4_T6_E12temp_storage+20];
	add.s32 	%r517, %r515, %r516;
	ld.shared.u32 	%r518, [_ZZN3cub18CUB_300001_SM_10006detail6reduce28DeviceReduceSingleTileKernelINS2_10policy_hubIiyN4cuda3std3__44plusIiEEE10Policy1000EN6thrust24THRUST_300001_SM_1000_NS12zip_iteratorINS7_5tupleIJNSD_6detail15normal_iteratorINSD_10device_ptrIiEEEESK_EEEEEPiyS9_ii9tupleProdEEvT0_T1_T2_T3_T4_T6_E12temp_storage+24];
	add.s32 	%r519, %r517, %r518;
	ld.shared.u32 	%r520, [_ZZN3cub18CUB_300001_SM_10006detail6reduce28DeviceReduceSingleTileKernelINS2_10policy_hubIiyN4cuda3std3__44plusIiEEE10Policy1000EN6thrust24THRUST_300001_SM_1000_NS12zip_iteratorINS7_5tupleIJNSD_6detail15normal_iteratorINSD_10device_ptrIiEEEESK_EEEEEPiyS9_ii9tupleProdEEvT0_T1_T2_T3_T4_T6_E12temp_storage+28];
	add.s32 	%r521, %r519, %r520;
	ld.shared.u32 	%r522, [_ZZN3cub18CUB_300001_SM_10006detail6reduce28DeviceReduceSingleTileKernelINS2_10policy_hubIiyN4cuda3std3__44plusIiEEE10Policy1000EN6thrust24THRUST_300001_SM_1000_NS12zip_iteratorINS7_5tupleIJNSD_6detail15normal_iteratorINSD_10device_ptrIiEEEESK_EEEEEPiyS9_ii9tupleProdEEvT0_T1_T2_T3_T4_T6_E12temp_storage+32];
	add.s32 	%r523, %r521, %r522;
	ld.shared.u32 	%r524, [_ZZN3cub18CUB_300001_SM_10006detail6reduce28DeviceReduceSingleTileKernelINS2_10policy_hubIiyN4cuda3std3__44plusIiEEE10Policy1000EN6thrust24THRUST_300001_SM_1000_NS12zip_iteratorINS7_5tupleIJNSD_6detail15normal_iteratorINSD_10device_ptrIiEEEESK_EEEEEPiyS9_ii9tupleProdEEvT0_T1_T2_T3_T4_T6_E12temp_storage+36];
	add.s32 	%r563, %r523, %r524;
	bra.uni 	$L__BB16_49;
$L__BB16_24:
	// begin inline asm
	mov.u32 %r414, %laneid;
	// end inline asm
	and.b32  	%r440, %r2, 992;
	add.s32 	%r441, %r440, 32;
	setp.gt.u32 	%p35, %r441, %r1;
	not.b32 	%r442, %r440;
	add.s32 	%r443, %r1, %r442;
	selp.b32 	%r438, %r443, 31, %p35;
	mov.b32 	%r417, 1;
	mov.b32 	%r439, -1;
	// begin inline asm
	shfl.sync.down.b32 %r415, %r545, %r417, %r438, %r439;
	// end inline asm
	setp.lt.s32 	%p36, %r414, %r438;
	selp.b32 	%r444, %r415, 0, %p36;
	add.s32 	%r421, %r444, %r545;
	mov.b32 	%r422, 2;
	// begin inline asm
	shfl.sync.down.b32 %r420, %r421, %r422, %r438, %r439;
	// end inline asm
	add.s32 	%r445, %r414, 2;
	setp.gt.s32 	%p37, %r445, %r438;
	selp.b32 	%r446, 0, %r420, %p37;
	add.s32 	%r426, %r421, %r446;
	mov.b32 	%r427, 4;
	// begin inline asm
	shfl.sync.down.b32 %r425, %r426, %r427, %r438, %r439;
	// end inline asm
	add.s32 	%r447, %r414, 4;
	setp.gt.s32 	%p38, %r447, %r438;
	selp.b32 	%r448, 0, %r425, %p38;
	add.s32 	%r431, %r426, %r448;
	mov.b32 	%r432, 8;
	// begin inline asm
	shfl.sync.down.b32 %r430, %r431, %r432, %r438, %r439;
	// end inline asm
	add.s32 	%r449, %r414, 8;
	setp.gt.s32 	%p39, %r449, %r438;
	selp.b32 	%r450, 0, %r430, %p39;
	add.s32 	%r436, %r431, %r450;
	mov.b32 	%r437, 16;
	// begin inline asm
	shfl.sync.down.b32 %r435, %r436, %r437, %r438, %r439;
	// end inline asm
	add.s32 	%r451, %r414, 16;
	setp.gt.s32 	%p40, %r451, %r438;
	selp.b32 	%r452, 0, %r435, %p40;
	add.s32 	%r563, %r436, %r452;
	setp.ne.s32 	%p41, %r414, 0;
	@%p41 bra 	$L__BB16_26;
	shr.u32 	%r453, %r2, 3;
	and.b32  	%r454, %r453, 124;
	mov.u32 	%r455, _ZZN3cub18CUB_300001_SM_10006detail6reduce28DeviceReduceSingleTileKernelINS2_10policy_hubIiyN4cuda3std3__44plusIiEEE10Policy1000EN6thrust24THRUST_300001_SM_1000_NS12zip_iteratorINS7_5tupleIJNSD_6detail15normal_iteratorINSD_10device_ptrIiEEEESK_EEEEEPiyS9_ii9tupleProdEEvT0_T1_T2_T3_T4_T6_E12temp_storage;
	add.s32 	%r456, %r455, %r454;
	st.shared.u32 	[%r456+8], %r563;
$L__BB16_26:
	bar.sync 	0;
	setp.ne.s32 	%p42, %r2, 0;
	@%p42 bra 	$L__BB16_49;
	setp.gt.u64 	%p43, %rd31, 32;
	ld.shared.u32 	%r457, [_ZZN3cub18CUB_300001_SM_10006detail6reduce28DeviceReduceSingleTileKernelINS2_10policy_hubIiyN4cuda3std3__44plusIiEEE10Policy1000EN6thrust24THRUST_300001_SM_1000_NS12zip_iteratorINS7_5tupleIJNSD_6detail15normal_iteratorINSD_10device_ptrIiEEEESK_EEEEEPiyS9_ii9tupleProdEEvT0_T1_T2_T3_T4_T6_E12temp_storage+12];
	selp.b32 	%r458, %r457, 0, %p43;
	add.s32 	%r459, %r458, %r563;
	setp.gt.u64 	%p44, %rd31, 64;
	ld.shared.u32 	%r460, [_ZZN3cub18CUB_300001_SM_10006detail6reduce28DeviceReduceSingleTileKernelINS2_10policy_hubIiyN4cuda3std3__44plusIiEEE10Policy1000EN6thrust24THRUST_300001_SM_1000_NS12zip_iteratorINS7_5tupleIJNSD_6detail15normal_iteratorINSD_10device_ptrIiEEEESK_EEEEEPiyS9_ii9tupleProdEEvT0_T1_T2_T3_T4_T6_E12temp_storage+16];
	selp.b32 	%r461, %r460, 0, %p44;
	add.s32 	%r462, %r459, %r461;
	setp.gt.u64 	%p45, %rd31, 96;
	ld.shared.u32 	%r463, [_ZZN3cub18CUB_300001_SM_10006detail6reduce28DeviceReduceSingleTileKernelINS2_10policy_hubIiyN4cuda3std3__44plusIiEEE10Policy1000EN6thrust24THRUST_300001_SM_1000_NS12zip_iteratorINS7_5tupleIJNSD_6detail15normal_iteratorINSD_10device_ptrIiEEEESK_EEEEEPiyS9_ii9tupleProdEEvT0_T1_T2_T3_T4_T6_E12temp_storage+20];
	selp.b32 	%r464, %r463, 0, %p45;
	add.s32 	%r465, %r462, %r464;
	setp.gt.u64 	%p46, %rd31, 128;
	ld.shared.u32 	%r466, [_ZZN3cub18CUB_300001_SM_10006detail6reduce28DeviceReduceSingleTileKernelINS2_10policy_hubIiyN4cuda3std3__44plusIiEEE10Policy1000EN6thrust24THRUST_300001_SM_1000_NS12zip_iteratorINS7_5tupleIJNSD_6detail15normal_iteratorINSD_10device_ptrIiEEEESK_EEEEEPiyS9_ii9tupleProdEEvT0_T1_T2_T3_T4_T6_E12temp_storage+24];
	selp.b32 	%r467, %r466, 0, %p46;
	add.s32 	%r468, %r465, %r467;
	setp.gt.u64 	%p47, %rd31, 160;
	ld.shared.u32 	%r469, [_ZZN3cub18CUB_300001_SM_10006detail6reduce28DeviceReduceSingleTileKernelINS2_10policy_hubIiyN4cuda3std3__44plusIiEEE10Policy1000EN6thrust24THRUST_300001_SM_1000_NS12zip_iteratorINS7_5tupleIJNSD_6detail15normal_iteratorINSD_10device_ptrIiEEEESK_EEEEEPiyS9_ii9tupleProdEEvT0_T1_T2_T3_T4_T6_E12temp_storage+28];
	selp.b32 	%r470, %r469, 0, %p47;
	add.s32 	%r471, %r468, %r470;
	setp.gt.u64 	%p48, %rd31, 192;
	ld.shared.u32 	%r472, [_ZZN3cub18CUB_300001_SM_10006detail6reduce28DeviceReduceSingleTileKernelINS2_10policy_hubIiyN4cuda3std3__44plusIiEEE10Policy1000EN6thrust24THRUST_300001_SM_1000_NS12zip_iteratorINS7_5tupleIJNSD_6detail15normal_iteratorINSD_10device_ptrIiEEEESK_EEEEEPiyS9_ii9tupleProdEEvT0_T1_T2_T3_T4_T6_E12temp_storage+32];
	selp.b32 	%r473, %r472, 0, %p48;
	add.s32 	%r474, %r471, %r473;
	setp.gt.u64 	%p49, %rd31, 224;
	ld.shared.u32 	%r475, [_ZZN3cub18CUB_300001_SM_10006detail6reduce28DeviceReduceSingleTileKernelINS2_10policy_hubIiyN4cuda3std3__44plusIiEEE10Policy1000EN6thrust24THRUST_300001_SM_1000_NS12zip_iteratorINS7_5tupleIJNSD_6detail15normal_iteratorINSD_10device_ptrIiEEEESK_EEEEEPiyS9_ii9tupleProdEEvT0_T1_T2_T3_T4_T6_E12temp_storage+36];
	selp.b32 	%r476, %r475, 0, %p49;
	add.s32 	%r563, %r474, %r476;
	bra.uni 	$L__BB16_49;
$L__BB16_28:
	mov.u32 	%r43, %tid.x;
	cvt.u64.u32 	%rd10, %r43;
	mul.wide.u32 	%rd34, %r43, 4;
	add.s64 	%rd11, %rd2, %rd34;
	add.s64 	%rd12, %rd3, %rd34;
	ld.global.u32 	%r82, [%rd11];
	ld.global.u32 	%r83, [%rd12];
	mul.lo.s32 	%r84, %r83, %r82;
	ld.global.u32 	%r85, [%rd11+1024];
	ld.global.u32 	%r86, [%rd12+1024];
	ld.global.u32 	%r87, [%rd11+2048];
	ld.global.u32 	%r88, [%rd12+2048];
	ld.global.u32 	%r89, [%rd11+3072];
	ld.global.u32 	%r90, [%rd12+3072];
	ld.global.u32 	%r91, [%rd11+4096];
	ld.global.u32 	%r92, [%rd12+4096];
	ld.global.u32 	%r93, [%rd11+5120];
	ld.global.u32 	%r94, [%rd12+5120];
	ld.global.u32 	%r95, [%rd11+6144];
	ld.global.u32 	%r96, [%rd12+6144];
	ld.global.u32 	%r97, [%rd11+7168];
	ld.global.u32 	%r98, [%rd12+7168];
	ld.global.u32 	%r99, [%rd11+8192];
	ld.global.u32 	%r100, [%rd12+8192];
	ld.global.u32 	%r101, [%rd11+9216];
	ld.global.u32 	%r102, [%rd12+9216];
	ld.global.u32 	%r103, [%rd11+10240];
	ld.global.u32 	%r104, [%rd12+10240];
	ld.global.u32 	%r105, [%rd11+11264];
	ld.global.u32 	%r106, [%rd12+11264];
	ld.global.u32 	%r107, [%rd11+12288];
	ld.global.u32 	%r108, [%rd12+12288];
	ld.global.u32 	%r109, [%rd11+13312];
	ld.global.u32 	%r110, [%rd12+13312];
	ld.global.u32 	%r111, [%rd11+14336];
	ld.global.u32 	%r112, [%rd12+14336];
	ld.global.u32 	%r113, [%rd11+15360];
	ld.global.u32 	%r114, [%rd12+15360];
	mad.lo.s32 	%r115, %r86, %r85, %r84;
	mad.lo.s32 	%r116, %r88, %r87, %r115;
	mad.lo.s32 	%r117, %r90, %r89, %r116;
	mad.lo.s32 	%r118, %r92, %r91, %r117;
	mad.lo.s32 	%r119, %r94, %r93, %r118;
	mad.lo.s32 	%r120, %r96, %r95, %r119;
	mad.lo.s32 	%r121, %r98, %r97, %r120;
	mad.lo.s32 	%r122, %r100, %r99, %r121;
	mad.lo.s32 	%r123, %r102, %r101, %r122;
	mad.lo.s32 	%r124, %r104, %r103, %r123;
	mad.lo.s32 	%r125, %r106, %r105, %r124;
	mad.lo.s32 	%r126, %r108, %r107, %r125;
	mad.lo.s32 	%r127, %r110, %r109, %r126;
	mad.lo.s32 	%r128, %r112, %r111, %r127;
	mad.lo.s32 	%r562, %r114, %r113, %r128;
	add.s64 	%rd13, %rd31, -4096;
	setp.lt.u64 	%p3, %rd13, 4096;
	mov.b64 	%rd73, 4096;
	@%p3 bra 	$L__BB16_32;
	mov.b64 	%rd73, 4096;
$L__BB16_30:
	shl.b64 	%rd36, %rd73, 2;
	add.s64 	%rd37, %rd11, %rd36;
	add.s64 	%rd38, %rd12, %rd36;
	ld.global.u32 	%r129, [%rd37];
	ld.global.u32 	%r130, [%rd38];
	ld.global.u32 	%r131, [%rd37+1024];
	ld.global.u32 	%r132, [%rd38+1024];
	ld.global.u32 	%r133, [%rd37+2048];
	ld.global.u32 	%r134, [%rd38+2048];
	ld.global.u32 	%r135, [%rd37+3072];
	ld.global.u32 	%r136, [%rd38+3072];
	ld.global.u32 	%r137, [%rd37+4096];
	ld.global.u32 	%r138, [%rd38+4096];
	ld.global.u32 	%r139, [%rd37+5120];
	ld.global.u32 	%r140, [%rd38+5120];
	ld.global.u32 	%r141, [%rd37+6144];
	ld.global.u32 	%r142, [%rd38+6144];
	ld.global.u32 	%r143, [%rd37+7168];
	ld.global.u32 	%r144, [%rd38+7168];
	ld.global.u32 	%r145, [%rd37+8192];
	ld.global.u32 	%r146, [%rd38+8192];
	ld.global.u32 	%r147, [%rd37+9216];
	ld.global.u32 	%r148, [%rd38+9216];
	ld.global.u32 	%r149, [%rd37+10240];
	ld.global.u32 	%r150, [%rd38+10240];
	ld.global.u32 	%r151, [%rd37+11264];
	ld.global.u32 	%r152, [%rd38+11264];
	ld.global.u32 	%r153, [%rd37+12288];
	ld.global.u32 	%r154, [%rd38+12288];
	ld.global.u32 	%r155, [%rd37+13312];
	ld.global.u32 	%r156, [%rd38+13312];
	ld.global.u32 	%r157, [%rd37+14336];
	ld.global.u32 	%r158, [%rd38+14336];
	ld.global.u32 	%r159, [%rd37+15360];
	ld.global.u32 	%r160, [%rd38+15360];
	mad.lo.s32 	%r161, %r130, %r129, %r562;
	mad.lo.s32 	%r162, %r132, %r131, %r161;
	mad.lo.s32 	%r163, %r134, %r133, %r162;
	mad.lo.s32 	%r164, %r136, %r135, %r163;
	mad.lo.s32 	%r165, %r138, %r137, %r164;
	mad.lo.s32 	%r166, %r140, %r139, %r165;
	mad.lo.s32 	%r167, %r142, %r141, %r166;
	mad.lo.s32 	%r168, %r144, %r143, %r167;
	mad.lo.s32 	%r169, %r146, %r145, %r168;
	mad.lo.s32 	%r170, %r148, %r147, %r169;
	mad.lo.s32 	%r171, %r150, %r149, %r170;
	mad.lo.s32 	%r172, %r152, %r151, %r171;
	mad.lo.s32 	%r173, %r154, %r153, %r172;
	mad.lo.s32 	%r174, %r156, %r155, %r173;
	mad.lo.s32 	%r175, %r158, %r157, %r174;
	mad.lo.s32 	%r562, %r160, %r159, %r175;
	sub.s64 	%rd39, %rd31, %rd73;
	setp.lt.u64 	%p4, %rd39, 4096;
	@%p4 bra 	$L__BB16_45;
	add.s64 	%rd73, %rd73, 4096;
	setp.le.u64 	%p5, %rd73, %rd13;
	@%p5 bra 	$L__BB16_30;
$L__BB16_32:
	setp.le.u64 	%p6, %rd31, %rd73;
	cvt.u32.u64 	%r176, %rd73;
	cvt.u32.u64 	%r177, %rd31;
	sub.s32 	%r178, %r177, %r176;
	setp.ge.s32 	%p7, %r43, %r178;
	or.pred  	%p8, %p6, %p7;
	@%p8 bra 	$L__BB16_45;
	not.b32 	%r182, %r43;
	add.s32 	%r183, %r182, %r177;
	sub.s32 	%r185, %r183, %r176;
	shr.u32 	%r186, %r185, 8;
	add.s32 	%r48, %r186, 1;
	and.b32  	%r49, %r48, 15;
	setp.lt.u32 	%p9, %r185, 3840;
	mov.u32 	%r552, %r43;
	@%p9 bra 	$L__BB16_36;
	and.b32  	%r187, %r48, 33554416;
	neg.s32 	%r548, %r187;
	add.s64 	%rd40, %rd73, %rd10;
	shl.b64 	%rd41, %rd40, 2;
	add.s64 	%rd42, %rd41, 8192;
	add.s64 	%rd75, %rd2, %rd42;
	add.s64 	%rd74, %rd3, %rd42;
	mov.u32 	%r552, %r43;
$L__BB16_35:
	.pragma "nounroll";
	ld.global.u32 	%r188, [%rd75+-8192];
	ld.global.u32 	%r189, [%rd74+-8192];
	mad.lo.s32 	%r190, %r189, %r188, %r562;
	ld.global.u32 	%r191, [%rd75+-7168];
	ld.global.u32 	%r192, [%rd74+-7168];
	mad.lo.s32 	%r193, %r192, %r191, %r190;
	ld.global.u32 	%r194, [%rd75+-6144];
	ld.global.u32 	%r195, [%rd74+-6144];
	mad.lo.s32 	%r196, %r195, %r194, %r193;
	ld.global.u32 	%r197, [%rd75+-5120];
	ld.global.u32 	%r198, [%rd74+-5120];
	mad.lo.s32 	%r199, %r198, %r197, %r196;
	ld.global.u32 	%r200, [%rd75+-4096];
	ld.global.u32 	%r201, [%rd74+-4096];
	mad.lo.s32 	%r202, %r201, %r200, %r199;
	ld.global.u32 	%r203, [%rd75+-3072];
	ld.global.u32 	%r204, [%rd74+-3072];
	mad.lo.s32 	%r205, %r204, %r203, %r202;
	ld.global.u32 	%r206, [%rd75+-2048];
	ld.global.u32 	%r207, [%rd74+-2048];
	mad.lo.s32 	%r208, %r207, %r206, %r205;
	ld.global.u32 	%r209, [%rd75+-1024];
	ld.global.u32 	%r210, [%rd74+-1024];
	mad.lo.s32 	%r211, %r210, %r209, %r208;
	ld.global.u32 	%r212, [%rd75];
	ld.global.u32 	%r213, [%rd74];
	mad.lo.s32 	%r214, %r213, %r212, %r211;
	ld.global.u32 	%r215, [%rd75+1024];
	ld.global.u32 	%r216, [%rd74+1024];
	mad.lo.s32 	%r217, %r216, %r215, %r214;
	ld.global.u32 	%r218, [%rd75+2048];
	ld.global.u32 	%r219, [%rd74+2048];
	mad.lo.s32 	%r220, %r219, %r218, %r217;
	ld.global.u32 	%r221, [%rd75+3072];
	ld.global.u32 	%r222, [%rd74+3072];
	mad.lo.s32 	%r223, %r222, %r221, %r220;
	ld.global.u32 	%r224, [%rd75+4096];
	ld.global.u32 	%r225, [%rd74+4096];
	mad.lo.s32 	%r226, %r225, %r224, %r223;
	ld.global.u32 	%r227, [%rd75+5120];
	ld.global.u32 	%r228, [%rd74+5120];
	mad.lo.s32 	%r229, %r228, %r227, %r226;
	ld.global.u32 	%r230, [%rd75+6144];
	ld.global.u32 	%r231, [%rd74+6144];
	mad.lo.s32 	%r232, %r231, %r230, %r229;
	ld.global.u32 	%r233, [%rd75+7168];
	ld.global.u32 	%r234, [%rd74+7168];
	mad.lo.s32 	%r562, %r234, %r233, %r232;
	add.s32 	%r552, %r552, 4096;
	add.s32 	%r548, %r548, 16;
	add.s64 	%rd75, %rd75, 16384;
	add.s64 	%rd74, %rd74, 16384;
	setp.ne.s32 	%p10, %r548, 0;
	@%p10 bra 	$L__BB16_35;
$L__BB16_36:
	setp.eq.s32 	%p11, %r49, 0;
	@%p11 bra 	$L__BB16_45;
	and.b32  	%r60, %r48, 7;
	setp.lt.u32 	%p12, %r49, 8;
	@%p12 bra 	$L__BB16_39;
	cvt.u64.u32 	%rd43, %r552;
	add.s64 	%rd44, %rd73, %rd43;
	shl.b64 	%rd45, %rd44, 2;
	add.s64 	%rd46, %rd2, %rd45;
	add.s64 	%rd47, %rd3, %rd45;
	ld.global.u32 	%r236, [%rd46];
	ld.global.u32 	%r237, [%rd47];
	mad.lo.s32 	%r238, %r237, %r236, %r562;
	ld.global.u32 	%r239, [%rd46+1024];
	ld.global.u32 	%r240, [%rd47+1024];
	mad.lo.s32 	%r241, %r240, %r239, %r238;
	ld.global.u32 	%r242, [%rd46+2048];
	ld.global.u32 	%r243, [%rd47+2048];
	mad.lo.s32 	%r244, %r243, %r242, %r241;
	ld.global.u32 	%r245, [%rd46+3072];
	ld.global.u32 	%r246, [%rd47+3072];
	mad.lo.s32 	%r247, %r246, %r245, %r244;
	ld.global.u32 	%r248, [%rd46+4096];
	ld.global.u32 	%r249, [%rd47+4096];
	mad.lo.s32 	%r250, %r249, %r248, %r247;
	ld.global.u32 	%r251, [%rd46+5120];
	ld.global.u32 	%r252, [%rd47+5120];
	mad.lo.s32 	%r253, %r252, %r251, %r250;
	ld.global.u32 	%r254, [%rd46+6144];
	ld.global.u32 	%r255, [%rd47+6144];
	mad.lo.s32 	%r256, %r255, %r254, %r253;
	ld.global.u32 	%r257, [%rd46+7168];
	ld.global.u32 	%r258, [%rd47+7168];
	mad.lo.s32 	%r562, %r258, %r257, %r256;
	add.s32 	%r552, %r552, 2048;
$L__BB16_39:
	setp.eq.s32 	%p13, %r60, 0;
	@%p13 bra 	$L__BB16_45;
	and.b32  	%r66, %r48, 3;
	setp.lt.u32 	%p14, %r60, 4;
	@%p14 bra 	$L__BB16_42;
	cvt.u64.u32 	%rd48, %r552;
	add.s64 	%rd49, %rd73, %rd48;
	shl.b64 	%rd50, %rd49, 2;
	add.s64 	%rd51, %rd2, %rd50;
	add.s64 	%rd52, %rd3, %rd50;
	ld.global.u32 	%r260, [%rd51];
	ld.global.u32 	%r261, [%rd52];
	mad.lo.s32 	%r262, %r261, %r260, %r562;
	ld.global.u32 	%r263, [%rd51+1024];
	ld.global.u32 	%r264, [%rd52+1024];
	mad.lo.s32 	%r265, %r264, %r263, %r262;
	ld.global.u32 	%r266, [%rd51+2048];
	ld.global.u32 	%r267, [%rd52+2048];
	mad.lo.s32 	%r268, %r267, %r266, %r265;
	ld.global.u32 	%r269, [%rd51+3072];
	ld.global.u32 	%r270, [%rd52+3072];
	mad.lo.s32 	%r562, %r270, %r269, %r268;
	add.s32 	%r552, %r552, 1024;
$L__BB16_42:
	setp.eq.s32 	%p15, %r66, 0;
	@%p15 bra 	$L__BB16_45;
	cvt.u64.u32 	%rd53, %r552;
	add.s64 	%rd54, %rd73, %rd53;
	shl.b64 	%rd55, %rd54, 2;
	add.s64 	%rd77, %rd3, %rd55;
	add.s64 	%rd76, %rd2, %rd55;
	neg.s32 	%r560, %r66;
$L__BB16_44:
	.pragma "nounroll";
	ld.global.u32 	%r271, [%rd76];
	ld.global.u32 	%r272, [%rd77];
	mad.lo.s32 	%r562, %r272, %r271, %r562;
	add.s64 	%rd77, %rd77, 1024;
	add.s64 	%rd76, %rd76, 1024;
	add.s32 	%r560, %r560, 1;
	setp.ne.s32 	%p16, %r560, 0;
	@%p16 bra 	$L__BB16_44;
$L__BB16_45:
	// begin inline asm
	mov.u32 %r273, %laneid;
	// end inline asm
	mov.b32 	%r276, 1;
	mov.b32 	%r297, 31;
	mov.b32 	%r298, -1;
	// begin inline asm
	shfl.sync.down.b32 %r274, %r562, %r276, %r297, %r298;
	// end inline asm
	setp.gt.s32 	%p17, %r273, 30;
	selp.b32 	%r299, 0, %r274, %p17;
	add.s32 	%r280, %r299, %r562;
	mov.b32 	%r281, 2;
	// begin inline asm
	shfl.sync.down.b32 %r279, %r280, %r281, %r297, %r298;
	// end inline asm
	setp.gt.s32 	%p18, %r273, 29;
	selp.b32 	%r300, 0, %r279, %p18;
	add.s32 	%r285, %r280, %r300;
	mov.b32 	%r286, 4;
	// begin inline asm
	shfl.sync.down.b32 %r284, %r285, %r286, %r297, %r298;
	// end inline asm
	setp.gt.s32 	%p19, %r273, 27;
	selp.b32 	%r301, 0, %r284, %p19;
	add.s32 	%r290, %r285, %r301;
	mov.b32 	%r291, 8;
	// begin inline asm
	shfl.sync.down.b32 %r289, %r290, %r291, %r297, %r298;
	// end inline asm
	setp.gt.s32 	%p20, %r273, 23;
	selp.b32 	%r302, 0, %r289, %p20;
	add.s32 	%r295, %r290, %r302;
	mov.b32 	%r296, 16;
	// begin inline asm
	shfl.sync.down.b32 %r294, %r295, %r296, %r297, %r298;
	// end inline asm
	setp.gt.s32 	%p21, %r273, 15;
	selp.b32 	%r303, 0, %r294, %p21;
	add.s32 	%r563, %r295, %r303;
	setp.ne.s32 	%p22, %r273, 0;
	@%p22 bra 	$L__BB16_47;
	shr.u32 	%r304, %r43, 3;
	and.b32  	%r305, %r304, 124;
	mov.u32 	%r306, _ZZN3cub18CUB_300001_SM_10006detail6reduce28DeviceReduceSingleTileKernelINS2_10policy_hubIiyN4cuda3std3__44plusIiEEE10Policy1000EN6thrust24THRUST_300001_SM_1000_NS12zip_iteratorINS7_5tupleIJNSD_6detail15normal_iteratorINSD_10device_ptrIiEEEESK_EEEEEPiyS9_ii9tupleProdEEvT0_T1_T2_T3_T4_T6_E12temp_storage;
	add.s32 	%r307, %r306, %r305;
	st.shared.u32 	[%r307+8], %r563;
$L__BB16_47:
	bar.sync 	0;
	setp.ne.s32 	%p23, %r43, 0;
	@%p23 bra 	$L__BB16_49;
	ld.shared.u32 	%r308, [_ZZN3cub18CUB_300001_SM_10006detail6reduce28DeviceReduceSingleTileKernelINS2_10policy_hubIiyN4cuda3std3__44plusIiEEE10Policy1000EN6thrust24THRUST_300001_SM_1000_NS12zip_iteratorINS7_5tupleIJNSD_6detail15normal_iteratorINSD_10device_ptrIiEEEESK_EEEEEPiyS9_ii9tupleProdEEvT0_T1_T2_T3_T4_T6_E12temp_storage+12];
	add.s32 	%r309, %r308, %r563;
	ld.shared.u32 	%r310, [_ZZN3cub18CUB_300001_SM_10006detail6reduce28DeviceReduceSingleTileKernelINS2_10policy_hubIiyN4cuda3std3__44plusIiEEE10Policy1000EN6thrust24THRUST_300001_SM_1000_NS12zip_iteratorINS7_5tupleIJNSD_6detail15normal_iteratorINSD_10device_ptrIiEEEESK_EEEEEPiyS9_ii9tupleProdEEvT0_T1_T2_T3_T4_T6_E12temp_storage+16];
	add.s32 	%r311, %r309, %r310;
	ld.shared.u32 	%r312, [_ZZN3cub18CUB_300001_SM_10006detail6reduce28DeviceReduceSingleTileKernelINS2_10policy_hubIiyN4cuda3std3__44plusIiEEE10Policy1000EN6thrust24THRUST_300001_SM_1000_NS12zip_iteratorINS7_5tupleIJNSD_6detail15normal_iteratorINSD_10device_ptrIiEEEESK_EEEEEPiyS9_ii9tupleProdEEvT0_T1_T2_T3_T4_T6_E12temp_storage+20];
	add.s32 	%r313, %r311, %r312;
	ld.shared.u32 	%r314, [_ZZN3cub18CUB_300001_SM_10006detail6reduce28DeviceReduceSingleTileKernelINS2_10policy_hubIiyN4cuda3std3__44plusIiEEE10Policy1000EN6thrust24THRUST_300001_SM_1000_NS12zip_iteratorINS7_5tupleIJNSD_6detail15normal_iteratorINSD_10device_ptrIiEEEESK_EEEEEPiyS9_ii9tupleProdEEvT0_T1_T2_T3_T4_T6_E12temp_storage+24];
	add.s32 	%r315, %r313, %r314;
	ld.shared.u32 	%r316, [_ZZN3cub18CUB_300001_SM_10006detail6reduce28DeviceReduceSingleTileKernelINS2_10policy_hubIiyN4cuda3std3__44plusIiEEE10Policy1000EN6thrust24THRUST_300001_SM_1000_NS12zip_iteratorINS7_5tupleIJNSD_6detail15normal_iteratorINSD_10device_ptrIiEEEESK_EEEEEPiyS9_ii9tupleProdEEvT0_T1_T2_T3_T4_T6_E12temp_storage+28];
	add.s32 	%r317, %r315, %r316;
	ld.shared.u32 	%r318, [_ZZN3cub18CUB_300001_SM_10006detail6reduce28DeviceReduceSingleTileKernelINS2_10policy_hubIiyN4cuda3std3__44plusIiEEE10Policy1000EN6thrust24THRUST_300001_SM_1000_NS12zip_iteratorINS7_5tupleIJNSD_6detail15normal_iteratorINSD_10device_ptrIiEEEESK_EEEEEPiyS9_ii9tupleProdEEvT0_T1_T2_T3_T4_T6_E12temp_storage+32];
	add.s32 	%r319, %r317, %r318;
	ld.shared.u32 	%r320, [_ZZN3cub18CUB_300001_SM_10006detail6reduce28DeviceReduceSingleTileKernelINS2_10policy_hubIiyN4cuda3std3__44plusIiEEE10Policy1000EN6thrust24THRUST_300001_SM_1000_NS12zip_iteratorINS7_5tupleIJNSD_6detail15normal_iteratorINSD_10device_ptrIiEEEESK_EEEEEPiyS9_ii9tupleProdEEvT0_T1_T2_T3_T4_T6_E12temp_storage+36];
	add.s32 	%r563, %r319, %r320;
$L__BB16_49:
	mov.u32 	%r525, %tid.x;
	setp.ne.s32 	%p57, %r525, 0;
	@%p57 bra 	$L__BB16_51;
	add.s32 	%r526, %r563, %r81;
	st.global.u32 	[%rd1], %r526;
$L__BB16_51:
	ret;

}
	// .globl	_ZN3cub18CUB_300001_SM_10006detail6reduce18DeviceReduceKernelINS2_10policy_hubIiyN4cuda3std3__44plusIiEEE10Policy1000EN6thrust24THRUST_300001_SM_1000_NS12zip_iteratorINS7_5tupleIJNSD_6detail15normal_iteratorINSD_10device_ptrIiEEEESK_EEEEEyS9_i9tupleProdEEvT0_PT3_T1_NS0_13GridEvenShareISR_EET2_T4_
.visible .entry _ZN3cub18CUB_300001_SM_10006detail6reduce18DeviceReduceKernelINS2_10policy_hubIiyN4cuda3std3__44plusIiEEE10Policy1000EN6thrust24THRUST_300001_SM_1000_NS12zip_iteratorINS7_5tupleIJNSD_6detail15normal_iteratorINSD_10device_ptrIiEEEESK_EEEEEyS9_i9tupleProdEEvT0_PT3_T1_NS0_13GridEvenShareISR_EET2_T4_(
	.param .align 8 .b8 _ZN3cub18CUB_300001_SM_10006detail6reduce18DeviceReduceKernelINS2_10policy_hubIiyN4cuda3std3__44plusIiEEE10Policy1000EN6thrust24THRUST_300001_SM_1000_NS12zip_iteratorINS7_5tupleIJNSD_6detail15normal_iteratorINSD_10device_ptrIiEEEESK_EEEEEyS9_i9tupleProdEEvT0_PT3_T1_NS0_13GridEvenShareISR_EET2_T4__param_0[16],
	.param .u64 .ptr .align 1 _ZN3cub18CUB_300001_SM_10006detail6reduce18DeviceReduceKernelINS2_10policy_hubIiyN4cuda3std3__44plusIiEEE10Policy1000EN6thrust24THRUST_300001_SM_1000_NS12zip_iteratorINS7_5tupleIJNSD_6detail15normal_iteratorINSD_10device_ptrIiEEEESK_EEEEEyS9_i9tupleProdEEvT0_PT3_T1_NS0_13GridEvenShareISR_EET2_T4__param_1,
	.param .u64 _ZN3cub18CUB_300001_SM_10006detail6reduce18DeviceReduceKernelINS2_10policy_hubIiyN4cuda3std3__44plusIiEEE10Policy1000EN6thrust24THRUST_300001_SM_1000_NS12zip_iteratorINS7_5tupleIJNSD_6detail15normal_iteratorINSD_10device_ptrIiEEEESK_EEEEEyS9_i9tupleProdEEvT0_PT3_T1_NS0_13GridEvenShareISR_EET2_T4__param_2,
	.param .align 8 .b8 _ZN3cub18CUB_300001_SM_10006detail6reduce18DeviceReduceKernelINS2_10policy_hubIiyN4cuda3std3__44plusIiEEE10Policy1000EN6thrust24THRUST_300001_SM_1000_NS12zip_iteratorINS7_5tupleIJNSD_6detail15normal_iteratorINSD_10device_ptrIiEEEESK_EEEEEyS9_i9tupleProdEEvT0_PT3_T1_NS0_13GridEvenShareISR_EET2_T4__param_3[72],
	.param .align 1 .b8 _ZN3cub18CUB_300001_SM_10006detail6reduce18DeviceReduceKernelINS2_10policy_hubIiyN4cuda3std3__44plusIiEEE10Policy1000EN6thrust24THRUST_300001_SM_1000_NS12zip_iteratorINS7_5tupleIJNSD_6detail15normal_iteratorINSD_10device_ptrIiEEEESK_EEEEEyS9_i9tupleProdEEvT0_PT3_T1_NS0_13GridEvenShareISR_EET2_T4__param_4[1],
	.param .align 1 .b8 _ZN3cub18CUB_300001_SM_10006detail6reduce18DeviceReduceKernelINS2_10policy_hubIiyN4cuda3std3__44plusIiEEE10Policy1000EN6thrust24THRUST_300001_SM_1000_NS12zip_iteratorINS7_5tupleIJNSD_6detail15normal_iteratorINSD_10device_ptrIiEEEESK_EEEEEyS9_i9tupleProdEEvT0_PT3_T1_NS0_13GridEvenShareISR_EET2_T4__param_5[1]
)
.maxntid 256
{
	.reg .pred 	%p<57>;
	.reg .b16 	%rs<4>;
	.reg .b32 	%r<593>;
	.reg .b64 	%rd<106>;
	// demoted variable
	.shared .align 4 .b8 _ZZN3cub18CUB_300001_SM_10006detail6reduce18DeviceReduceKernelINS2_10policy_hubIiyN4cuda3std3__44plusIiEEE10Policy1000EN6thrust24THRUST_300001_SM_1000_NS12zip_iteratorINS7_5tupleIJNSD_6detail15normal_iteratorINSD_10device_ptrIiEEEESK_EEEEEyS9_i9tupleProdEEvT0_PT3_T1_NS0_13GridEvenShareISR_EET2_T4_E12temp_storage[44];
	ld.param.u64 	%rd1, [_ZN3cub18CUB_300001_SM_10006detail6reduce18DeviceReduceKernelINS2_10policy_hubIiyN4cuda3std3__44plusIiEEE10Policy1000EN6thrust24THRUST_300001_SM_1000_NS12zip_iteratorINS7_5tupleIJNSD_6detail15normal_iteratorINSD_10device_ptrIiEEEESK_EEEEEyS9_i9tupleProdEEvT0_PT3_T1_NS0_13GridEvenShareISR_EET2_T4__param_3+32];
	ld.param.u32 	%r1, [_ZN3cub18CUB_300001_SM_10006detail6reduce18DeviceReduceKernelINS2_10policy_hubIiyN4cuda3std3__44plusIiEEE10Policy1000EN6thrust24THRUST_300001_SM_1000_NS12zip_iteratorINS7_5tupleIJNSD_6detail15normal_iteratorINSD_10device_ptrIiEEEESK_EEEEEyS9_i9tupleProdEEvT0_PT3_T1_NS0_13GridEvenShareISR_EET2_T4__param_3+40];
	ld.param.u64 	%rd40, [_ZN3cub18CUB_300001_SM_10006detail6reduce18DeviceReduceKernelINS2_10policy_hubIiyN4cuda3std3__44plusIiEEE10Policy1000EN6thrust24THRUST_300001_SM_1000_NS12zip_iteratorINS7_5tupleIJNSD_6detail15normal_iteratorINSD_10device_ptrIiEEEESK_EEEEEyS9_i9tupleProdEEvT0_PT3_T1_NS0_13GridEvenShareISR_EET2_T4__param_0+8];
	ld.param.u64 	%rd39, [_ZN3cub18CUB_300001_SM_10006detail6reduce18DeviceReduceKernelINS2_10policy_hubIiyN4cuda3std3__44plusIiEEE10Policy1000EN6thrust24THRUST_300001_SM_1000_NS12zip_iteratorINS7_5tupleIJNSD_6detail15normal_iteratorINSD_10device_ptrIiEEEESK_EEEEEyS9_i9tupleProdEEvT0_PT3_T1_NS0_13GridEvenShareISR_EET2_T4__param_0];
	cvta.to.global.u64 	%rd2, %rd39;
	cvta.to.global.u64 	%rd3, %rd40;
	mov.u32 	%r2, %ctaid.x;
	shl.b32 	%r88, %r1, 12;
	cvt.s64.s32 	%rd4, %r88;
	shl.b32 	%r89, %r2, 12;
	cvt.u64.u32 	%rd5, %r89;
	sub.s64 	%rd6, %rd1, %rd5;
	setp.gt.u64 	%p1, %rd6, 4095;
	@%p1 bra 	$L__BB17_25;
	cvt.u32.u64 	%r347, %rd5;
	cvt.u32.u64 	%r3, %rd1;
	sub.s32 	%r4, %r3, %r347;
	mov.u32 	%r5, %tid.x;
	setp.ge.s32 	%p23, %r5, %r4;
	mov.b32 	%r573, 0;
	mov.u32 	%r562, %r5;
	@%p23 bra 	$L__BB17_3;
	add.s32 	%r349, %r347, %r5;
	mul.wide.u32 	%rd71, %r349, 4;
	add.s64 	%rd72, %rd2, %rd71;
	add.s64 	%rd73, %rd3, %rd71;
	ld.global.u32 	%r350, [%rd72];
	ld.global.u32 	%r351, [%rd73];
	mul.lo.s32 	%r573, %r351, %r350;
	add.s32 	%r562, %r5, 256;
$L__BB17_3:
	setp.ge.s32 	%p24, %r562, %r4;
	@%p24 bra 	$L__BB17_16;
	not.b32 	%r354, %r562;
	add.s32 	%r355, %r354, %r3;
	sub.s32 	%r356, %r355, %r347;
	shr.u32 	%r357, %r356, 8;
	add.s32 	%r10, %r357, 1;
	and.b32  	%r11, %r10, 15;
	setp.lt.u32 	%p25, %r356, 3840;
	@%p25 bra 	$L__BB17_7;
	and.b32  	%r358, %r10, 33554416;
	neg.s32 	%r558, %r358;
	mul.wide.u32 	%rd74, %r2, 16384;
	mul.wide.u32 	%rd75, %r562, 4;
	or.b64  	%rd76, %rd74, %rd75;
	or.b64  	%rd77, %rd76, 8192;
	add.s64 	%rd97, %rd2, %rd77;
	add.s64 	%rd96, %rd3, %rd77;
$L__BB17_6:
	.pragma "nounroll";
	ld.global.u32 	%r359, [%rd97+-8192];
	ld.global.u32 	%r360, [%rd96+-8192];
	mad.lo.s32 	%r361, %r360, %r359, %r573;
	ld.global.u32 	%r362, [%rd97+-7168];
	ld.global.u32 	%r363, [%rd96+-7168];
	mad.lo.s32 	%r364, %r363, %r362, %r361;
	ld.global.u32 	%r365, [%rd97+-6144];
	ld.global.u32 	%r366, [%rd96+-6144];
	mad.lo.s32 	%r367, %r366, %r365, %r364;
	ld.global.u32 	%r368, [%rd97+-5120];
	ld.global.u32 	%r369, [%rd96+-5120];
	mad.lo.s32 	%r370, %r369, %r368, %r367;
	ld.global.u32 	%r371, [%rd97+-4096];
	ld.global.u32 	%r372, [%rd96+-4096];
	mad.lo.s32 	%r373, %r372, %r371, %r370;
	ld.global.u32 	%r374, [%rd97+-3072];
	ld.global.u32 	%r375, [%rd96+-3072];
	mad.lo.s32 	%r376, %r375, %r374, %r373;
	ld.global.u32 	%r377, [%rd97+-2048];
	ld.global.u32 	%r378, [%rd96+-2048];
	mad.lo.s32 	%r379, %r378, %r377, %r376;
	ld.global.u32 	%r380, [%rd97+-1024];
	ld.global.u32 	%r381, [%rd96+-1024];
	mad.lo.s32 	%r382, %r381, %r380, %r379;
	ld.global.u32 	%r383, [%rd97];
	ld.global.u32 	%r384, [%rd96];
	mad.lo.s32 	%r385, %r384, %r383, %r382;
	ld.global.u32 	%r386, [%rd97+1024];
	ld.global.u32 	%r387, [%rd96+1024];
	mad.lo.s32 	%r388, %r387, %r386, %r385;
	ld.global.u32 	%r389, [%rd97+2048];
	ld.global.u32 	%r390, [%rd96+2048];
	mad.lo.s32 	%r391, %r390, %r389, %r388;
	ld.global.u32 	%r392, [%rd97+3072];
	ld.global.u32 	%r393, [%rd96+3072];
	mad.lo.s32 	%r394, %r393, %r392, %r391;
	ld.global.u32 	%r395, [%rd97+4096];
	ld.global.u32 	%r396, [%rd96+4096];
	mad.lo.s32 	%r397, %r396, %r395, %r394;
	ld.global.u32 	%r398, [%rd97+5120];
	ld.global.u32 	%r399, [%rd96+5120];
	mad.lo.s32 	%r400, %r399, %r398, %r397;
	ld.global.u32 	%r401, [%rd97+6144];
	ld.global.u32 	%r402, [%rd96+6144];
	mad.lo.s32 	%r403, %r402, %r401, %r400;
	ld.global.u32 	%r404, [%rd97+7168];
	ld.global.u32 	%r405, [%rd96+7168];
	mad.lo.s32 	%r573, %r405, %r404, %r403;
	add.s32 	%r562, %r562, 4096;
	add.s32 	%r558, %r558, 16;
	add.s64 	%rd97, %rd97, 16384;
	add.s64 	%rd96, %rd96, 16384;
	setp.ne.s32 	%p26, %r558, 0;
	@%p26 bra 	$L__BB17_6;
$L__BB17_7:
	setp.eq.s32 	%p27, %r11, 0;
	@%p27 bra 	$L__BB17_16;
	and.b32  	%r22, %r10, 7;
	setp.lt.u32 	%p28, %r11, 8;
	@%p28 bra 	$L__BB17_10;
	cvt.s64.s32 	%rd78, %r562;
	add.s64 	%rd79, %rd78, %rd5;
	shl.b64 	%rd80, %rd79, 2;
	add.s64 	%rd81, %rd2, %rd80;
	add.s64 	%rd82, %rd3, %rd80;
	ld.global.u32 	%r407, [%rd81];
	ld.global.u32 	%r408, [%rd82];
	mad.lo.s32 	%r409, %r408, %r407, %r573;
	ld.global.u32 	%r410, [%rd81+1024];
	ld.global.u32 	%r411, [%rd82+1024];
	mad.lo.s32 	%r412, %r411, %r410, %r409;
	ld.global.u32 	%r413, [%rd81+2048];
	ld.global.u32 	%r414, [%rd82+2048];
	mad.lo.s32 	%r415, %r414, %r413, %r412;
	ld.global.u32 	%r416, [%rd81+3072];
	ld.global.u32 	%r417, [%rd82+3072];
	mad.lo.s32 	%r418, %r417, %r416, %r415;
	ld.global.u32 	%r419, [%rd81+4096];
	ld.global.u32 	%r420, [%rd82+4096];
	mad.lo.s32 	%r421, %r420, %r419, %r418;
	ld.global.u32 	%r422, [%rd81+5120];
	ld.global.u32 	%r423, [%rd82+5120];
	mad.lo.s32 	%r424, %r423, %r422, %r421;
	ld.global.u32 	%r425, [%rd81+6144];
	ld.global.u32 	%r426, [%rd82+6144];
	mad.lo.s32 	%r427, %r426, %r425, %r424;
	ld.global.u32 	%r428, [%rd81+7168];
	ld.global.u32 	%r429, [%rd82+7168];
	mad.lo.s32 	%r573, %r429, %r428, %r427;
	add.s32 	%r562, %r562, 2048;
$L__BB17_10:
	setp.eq.s32 	%p29, %r22, 0;
	@%p29 bra 	$L__BB17_16;
	and.b32  	%r28, %r10, 3;
	setp.lt.u32 	%p30, %r22, 4;
	@%p30 bra 	$L__BB17_13;
	cvt.s64.s32 	%rd83, %r562;
	add.s64 	%rd84, %rd83, %rd5;
	shl.b64 	%rd85, %rd84, 2;
	add.s64 	%rd86, %rd2, %rd85;
	add.s64 	%rd87, %rd3, %rd85;
	ld.global.u32 	%r431, [%rd86];
	ld.global.u32 	%r432, [%rd87];
	mad.lo.s32 	%r433, %r432, %r431, %r573;
	ld.global.u32 	%r434, [%rd86+1024];
	ld.global.u32 	%r435, [%rd87+1024];
	mad.lo.s32 	%r436, %r435, %r434, %r433;
	ld.global.u32 	%r437, [%rd86+2048];
	ld.global.u32 	%r438, [%rd87+2048];
	mad.lo.s32 	%r439, %r438, %r437, %r436;
	ld.global.u32 	%r440, [%rd86+3072];
	ld.global.u32 	%r441, [%rd87+3072];
	mad.lo.s32 	%r573, %r441, %r440, %r439;
	add.s32 	%r562, %r562, 1024;
$L__BB17_13:
	setp.eq.s32 	%p31, %r28, 0;
	@%p31 bra 	$L__BB17_16;
	mul.wide.u32 	%rd88, %r2, 16384;
	add.s64 	%rd13, %rd3, %rd88;
	add.s64 	%rd14, %rd2, %rd88;
	neg.s32 	%r570, %r28;
$L__BB17_15:
	.pragma "nounroll";
	mul.wide.s32 	%rd89, %r562, 4;
	add.s64 	%rd90, %rd13, %rd89;
	add.s64 	%rd91, %rd14, %rd89;
	ld.global.u32 	%r442, [%rd91];
	ld.global.u32 	%r443, [%rd90];
	mad.lo.s32 	%r573, %r443, %r442, %r573;
	add.s32 	%r562, %r562, 256;
	add.s32 	%r570, %r570, 1;
	setp.ne.s32 	%p32, %r570, 0;
	@%p32 bra 	$L__BB17_15;
$L__BB17_16:
	setp.lt.s32 	%p33, %r4, 256;
	@%p33 bra 	$L__BB17_21;
	// begin inline asm
	mov.u32 %r507, %laneid;
	// end inline asm
	mov.b32 	%r510, 1;
	mov.b32 	%r531, 31;
	mov.b32 	%r532, -1;
	// begin inline asm
	shfl.sync.down.b32 %r508, %r573, %r510, %r531, %r532;
	// end inline asm
	setp.gt.s32 	%p49, %r507, 30;
	selp.b32 	%r533, 0, %r508, %p49;
	add.s32 	%r514, %r533, %r573;
	mov.b32 	%r515, 2;
	// begin inline asm
	shfl.sync.down.b32 %r513, %r514, %r515, %r531, %r532;
	// end inline asm
	setp.gt.s32 	%p50, %r507, 29;
	selp.b32 	%r534, 0, %r513, %p50;
	add.s32 	%r519, %r514, %r534;
	mov.b32 	%r520, 4;
	// begin inline asm
	shfl.sync.down.b32 %r518, %r519, %r520, %r531, %r532;
	// end inline asm
	setp.gt.s32 	%p51, %r507, 27;
	selp.b32 	%r535, 0, %r518, %p51;
	add.s32 	%r524, %r519, %r535;
	mov.b32 	%r525, 8;
	// begin inline asm
	shfl.sync.down.b32 %r523, %r524, %r525, %r531, %r532;
	// end inline asm
	setp.gt.s32 	%p52, %r507, 23;
	selp.b32 	%r536, 0, %r523, %p52;
	add.s32 	%r529, %r524, %r536;
	mov.b32 	%r530, 16;
	// begin inline asm
	shfl.sync.down.b32 %r528, %r529, %r530, %r531, %r532;
	// end inline asm
	setp.gt.s32 	%p53, %r507, 15;
	selp.b32 	%r537, 0, %r528, %p53;
	add.s32 	%r592, %r529, %r537;
	setp.ne.s32 	%p54, %r507, 0;
	@%p54 bra 	$L__BB17_19;
	shr.u32 	%r538, %r5, 3;
	and.b32  	%r539, %r538, 124;
	mov.u32 	%r540, _ZZN3cub18CUB_300001_SM_10006detail6reduce18DeviceReduceKernelINS2_10policy_hubIiyN4cuda3std3__44plusIiEEE10Policy1000EN6thrust24THRUST_300001_SM_1000_NS12zip_iteratorINS7_5tupleIJNSD_6detail15normal_iteratorINSD_10device_ptrIiEEEESK_EEEEEyS9_i9tupleProdEEvT0_PT3_T1_NS0_13GridEvenShareISR_EET2_T4_E12temp_storage;
	add.s32 	%r541, %r540, %r539;
	st.shared.u32 	[%r541+8], %r592;
$L__BB17_19:
	bar.sync 	0;
	setp.ne.s32 	%p55, %r5, 0;
	@%p55 bra 	$L__BB17_46;
	ld.shared.u32 	%r542, [_ZZN3cub18CUB_300001_SM_10006detail6reduce18DeviceReduceKernelINS2_10policy_hubIiyN4cuda3std3__44plusIiEEE10Policy1000EN6thrust24THRUST_300001_SM_1000_NS12zip_iteratorINS7_5tupleIJNSD_6detail15normal_iteratorINSD_10device_ptrIiEEEESK_EEEEEyS9_i9tupleProdEEvT0_PT3_T1_NS0_13GridEvenShareISR_EET2_T4_E12temp_storage+12];
	add.s32 	%r543, %r542, %r592;
	ld.shared.u32 	%r544, [_ZZN3cub18CUB_300001_SM_10006detail6reduce18DeviceReduceKernelINS2_10policy_hubIiyN4cuda3std3__44plusIiEEE10Policy1000EN6thrust24THRUST_300001_SM_1000_NS12zip_iteratorINS7_5tupleIJNSD_6detail15normal_iteratorINSD_10device_ptrIiEEEESK_EEEEEyS9_i9tupleProdEEvT0_PT3_T1_NS0_13GridEvenShareISR_EET2_T4_E12temp_storage+16];
	add.s32 	%r545, %r543, %r544;
	ld.shared.u32 	%r546, [_ZZN3cub18CUB_300001_SM_10006detail6reduce18DeviceReduceKernelINS2_10policy_hubIiyN4cuda3std3__44plusIiEEE10Policy1000EN6thrust24THRUST_300001_SM_1000_NS12zip_iteratorINS7_5tupleIJNSD_6detail15normal_iteratorINSD_10device_ptrIiEEEESK_EEEEEyS9_i9tupleProdEEvT0_PT3_T1_NS0_13GridEvenShareISR_EET2_T4_E12temp_storage+20];
	add.s32 	%r547, %r545, %r546;
	ld.shared.u32 	%r548, [_ZZN3cub18CUB_300001_SM_10006detail6reduce18DeviceReduceKernelINS2_10policy_hubIiyN4cuda3std3__44plusIiEEE10Policy1000EN6thrust24THRUST_300001_SM_1000_NS12zip_iteratorINS7_5tupleIJNSD_6detail15normal_iteratorINSD_10device_ptrIiEEEESK_EEEEEyS9_i9tupleProdEEvT0_PT3_T1_NS0_13GridEvenShareISR_EET2_T4_E12temp_storage+24];
	add.s32 	%r549, %r547, %r548;
	ld.shared.u32 	%r550, [_ZZN3cub18CUB_300001_SM_10006detail6reduce18DeviceReduceKernelINS2_10policy_hubIiyN4cuda3std3__44plusIiEEE10Policy1000EN6thrust24THRUST_300001_SM_1000_NS12zip_iteratorINS7_5tupleIJNSD_6detail15normal_iteratorINSD_10device_ptrIiEEEESK_EEEEEyS9_i9tupleProdEEvT0_PT3_T1_NS0_13GridEvenShareISR_EET2_T4_E12temp_storage+28];
	add.s32 	%r551, %r549, %r550;
	ld.shared.u32 	%r552, [_ZZN3cub18CUB_300001_SM_10006detail6reduce18DeviceReduceKernelINS2_10policy_hubIiyN4cuda3std3__44plusIiEEE10Policy1000EN6thrust24THRUST_300001_SM_1000_NS12zip_iteratorINS7_5tupleIJNSD_6detail15normal_iteratorINSD_10device_ptrIiEEEESK_EEEEEyS9_i9tupleProdEEvT0_PT3_T1_NS0_13GridEvenShareISR_EET2_T4_E12temp_storage+32];
	add.s32 	%r553, %r551, %r552;
	ld.shared.u32 	%r554, [_ZZN3cub18CUB_300001_SM_10006detail6reduce18DeviceReduceKernelINS2_10policy_hubIiyN4cuda3std3__44plusIiEEE10Policy1000EN6thrust24THRUST_300001_SM_1000_NS12zip_iteratorINS7_5tupleIJNSD_6detail15normal_iteratorINSD_10device_ptrIiEEEESK_EEEEEyS9_i9tupleProdEEvT0_PT3_T1_NS0_13GridEvenShareISR_EET2_T4_E12temp_storage+36];
	add.s32 	%r592, %r553, %r554;
	bra.uni 	$L__BB17_46;
$L__BB17_21:
	// begin inline asm
	mov.u32 %r444, %laneid;
	// end inline asm
	and.b32  	%r470, %r5, 992;
	add.s32 	%r471, %r470, 32;
	setp.gt.s32 	%p34, %r471, %r4;
	not.b32 	%r472, %r470;
	add.s32 	%r473, %r4, %r472;
	selp.b32 	%r468, %r473, 31, %p34;
	mov.b32 	%r447, 1;
	mov.b32 	%r469, -1;
	// begin inline asm
	shfl.sync.down.b32 %r445, %r573, %r447, %r468, %r469;
	// end inline asm
	setp.lt.s32 	%p35, %r444, %r468;
	selp.b32 	%r474, %r445, 0, %p35;
	add.s32 	%r451, %r474, %r573;
	mov.b32 	%r452, 2;
	// begin inline asm
	shfl.sync.down.b32 %r450, %r451, %r452, %r468, %r469;
	// end inline asm
	add.s32 	%r475, %r444, 2;
	setp.gt.s32 	%p36, %r475, %r468;
	selp.b32 	%r476, 0, %r450, %p36;
	add.s32 	%r456, %r451, %r476;
	mov.b32 	%r457, 4;
	// begin inline asm
	shfl.sync.down.b32 %r455, %r456, %r457, %r468, %r469;
	// end inline asm
	add.s32 	%r477, %r444, 4;
	setp.gt.s32 	%p37, %r477, %r468;
	selp.b32 	%r478, 0, %r455, %p37;
	add.s32 	%r461, %r456, %r478;
	mov.b32 	%r462, 8;
	// begin inline asm
	shfl.sync.down.b32 %r460, %r461, %r462, %r468, %r469;
	// end inline asm
	add.s32 	%r479, %r444, 8;
	setp.gt.s32 	%p38, %r479, %r468;
	selp.b32 	%r480, 0, %r460, %p38;
	add.s32 	%r466, %r461, %r480;
	mov.b32 	%r467, 16;
	// begin inline asm
	shfl.sync.down.b32 %r465, %r466, %r467, %r468, %r469;
	// end inline asm
	add.s32 	%r481, %r444, 16;
	setp.gt.s32 	%p39, %r481, %r468;
	selp.b32 	%r482, 0, %r465, %p39;
	add.s32 	%r592, %r466, %r482;
	setp.ne.s32 	%p40, %r444, 0;
	@%p40 bra 	$L__BB17_23;
	shr.u32 	%r483, %r5, 3;
	and.b32  	%r484, %r483, 124;
	mov.u32 	%r485, _ZZN3cub18CUB_300001_SM_10006detail6reduce18DeviceReduceKernelINS2_10policy_hubIiyN4cuda3std3__44plusIiEEE10Policy1000EN6thrust24THRUST_300001_SM_1000_NS12zip_iteratorINS7_5tupleIJNSD_6detail15normal_iteratorINSD_10device_ptrIiEEEESK_EEEEEyS9_i9tupleProdEEvT0_PT3_T1_NS0_13GridEvenShareISR_EET2_T4_E12temp_storage;
	add.s32 	%r486, %r485, %r484;
	st.shared.u32 	[%r486+8], %r592;
$L__BB17_23:
	bar.sync 	0;
	setp.ne.s32 	%p41, %r5, 0;
	@%p41 bra 	$L__BB17_46;
	setp.gt.s32 	%p42, %r4, 32;
	ld.shared.u32 	%r487, [_ZZN3cub18CUB_300001_SM_10006detail6reduce18DeviceReduceKernelINS2_10policy_hubIiyN4cuda3std3__44plusIiEEE10Policy1000EN6thrust24THRUST_300001_SM_1000_NS12zip_iteratorINS7_5tupleIJNSD_6detail15normal_iteratorINSD_10device_ptrIiEEEESK_EEEEEyS9_i9tupleProdEEvT0_PT3_T1_NS0_13GridEvenShareISR_EET2_T4_E12temp_storage+12];
	selp.b32 	%r488, %r487, 0, %p42;
	add.s32 	%r489, %r488, %r592;
	setp.gt.s32 	%p43, %r4, 64;
	ld.shared.u32 	%r490, [_ZZN3cub18CUB_300001_SM_10006detail6reduce18DeviceReduceKernelINS2_10policy_hubIiyN4cuda3std3__44plusIiEEE10Policy1000EN6thrust24THRUST_300001_SM_1000_NS12zip_iteratorINS7_5tupleIJNSD_6detail15normal_iteratorINSD_10device_ptrIiEEEESK_EEEEEyS9_i9tupleProdEEvT0_PT3_T1_NS0_13GridEvenShareISR_EET2_T4_E12temp_storage+16];
	selp.b32 	%r491, %r490, 0, %p43;
	add.s32 	%r492, %r489, %r491;
	setp.gt.s32 	%p44, %r4, 96;
	ld.shared.u32 	%r493, [_ZZN3cub18CUB_300001_SM_10006detail6reduce18DeviceReduceKernelINS2_10policy_hubIiyN4cuda3std3__44plusIiEEE10Policy1000EN6thrust24THRUST_300001_SM_1000_NS12zip_iteratorINS7_5tupleIJNSD_6detail15normal_iteratorINSD_10device_ptrIiEEEESK_EEEEEyS9_i9tupleProdEEvT0_PT3_T1_NS0_13GridEvenShareISR_EET2_T4_E12temp_storage+20];
	selp.b32 	%r494, %r493, 0, %p44;
	add.s32 	%r495, %r492, %r494;
	setp.gt.s32 	%p45, %r4, 128;
	ld.shared.u32 	%r496, [_ZZN3cub18CUB_300001_SM_10006detail6reduce18DeviceReduceKernelINS2_10policy_hubIiyN4cuda3std3__44plusIiEEE10Policy1000EN6thrust24THRUST_300001_SM_1000_NS12zip_iteratorINS7_5tupleIJNSD_6detail15normal_iteratorINSD_10device_ptrIiEEEESK_EEEEEyS9_i9tupleProdEEvT0_PT3_T1_NS0_13GridEvenShareISR_EET2_T4_E12temp_storage+24];
	selp.b32 	%r497, %r496, 0, %p45;
	add.s32 	%r498, %r495, %r497;
	setp.gt.s32 	%p46, %r4, 160;
	ld.shared.u32 	%r499, [_ZZN3cub18CUB_300001_SM_10006detail6reduce18DeviceReduceKernelINS2_10policy_hubIiyN4cuda3std3__44plusIiEEE10Policy1000EN6thrust24THRUST_300001_SM_1000_NS12zip_iteratorINS7_5tupleIJNSD_6detail15normal_iteratorINSD_10device_ptrIiEEEESK_EEEEEyS9_i9tupleProdEEvT0_PT3_T1_NS0_13GridEvenShareISR_EET2_T4_E12temp_storage+28];
	selp.b32 	%r500, %r499, 0, %p46;
	add.s32 	%r501, %r498, %r500;
	setp.gt.s32 	%p47, %r4, 192;
	ld.shared.u32 	%r502, [_ZZN3cub18CUB_300001_SM_10006detail6reduce18DeviceReduceKernelINS2_10policy_hubIiyN4cuda3std3__44plusIiEEE10Policy1000EN6thrust24THRUST_300001_SM_1000_NS12zip_iteratorINS7_5tupleIJNSD_6detail15normal_iteratorINSD_10device_ptrIiEEEESK_EEEEEyS9_i9tupleProdEEvT0_PT3_T1_NS0_13GridEvenShareISR_EET2_T4_E12temp_storage+32];
	selp.b32 	%r503, %r502, 0, %p47;
	add.s32 	%r504, %r501, %r503;
	setp.gt.s32 	%p48, %r4, 224;
	ld.shared.u32 	%r505, [_ZZN3cub18CUB_300001_SM_10006detail6reduce18DeviceReduceKernelINS2_10policy_hubIiyN4cuda3std3__44plusIiEEE10Policy1000EN6thrust24THRUST_300001_SM_1000_NS12zip_iteratorINS7_5tupleIJNSD_6detail15normal_iteratorINSD_10device_ptrIiEEEESK_EEEEEyS9_i9tupleProdEEvT0_PT3_T1_NS0_13GridEvenShareISR_EET2_T4_E12temp_storage+36];
	selp.b32 	%r506, %r505, 0, %p48;
	add.s32 	%r592, %r504, %r506;
	bra.uni 	$L__BB17_46;
$L__BB17_25:
	mov.u32 	%r46, %tid.x;
	cvt.u64.u32 	%rd15, %r46;
	add.s64 	%rd42, %rd15, %rd5;
	shl.b64 	%rd43, %rd42, 2;
	add.s64 	%rd44, %rd2, %rd43;
	add.s64 	%rd45, %rd3, %rd43;
	ld.global.u32 	%r90, [%rd44];
	ld.global.u32 	%r91, [%rd45];
	mul.lo.s32 	%r92, %r91, %r90;
	ld.global.u32 	%r93, [%rd44+1024];
	ld.global.u32 	%r94, [%rd45+1024];
	ld.global.u32 	%r95, [%rd44+2048];
	ld.global.u32 	%r96, [%rd45+2048];
	ld.global.u32 	%r97, [%rd44+3072];
	ld.global.u32 	%r98, [%rd45+3072];
	ld.global.u32 	%r99, [%rd44+4096];
	ld.global.u32 	%r100, [%rd45+4096];
	ld.global.u32 	%r101, [%rd44+5120];
	ld.global.u32 	%r102, [%rd45+5120];
	ld.global.u32 	%r103, [%rd44+6144];
	ld.global.u32 	%r104, [%rd45+6144];
	ld.global.u32 	%r105, [%rd44+7168];
	ld.global.u32 	%r106, [%rd45+7168];
	ld.global.u32 	%r107, [%rd44+8192];
	ld.global.u32 	%r108, [%rd45+8192];
	ld.global.u32 	%r109, [%rd44+9216];
	ld.global.u32 	%r110, [%rd45+9216];
	ld.global.u32 	%r111, [%rd44+10240];
	ld.global.u32 	%r112, [%rd45+10240];
	ld.global.u32 	%r113, [%rd44+11264];
	ld.global.u32 	%r114, [%rd45+11264];
	ld.global.u32 	%r115, [%rd44+12288];
	ld.global.u32 	%r116, [%rd45+12288];
	ld.global.u32 	%r117, [%rd44+13312];
	ld.global.u32 	%r118, [%rd45+13312];
	ld.global.u32 	%r119, [%rd44+14336];
	ld.global.u32 	%r120, [%rd45+14336];
	ld.global.u32 	%r121, [%rd44+15360];
	ld.global.u32 	%r122, [%rd45+15360];
	mad.lo.s32 	%r123, %r94, %r93, %r92;
	mad.lo.s32 	%r124, %r96, %r95, %r123;
	mad.lo.s32 	%r125, %r98, %r97, %r124;
	mad.lo.s32 	%r126, %r100, %r99, %r125;
	mad.lo.s32 	%r127, %r102, %r101, %r126;
	mad.lo.s32 	%r128, %r104, %r103, %r127;
	mad.lo.s32 	%r129, %r106, %r105, %r128;
	mad.lo.s32 	%r130, %r108, %r107, %r129;
	mad.lo.s32 	%r131, %r110, %r109, %r130;
	mad.lo.s32 	%r132, %r112, %r111, %r131;
	mad.lo.s32 	%r133, %r114, %r113, %r132;
	mad.lo.s32 	%r134, %r116, %r115, %r133;
	mad.lo.s32 	%r135, %r118, %r117, %r134;
	mad.lo.s32 	%r136, %r120, %r119, %r135;
	mad.lo.s32 	%r591, %r122, %r121, %r136;
	setp.lt.u64 	%p2, %rd6, %rd4;
	@%p2 bra 	$L__BB17_42;
	cvt.u32.u64 	%r138, %rd4;
	cvt.u32.u64 	%r139, %rd5;
	add.s64 	%rd100, %rd5, %rd4;
	cvt.u32.u64 	%r48, %rd1;
	not.b32 	%r140, %r46;
	add.s32 	%r141, %r140, %r48;
	sub.s32 	%r142, %r141, %r138;
	sub.s32 	%r574, %r142, %r139;
	add.s64 	%rd46, %rd100, %rd15;
	shl.b64 	%rd47, %rd46, 2;
	add.s64 	%rd48, %rd47, 8192;
	add.s64 	%rd99, %rd2, %rd48;
	add.s64 	%rd98, %rd3, %rd48;
	mov.b32 	%r575, 0;
	shl.b32 	%r143, %r1, 12;
	mov.u64 	%rd101, %rd5;
$L__BB17_27:
	cvt.s64.s32 	%rd23, %r143;
	add.s64 	%rd101, %rd101, %rd23;
	add.s64 	%rd49, %rd1, -4096;
	setp.gt.u64 	%p3, %rd101, %rd49;
	@%p3 bra 	$L__BB17_29;
	shl.b32 	%r144, %r1, 12;
	cvt.s64.s32 	%rd50, %r144;
	add.s64 	%rd51, %rd101, %rd15;
	cvta.to.global.u64 	%rd52, %rd39;
	shl.b64 	%rd53, %rd51, 2;
	add.s64 	%rd54, %rd52, %rd53;
	add.s64 	%rd55, %rd3, %rd53;
	ld.global.u32 	%r145, [%rd54];
	ld.global.u32 	%r146, [%rd55];
	ld.global.u32 	%r147, [%rd54+1024];
	ld.global.u32 	%r148, [%rd55+1024];
	ld.global.u32 	%r149, [%rd54+2048];
	ld.global.u32 	%r150, [%rd55+2048];
	ld.global.u32 	%r151, [%rd54+3072];
	ld.global.u32 	%r152, [%rd55+3072];
	ld.global.u32 	%r153, [%rd54+4096];
	ld.global.u32 	%r154, [%rd55+4096];
	ld.global.u32 	%r155, [%rd54+5120];
	ld.global.u32 	%r156, [%rd55+5120];
	ld.global.u32 	%r157, [%rd54+6144];
	ld.global.u32 	%r158, [%rd55+6144];
	ld.global.u32 	%r159, [%rd54+7168];
	ld.global.u32 	%r160, [%rd55+7168];
	ld.global.u32 	%r161, [%rd54+8192];
	ld.global.u32 	%r162, [%rd55+8192];
	ld.global.u32 	%r163, [%rd54+9216];
	ld.global.u32 	%r164, [%rd55+9216];
	ld.global.u32 	%r165, [%rd54+10240];
	ld.global.u32 	%r166, [%rd55+10240];
	ld.global.u32 	%r167, [%rd54+11264];
	ld.global.u32 	%r168, [%rd55+11264];
	ld.global.u32 	%r169, [%rd54+12288];
	ld.global.u32 	%r170, [%rd55+12288];
	ld.global.u32 	%r171, [%rd54+13312];
	ld.global.u32 	%r172, [%rd55+13312];
	ld.global.u32 	%r173, [%rd54+14336];
	ld.global.u32 	%r174, [%rd55+14336];
	ld.global.u32 	%r175, [%rd54+15360];
	ld.global.u32 	%r176, [%rd55+15360];
	mad.lo.s32 	%r177, %r146, %r145, %r591;
	mad.lo.s32 	%r178, %r148, %r147, %r177;
	mad.lo.s32 	%r179, %r150, %r149, %r178;
	mad.lo.s32 	%r180, %r152, %r151, %r179;
	mad.lo.s32 	%r181, %r154, %r153, %r180;
	mad.lo.s32 	%r182, %r156, %r155, %r181;
	mad.lo.s32 	%r183, %r158, %r157, %r182;
	mad.lo.s32 	%r184, %r160, %r159, %r183;
	mad.lo.s32 	%r185, %r162, %r161, %r184;
	mad.lo.s32 	%r186, %r164, %r163, %r185;
	mad.lo.s32 	%r187, %r166, %r165, %r186;
	mad.lo.s32 	%r188, %r168, %r167, %r187;
	mad.lo.s32 	%r189, %r170, %r169, %r188;
	mad.lo.s32 	%r190, %r172, %r171, %r189;
	mad.lo.s32 	%r191, %r174, %r173, %r190;
	mad.lo.s32 	%r591, %r176, %r175, %r191;
	sub.s64 	%rd56, %rd1, %rd101;
	setp.lt.u64 	%p4, %rd56, %rd50;
	add.s32 	%r575, %r575, 1;
	add.s64 	%rd100, %rd100, %rd50;
	sub.s32 	%r574, %r574, %r144;
	mul.wide.s32 	%rd57, %r144, 4;
	add.s64 	%rd99, %rd99, %rd57;
	add.s64 	%rd98, %rd98, %rd57;
	@%p4 bra 	$L__BB17_42;
	bra.uni 	$L__BB17_27;
$L__BB17_29:
	setp.le.u64 	%p5, %rd1, %rd101;
	cvt.u32.u64 	%r192, %rd101;
	cvt.u32.u64 	%r193, %rd1;
	sub.s32 	%r194, %r193, %r192;
	setp.ge.s32 	%p6, %r46, %r194;
	or.pred  	%p7, %p5, %p6;
	@%p7 bra 	$L__BB17_42;
	cvt.u32.u64 	%r197, %rd23;
	cvt.u32.u64 	%r198, %rd5;
	not.b32 	%r199, %r46;
	add.s32 	%r200, %r199, %r48;
	add.s32 	%r201, %r197, %r198;
	sub.s32 	%r202, %r200, %r201;
	mul.lo.s32 	%r203, %r1, %r575;
	shl.b32 	%r204, %r203, 12;
	sub.s32 	%r205, %r202, %r204;
	shr.u32 	%r206, %r205, 8;
	add.s32 	%r56, %r206, 1;
	and.b32  	%r57, %r56, 15;
	setp.lt.u32 	%p8, %r205, 3840;
	mov.u32 	%r581, %r46;
	@%p8 bra 	$L__BB17_33;
	shr.u32 	%r207, %r574, 8;
	add.s32 	%r208, %r207, 1;
	and.b32  	%r209, %r208, 33554416;
	neg.s32 	%r577, %r209;
	mov.u32 	%r581, %r46;
$L__BB17_32:
	.pragma "nounroll";
	ld.global.u32 	%r210, [%rd99+-8192];
	ld.global.u32 	%r211, [%rd98+-8192];
	mad.lo.s32 	%r212, %r211, %r210, %r591;
	ld.global.u32 	%r213, [%rd99+-7168];
	ld.global.u32 	%r214, [%rd98+-7168];
	mad.lo.s32 	%r215, %r214, %r213, %r212;
	ld.global.u32 	%r216, [%rd99+-6144];
	ld.global.u32 	%r217, [%rd98+-6144];
	mad.lo.s32 	%r218, %r217, %r216, %r215;
	ld.global.u32 	%r219, [%rd99+-5120];
	ld.global.u32 	%r220, [%rd98+-5120];
	mad.lo.s32 	%r221, %r220, %r219, %r218;
	ld.global.u32 	%r222, [%rd99+-4096];
	ld.global.u32 	%r223, [%rd98+-4096];
	mad.lo.s32 	%r224, %r223, %r222, %r221;
	ld.global.u32 	%r225, [%rd99+-3072];
	ld.global.u32 	%r226, [%rd98+-3072];
	mad.lo.s32 	%r227, %r226, %r225, %r224;
	ld.global.u32 	%r228, [%rd99+-2048];
	ld.global.u32 	%r229, [%rd98+-2048];
	mad.lo.s32 	%r230, %r229, %r228, %r227;
	ld.global.u32 	%r231, [%rd99+-1024];
	ld.global.u32 	%r232, [%rd98+-1024];
	mad.lo.s32 	%r233, %r232, %r231, %r230;
	ld.global.u32 	%r234, [%rd99];
	ld.global.u32 	%r235, [%rd98];
	mad.lo.s32 	%r236, %r235, %r234, %r233;
	ld.global.u32 	%r237, [%rd99+1024];
	ld.global.u32 	%r238, [%rd98+1024];
	mad.lo.s32 	%r239, %r238, %r237, %r236;
	ld.global.u32 	%r240, [%rd99+2048];
	ld.global.u32 	%r241, [%rd98+2048];
	mad.lo.s32 	%r242, %r241, %r240, %r239;
	ld.global.u32 	%r243, [%rd99+3072];
	ld.global.u32 	%r244, [%rd98+3072];
	mad.lo.s32 	%r245, %r244, %r243, %r242;
	ld.global.u32 	%r246, [%rd99+4096];
	ld.global.u32 	%r247, [%rd98+4096];
	mad.lo.s32 	%r248, %r247, %r246, %r245;
	ld.global.u32 	%r249, [%rd99+5120];
	ld.global.u32 	%r250, [%rd98+5120];
	mad.lo.s32 	%r251, %r250, %r249, %r248;
	ld.global.u32 	%r252, [%rd99+6144];
	ld.global.u32 	%r253, [%rd98+6144];
	mad.lo.s32 	%r254, %r253, %r252, %r251;
	ld.global.u32 	%r255, [%rd99+7168];
	ld.global.u32 	%r256, [%rd98+7168];
	mad.lo.s32 	%r591, %r256, %r255, %r254;
	add.s32 	%r581, %r581, 4096;
	add.s32 	%r577, %r577, 16;
	add.s64 	%rd99, %rd99, 16384;
	add.s64 	%rd98, %rd98, 16384;
	setp.ne.s32 	%p9, %r577, 0;
	@%p9 bra 	$L__BB17_32;
$L__BB17_33:
	setp.eq.s32 	%p10, %r57, 0;
	@%p10 bra 	$L__BB17_42;
	cvta.to.global.u64 	%rd32, %rd39;
	and.b32  	%r68, %r56, 7;
	setp.lt.u32 	%p11, %r57, 8;
	@%p11 bra 	$L__BB17_36;
	cvt.u64.u32 	%rd58, %r581;
	add.s64 	%rd59, %rd101, %rd58;
	shl.b64 	%rd60, %rd59, 2;
	add.s64 	%rd61, %rd32, %rd60;
	add.s64 	%rd62, %rd3, %rd60;
	ld.global.u32 	%r258, [%rd61];
	ld.global.u32 	%r259, [%rd62];
	mad.lo.s32 	%r260, %r259, %r258, %r591;
	ld.global.u32 	%r261, [%rd61+1024];
	ld.global.u32 	%r262, [%rd62+1024];
	mad.lo.s32 	%r263, %r262, %r261, %r260;
	ld.global.u32 	%r264, [%rd61+2048];
	ld.global.u32 	%r265, [%rd62+2048];
	mad.lo.s32 	%r266, %r265, %r264, %r263;
	ld.global.u32 	%r267, [%rd61+3072];
	ld.global.u32 	%r268, [%rd62+3072];
	mad.lo.s32 	%r269, %r268, %r267, %r266;
	ld.global.u32 	%r270, [%rd61+4096];
	ld.global.u32 	%r271, [%rd62+4096];
	mad.lo.s32 	%r272, %r271, %r270, %r269;
	ld.global.u32 	%r273, [%rd61+5120];
	ld.global.u32 	%r274, [%rd62+5120];
	mad.lo.s32 	%r275, %r274, %r273, %r272;
	ld.global.u32 	%r276, [%rd61+6144];
	ld.global.u32 	%r277, [%rd62+6144];
	mad.lo.s32 	%r278, %r277, %r276, %r275;
	ld.global.u32 	%r279, [%rd61+7168];
	ld.global.u32 	%r280, [%rd62+7168];
	mad.lo.s32 	%r591, %r280, %r279, %r278;
	add.s32 	%r581, %r581, 2048;
$L__BB17_36:
	setp.eq.s32 	%p12, %r68, 0;
	@%p12 bra 	$L__BB17_42;
	setp.lt.u32 	%p13, %r68, 4;
	@%p13 bra 	$L__BB17_39;
	cvt.u64.u32 	%rd63, %r581;
	add.s64 	%rd64, %rd101, %rd63;
	shl.b64 	%rd65, %rd64, 2;
	add.s64 	%rd66, %rd32, %rd65;
	add.s64 	%rd67, %rd3, %rd65;
	ld.global.u32 	%r282, [%rd66];
	ld.global.u32 	%r283, [%rd67];
	mad.lo.s32 	%r284, %r283, %r282, %r591;
	ld.global.u32 	%r285, [%rd66+1024];
	ld.global.u32 	%r286, [%rd67+1024];
	mad.lo.s32 	%r287, %r286, %r285, %r284;
	ld.global.u32 	%r288, [%rd66+2048];
	ld.global.u32 	%r289, [%rd67+2048];
	mad.lo.s32 	%r290, %r289, %r288, %r287;
	ld.global.u32 	%r291, [%rd66+3072];
	ld.global.u32 	%r292, [%rd67+3072];
	mad.lo.s32 	%r591, %r292, %r291, %r290;
	add.s32 	%r581, %r581, 1024;
$L__BB17_39:
	and.b32  	%r293, %r56, 3;
	setp.eq.s32 	%p14, %r293, 0;
	@%p14 bra 	$L__BB17_42;
	cvt.u64.u32 	%rd68, %r581;
	add.s64 	%rd69, %rd68, %rd100;
	shl.b64 	%rd70, %rd69, 2;
	add.s64 	%rd105, %rd3, %rd70;
	add.s64 	%rd104, %rd32, %rd70;
	cvt.u16.u32 	%rs1, %r574;
	shr.u16 	%rs2, %rs1, 8;
	add.s16 	%rs3, %rs2, 1;
	cvt.u32.u16 	%r294, %rs3;
	and.b32  	%r295, %r294, 3;
	neg.s32 	%r589, %r295;
$L__BB17_41:
	.pragma "nounroll";
	ld.global.u32 	%r296, [%rd104];
	ld.global.u32 	%r297, [%rd105];
	mad.lo.s32 	%r591, %r297, %r296, %r591;
	add.s64 	%rd105, %rd105, 1024;
	add.s64 	%rd104, %rd104, 1024;
	add.s32 	%r589, %r589, 1;
	setp.ne.s32 	%p15, %r589, 0;
	@%p15 bra 	$L__BB17_41;
$L__BB17_42:
	// begin inline asm
	mov.u32 %r298, %laneid;
	// end inline asm
	mov.b32 	%r301, 1;
	mov.b32 	%r322, 31;
	mov.b32 	%r323, -1;
	// begin inline asm
	shfl.sync.down.b32 %r299, %r591, %r301, %r322, %r323;
	// end inline asm
	setp.gt.s32 	%p16, %r298, 30;
	selp.b32 	%r324, 0, %r299, %p16;
	add.s32 	%r305, %r324, %r591;
	mov.b32 	%r306, 2;
	// begin inline asm
	shfl.sync.down.b32 %r304, %r305, %r306, %r322, %r323;
	// end inline asm
	setp.gt.s32 	%p17, %r298, 29;
	selp.b32 	%r325, 0, %r304, %p17;
	add.s32 	%r310, %r305, %r325;
	mov.b32 	%r311, 4;
	// begin inline asm
	shfl.sync.down.b32 %r309, %r310, %r311, %r322, %r323;
	// end inline asm
	setp.gt.s32 	%p18, %r298, 27;
	selp.b32 	%r326, 0, %r309, %p18;
	add.s32 	%r315, %r310, %r326;
	mov.b32 	%r316, 8;
	// begin inline asm
	shfl.sync.down.b32 %r314, %r315, %r316, %r322, %r323;
	// end inline asm
	setp.gt.s32 	%p19, %r298, 23;
	selp.b32 	%r327, 0, %r314, %p19;
	add.s32 	%r320, %r315, %r327;
	mov.b32 	%r321, 16;
	// begin inline asm
	shfl.sync.down.b32 %r319, %r320, %r321, %r322, %r323;
	// end inline asm
	setp.gt.s32 	%p20, %r298, 15;
	selp.b32 	%r328, 0, %r319, %p20;
	add.s32 	%r592, %r320, %r328;
	setp.ne.s32 	%p21, %r298, 0;
	@%p21 bra 	$L__BB17_44;
	shr.u32 	%r329, %r46, 3;
	and.b32  	%r330, %r329, 124;
	mov.u32 	%r331, _ZZN3cub18CUB_300001_SM_10006detail6reduce18DeviceReduceKernelINS2_10policy_hubIiyN4cuda3std3__44plusIiEEE10Policy1000EN6thrust24THRUST_300001_SM_1000_NS12zip_iteratorINS7_5tupleIJNSD_6detail15normal_iteratorINSD_10device_ptrIiEEEESK_EEEEEyS9_i9tupleProdEEvT0_PT3_T1_NS0_13GridEvenShareISR_EET2_T4_E12temp_storage;
	add.s32 	%r332, %r331, %r330;
	st.shared.u32 	[%r332+8], %r592;
$L__BB17_44:
	bar.sync 	0;
	setp.ne.s32 	%p22, %r46, 0;
	@%p22 bra 	$L__BB17_46;
	ld.shared.u32 	%r333, [_ZZN3cub18CUB_300001_SM_10006detail6reduce18DeviceReduceKernelINS2_10policy_hubIiyN4cuda3std3__44plusIiEEE10Policy1000EN6thrust24THRUST_300001_SM_1000_NS12zip_iteratorINS7_5tupleIJNSD_6detail15normal_iteratorINSD_10device_ptrIiEEEESK_EEEEEyS9_i9tupleProdEEvT0_PT3_T1_NS0_13GridEvenShareISR_EET2_T4_E12temp_storage+12];
	add.s32 	%r334, %r333, %r592;
	ld.shared.u32 	%r335, [_ZZN3cub18CUB_300001_SM_10006detail6reduce18DeviceReduceKernelINS2_10policy_hubIiyN4cuda3std3__44plusIiEEE10Policy1000EN6thrust24THRUST_300001_SM_1000_NS12zip_iteratorINS7_5tupleIJNSD_6detail15normal_iteratorINSD_10device_ptrIiEEEESK_EEEEEyS9_i9tupleProdEEvT0_PT3_T1_NS0_13GridEvenShareISR_EET2_T4_E12temp_storage+16];
	add.s32 	%r336, %r334, %r335;
	ld.shared.u32 	%r337, [_ZZN3cub18CUB_300001_SM_10006detail6reduce18DeviceReduceKernelINS2_10policy_hubIiyN4cuda3std3__44plusIiEEE10Policy1000EN6thrust24THRUST_300001_SM_1000_NS12zip_iteratorINS7_5tupleIJNSD_6detail15normal_iteratorINSD_10device_ptrIiEEEESK_EEEEEyS9_i9tupleProdEEvT0_PT3_T1_NS0_13GridEvenShareISR_EET2_T4_E12temp_storage+20];
	add.s32 	%r338, %r336, %r337;
	ld.shared.u32 	%r339, [_ZZN3cub18CUB_300001_SM_10006detail6reduce18DeviceReduceKernelINS2_10policy_hubIiyN4cuda3std3__44plusIiEEE10Policy1000EN6thrust24THRUST_300001_SM_1000_NS12zip_iteratorINS7_5tupleIJNSD_6detail15normal_iteratorINSD_10device_ptrIiEEEESK_EEEEEyS9_i9tupleProdEEvT0_PT3_T1_NS0_13GridEvenShareISR_EET2_T4_E12temp_storage+24];
	add.s32 	%r340, %r338, %r339;
	ld.shared.u32 	%r341, [_ZZN3cub18CUB_300001_SM_10006detail6reduce18DeviceReduceKernelINS2_10policy_hubIiyN4cuda3std3__44plusIiEEE10Policy1000EN6thrust24THRUST_300001_SM_1000_NS12zip_iteratorINS7_5tupleIJNSD_6detail15normal_iteratorINSD_10device_ptrIiEEEESK_EEEEEyS9_i9tupleProdEEvT0_PT3_T1_NS0_13GridEvenShareISR_EET2_T4_E12temp_storage+28];
	add.s32 	%r342, %r340, %r341;
	ld.shared.u32 	%r343, [_ZZN3cub18CUB_300001_SM_10006detail6reduce18DeviceReduceKernelINS2_10policy_hubIiyN4cuda3std3__44plusIiEEE10Policy1000EN6thrust24THRUST_300001_SM_1000_NS12zip_iteratorINS7_5tupleIJNSD_6detail15normal_iteratorINSD_10device_ptrIiEEEESK_EEEEEyS9_i9tupleProdEEvT0_PT3_T1_NS0_13GridEvenShareISR_EET2_T4_E12temp_storage+32];
	add.s32 	%r344, %r342, %r343;
	ld.shared.u32 	%r345, [_ZZN3cub18CUB_300001_SM_10006detail6reduce18DeviceReduceKernelINS2_10policy_hubIiyN4cuda3std3__44plusIiEEE10Policy1000EN6thrust24THRUST_300001_SM_1000_NS12zip_iteratorINS7_5tupleIJNSD_6detail15normal_iteratorINSD_10device_ptrIiEEEESK_EEEEEyS9_i9tupleProdEEvT0_PT3_T1_NS0_13GridEvenShareISR_EET2_T4_E12temp_storage+36];
	add.s32 	%r592, %r344, %r345;
$L__BB17_46:
	mov.u32 	%r555, %tid.x;
	setp.ne.s32 	%p56, %r555, 0;
	@%p56 bra 	$L__BB17_48;
	ld.param.u64 	%rd95, [_ZN3cub18CUB_300001_SM_10006detail6reduce18DeviceReduceKernelINS2_10policy_hubIiyN4cuda3std3__44plusIiEEE10Policy1000EN6thrust24THRUST_300001_SM_1000_NS12zip_iteratorINS7_5tupleIJNSD_6detail15normal_iteratorINSD_10device_ptrIiEEEESK_EEEEEyS9_i9tupleProdEEvT0_PT3_T1_NS0_13GridEvenShareISR_EET2_T4__param_1];
	cvta.to.global.u64 	%rd92, %rd95;
	mul.wide.u32 	%rd93, %r2, 4;
	add.s64 	%rd94, %rd92, %rd93;
	st.global.u32 	[%rd94], %r592;
$L__BB17_48:
	ret;

}
	// .globl	_ZN3cub18CUB_300001_SM_10006detail6reduce28DeviceReduceSingleTileKernelINS2_10policy_hubIijN4cuda3std3__44plusIiEEE10Policy1000EN6thrust24THRUST_300001_SM_1000_NS6detail15normal_iteratorINSD_10device_ptrIiEEEEPijS9_ii4sModEEvT0_T1_T2_T3_T4_T6_
.visible .entry _ZN3cub18CUB_300001_SM_10006detail6reduce28DeviceReduceSingleTileKernelINS2_10policy_hubIijN4cuda3std3__44plusIiEEE10Policy1000EN6thrust24THRUST_300001_SM_1000_NS6detail15normal_iteratorINSD_10device_ptrIiEEEEPijS9_ii4sModEEvT0_T1_T2_T3_T4_T6_(
	.param .align 8 .b8 _ZN3cub18CUB_300001_SM_10006detail6reduce28DeviceReduceSingleTileKernelINS2_10policy_hubIijN4cuda3std3__44plusIiEEE10Policy1000EN6thrust24THRUST_300001_SM_1000_NS6detail15normal_iteratorINSD_10device_ptrIiEEEEPijS9_ii4sModEEvT0_T1_T2_T3_T4_T6__param_0[8],
	.param .u64 .ptr .align 1 _ZN3cub18CUB_300001_SM_10006detail6reduce28DeviceReduceSingleTileKernelINS2_10policy_hubIijN4cuda3std3__44plusIiEEE10Policy1000EN6thrust24THRUST_300001_SM_1000_NS6detail15normal_iteratorINSD_10device_ptrIiEEEEPijS9_ii4sModEEvT0_T1_T2_T3_T4_T6__param_1,
	.param .u32 _ZN3cub18CUB_300001_SM_10006detail6reduce28DeviceReduceSingleTileKernelINS2_10policy_hubIijN4cuda3std3__44plusIiEEE10Policy1000EN6thrust24THRUST_300001_SM_1000_NS6detail15normal_iteratorINSD_10device_ptrIiEEEEPijS9_ii4sModEEvT0_T1_T2_T3_T4_T6__param_2,
	.param .align 1 .b8 _ZN3cub18CUB_300001_SM_10006detail6reduce28DeviceReduceSingleTileKernelINS2_10policy_hubIijN4cuda3std3__44plusIiEEE10Policy1000EN6thrust24THRUST_300001_SM_1000_NS6detail15normal_iteratorINSD_10device_ptrIiEEEEPijS9_ii4sModEEvT0_T1_T2_T3_T4_T6__param_3[1],
	.param .u32 _ZN3cub18CUB_300001_SM_10006detail6reduce28DeviceReduceSingleTileKernelINS2_10policy_hubIijN4cuda3std3__44plusIiEEE10Policy1000EN6thrust24THRUST_300001_SM_1000_NS6detail15normal_iteratorINSD_10device_ptrIiEEEEPijS9_ii4sModEEvT0_T1_T2_T3_T4_T6__param_4,
	.param .align 4 .b8 _ZN3cub18CUB_300001_SM_10006detail6reduce28DeviceReduceSingleTileKernelINS2_10policy_hubIijN4cuda3std3__44plusIiEEE10Policy1000EN6thrust24THRUST_300001_SM_1000_NS6detail15normal_iteratorINSD_10device_ptrIiEEEEPijS9_ii4sModEEvT0_T1_T2_T3_T4_T6__param_5[4]
)
.maxntid 256
.minnctapersm 1
{
	.reg .pred 	%p<59>;
	.reg .b32 	%r<604>;
	.reg .b64 	%rd<84>;
	// demoted variable
	.shared .align 4 .b8 _ZZN3cub18CUB_300001_SM_10006detail6reduce28DeviceReduceSingleTileKernelINS2_10policy_hubIijN4cuda3std3__44plusIiEEE10Policy1000EN6thrust24THRUST_300001_SM_1000_NS6detail15normal_iteratorINSD_10device_ptrIiEEEEPijS9_ii4sModEEvT0_T1_T2_T3_T4_T6_E12temp_storage[44];
	ld.param.u32 	%r93, [_ZN3cub18CUB_300001_SM_10006detail6reduce28DeviceReduceSingleTileKernelINS2_10policy_hubIijN4cuda3std3__44plusIiEEE10Policy1000EN6thrust24THRUST_300001_SM_1000_NS6detail15normal_iteratorINSD_10device_ptrIiEEEEPijS9_ii4sModEEvT0_T1_T2_T3_T4_T6__param_5];
	ld.param.u64 	%rd9, [_ZN3cub18CUB_300001_SM_10006detail6reduce28DeviceReduceSingleTileKernelINS2_10policy_hubIijN4cuda3std3__44plusIiEEE10Policy1000EN6thrust24THRUST_300001_SM_1000_NS6detail15normal_iteratorINSD_10device_ptrIiEEEEPijS9_ii4sModEEvT0_T1_T2_T3_T4_T6__param_0];
	ld.param.u64 	%rd10, [_ZN3cub18CUB_300001_SM_10006detail6reduce28DeviceReduceSingleTileKernelINS2_10policy_hubIijN4cuda3std3__44plusIiEEE10Policy1000EN6thrust24THRUST_300001_SM_1000_NS6detail15normal_iteratorINSD_10device_ptrIiEEEEPijS9_ii4sModEEvT0_T1_T2_T3_T4_T6__param_1];
	ld.param.u32 	%r91, [_ZN3cub18CUB_300001_SM_10006detail6reduce28DeviceReduceSingleTileKernelINS2_10policy_hubIijN4cuda3std3__44plusIiEEE10Policy1000EN6thrust24THRUST_300001_SM_1000_NS6detail15normal_iteratorINSD_10device_ptrIiEEEEPijS9_ii4sModEEvT0_T1_T2_T3_T4_T6__param_2];
	ld.param.u32 	%r92, [_ZN3cub18CUB_300001_SM_10006detail6reduce28DeviceReduceSingleTileKernelINS2_10policy_hubIijN4cuda3std3__44plusIiEEE10Policy1000EN6thrust24THRUST_300001_SM_1000_NS6detail15normal_iteratorINSD_10device_ptrIiEEEEPijS9_ii4sModEEvT0_T1_T2_T3_T4_T6__param_4];
	cvta.to.global.u64 	%rd1, %rd10;
	setp.ne.s32 	%p1, %r91, 0;
	@%p1 bra 	$L__BB18_3;
	mov.u32 	%r564, %tid.x;
	setp.ne.s32 	%p58, %r564, 0;
	@%p58 bra 	$L__BB18_52;
	st.global.u32 	[%rd1], %r92;
	bra.uni 	$L__BB18_52;
$L__BB18_3:
	cvta.to.global.u64 	%rd2, %rd9;
	setp.gt.u32 	%p2, %r91, 4095;
	@%p2 bra 	$L__BB18_28;
	mov.u32 	%r2, %tid.x;
	setp.ge.u32 	%p24, %r2, %r91;
	mov.b32 	%r581, 0;
	mov.u32 	%r571, %r2;
	@%p24 bra 	$L__BB18_6;
	mul.wide.u32 	%rd73, %r2, 4;
	add.s64 	%rd74, %rd2, %rd73;
	ld.global.u32 	%r360, [%rd74];
	rem.s32 	%r581, %r360, %r93;
	add.s32 	%r571, %r2, 256;
$L__BB18_6:
	setp.ge.u32 	%p25, %r571, %r91;
	@%p25 bra 	$L__BB18_19;
	not.b32 	%r362, %r571;
	add.s32 	%r363, %r91, %r362;
	shr.u32 	%r364, %r363, 8;
	add.s32 	%r7, %r364, 1;
	and.b32  	%r8, %r7, 15;
	setp.lt.u32 	%p26, %r363, 3840;
	@%p26 bra 	$L__BB18_10;
	and.b32  	%r365, %r7, 33554416;
	neg.s32 	%r567, %r365;
	mul.wide.u32 	%rd75, %r571, 4;
	add.s64 	%rd76, %rd75, %rd2;
	add.s64 	%rd82, %rd76, 8192;
$L__BB18_9:
	.pragma "nounroll";
	ld.global.u32 	%r366, [%rd82+-8192];
	rem.s32 	%r367, %r366, %r93;
	add.s32 	%r368, %r367, %r581;
	ld.global.u32 	%r369, [%rd82+-7168];
	rem.s32 	%r370, %r369, %r93;
	add.s32 	%r371, %r370, %r368;
	ld.global.u32 	%r372, [%rd82+-6144];
	rem.s32 	%r373, %r372, %r93;
	add.s32 	%r374, %r373, %r371;
	ld.global.u32 	%r375, [%rd82+-5120];
	rem.s32 	%r376, %r375, %r93;
	add.s32 	%r377, %r376, %r374;
	ld.global.u32 	%r378, [%rd82+-4096];
	rem.s32 	%r379, %r378, %r93;
	add.s32 	%r380, %r379, %r377;
	ld.global.u32 	%r381, [%rd82+-3072];
	rem.s32 	%r382, %r381, %r93;
	add.s32 	%r383, %r382, %r380;
	ld.global.u32 	%r384, [%rd82+-2048];
	rem.s32 	%r385, %r384, %r93;
	add.s32 	%r386, %r385, %r383;
	ld.global.u32 	%r387, [%rd82+-1024];
	rem.s32 	%r388, %r387, %r93;
	add.s32 	%r389, %r388, %r386;
	ld.global.u32 	%r390, [%rd82];
	rem.s32 	%r391, %r390, %r93;
	add.s32 	%r392, %r391, %r389;
	ld.global.u32 	%r393, [%rd82+1024];
	rem.s32 	%r394, %r393, %r93;
	add.s32 	%r395, %r394, %r392;
	ld.global.u32 	%r396, [%rd82+2048];
	rem.s32 	%r397, %r396, %r93;
	add.s32 	%r398, %r397, %r395;
	ld.global.u32 	%r399, [%rd82+3072];
	rem.s32 	%r400, %r399, %r93;
	add.s32 	%r401, %r400, %r398;
	ld.global.u32 	%r402, [%rd82+4096];
	rem.s32 	%r403, %r402, %r93;
	add.s32 	%r404, %r403, %r401;
	ld.global.u32 	%r405, [%rd82+5120];
	rem.s32 	%r406, %r405, %r93;
	add.s32 	%r407, %r406, %r404;
	ld.global.u32 	%r408, [%rd82+6144];
	rem.s32 	%r409, %r408, %r93;
	add.s32 	%r410, %r409, %r407;
	ld.global.u32 	%r411, [%rd82+7168];
	rem.s32 	%r412, %r411, %r93;
	add.s32 	%r581, %r412, %r410;
	add.s32 	%r571, %r571, 4096;
	add.s32 	%r567, %r567, 16;
	add.s64 	%rd82, %rd82, 16384;
	setp.ne.s32 	%p27, %r567, 0;
	@%p27 bra 	$L__BB18_9;
$L__BB18_10:
	setp.eq.s32 	%p28, %r8, 0;
	@%p28 bra 	$L__BB18_19;
	and.b32  	%r19, %r7, 7;
	setp.lt.u32 	%p29, %r8, 8;
	@%p29 bra 	$L__BB18_13;
	mul.wide.u32 	%rd77, %r571, 4;
	add.s64 	%rd78, %rd2, %rd77;
	ld.global.u32 	%r414, [%rd78];
	rem.s32 	%r415, %r414, %r93;
	add.s32 	%r416, %r415, %r581;
	ld.global.u32 	%r417, [%rd78+1024];
	rem.s32 	%r418, %r417, %r93;
	add.s32 	%r419, %r418, %r416;
	ld.global.u32 	%r420, [%rd78+2048];
	rem.s32 	%r421, %r420, %r93;
	add.s32 	%r422, %r421, %r419;
	ld.global.u32 	%r423, [%rd78+3072];
	rem.s32 	%r424, %r423, %r93;
	add.s32 	%r425, %r424, %r422;
	ld.global.u32 	%r426, [%rd78+4096];
	rem.s32 	%r427, %r426, %r93;
	add.s32 	%r428, %r427, %r425;
	ld.global.u32 	%r429, [%rd78+5120];
	rem.s32 	%r430, %r429, %r93;
	add.s32 	%r431, %r430, %r428;
	ld.global.u32 	%r432, [%rd78+6144];
	rem.s32 	%r433, %r432, %r93;
	add.s32 	%r434, %r433, %r431;
	ld.global.u32 	%r435, [%rd78+7168];
	rem.s32 	%r436, %r435, %r93;
	add.s32 	%r581, %r436, %r434;
	add.s32 	%r571, %r571, 2048;
$L__BB18_13:
	setp.eq.s32 	%p30, %r19, 0;
	@%p30 bra 	$L__BB18_19;
	and.b32  	%r25, %r7, 3;
	setp.lt.u32 	%p31, %r19, 4;
	@%p31 bra 	$L__BB18_16;
	mul.wide.u32 	%rd79, %r571, 4;
	add.s64 	%rd80, %rd2, %rd79;
	ld.global.u32 	%r438, [%rd80];
	rem.s32 	%r439, %r438, %r93;
	add.s32 	%r440, %r439, %r581;
	ld.global.u32 	%r441, [%rd80+1024];
	rem.s32 	%r442, %r441, %r93;
	add.s32 	%r443, %r442, %r440;
	ld.global.u32 	%r444, [%rd80+2048];
	rem.s32 	%r445, %r444, %r93;
	add.s32 	%r446, %r445, %r443;
	ld.global.u32 	%r447, [%rd80+3072];
	rem.s32 	%r448, %r447, %r93;
	add.s32 	%r581, %r448, %r446;
	add.s32 	%r571, %r571, 1024;
$L__BB18_16:
	setp.eq.s32 	%p32, %r25, 0;
	@%p32 bra 	$L__BB18_19;
	mul.wide.u32 	%rd81, %r571, 4;
	add.s64 	%rd83, %rd2, %rd81;
	neg.s32 	%r579, %r25;
$L__BB18_18:
	.pragma "nounroll";
	ld.global.u32 	%r449, [%rd83];
	rem.s32 	%r450, %r449, %r93;
	add.s32 	%r581, %r450, %r581;
	add.s64 	%rd83, %rd83, 1024;
	add.s32 	%r579, %r579, 1;
	setp.ne.s32 	%p33, %r579, 0;
	@%p33 bra 	$L__BB18_18;
$L__BB18_19:
	setp.lt.u32 	%p34, %r91, 256;
	@%p34 bra 	$L__BB18_24;
	// begin inline asm
	mov.u32 %r514, %laneid;
	// end inline asm
	mov.b32 	%r517, 1;
	mov.b32 	%r538, 31;
	mov.b32 	%r539, -1;
	// begin inline asm
	shfl.sync.down.b32 %r515, %r581, %r517, %r538, %r539;
	// end inline asm
	setp.gt.s32 	%p50, %r514, 30;
	selp.b32 	%r540, 0, %r515, %p50;
	add.s32 	%r521, %r540, %r581;
	mov.b32 	%r522, 2;
	// begin inline asm
	shfl.sync.down.b32 %r520, %r521, %r522, %r538, %r539;
	// end inline asm
	setp.gt.s32 	%p51, %r514, 29;
	selp.b32 	%r541, 0, %r520, %p51;
	add.s32 	%r526, %r521, %r541;
	mov.b32 	%r527, 4;
	// begin inline asm
	shfl.sync.down.b32 %r525, %r526, %r527, %r538, %r539;
	// end inline asm
	setp.gt.s32 	%p52, %r514, 27;
	selp.b32 	%r542, 0, %r525, %p52;
	add.s32 	%r531, %r526, %r542;
	mov.b32 	%r532, 8;
	// begin inline asm
	shfl.sync.down.b32 %r530, %r531, %r532, %r538, %r539;
	// end inline asm
	setp.gt.s32 	%p53, %r514, 23;
	selp.b32 	%r543, 0, %r530, %p53;
	add.s32 	%r536, %r531, %r543;
	mov.b32 	%r537, 16;
	// begin inline asm
	shfl.sync.down.b32 %r535, %r536, %r537, %r538, %r539;
	// end inline asm
	setp.gt.s32 	%p54, %r514, 15;
	selp.b32 	%r544, 0, %r535, %p54;
	add.s32 	%r603, %r536, %r544;
	setp.ne.s32 	%p55, %r514, 0;
	@%p55 bra 	$L__BB18_22;
	shr.u32 	%r545, %r2, 3;
	and.b32  	%r546, %r545, 124;
	mov.u32 	%r547, _ZZN3cub18CUB_300001_SM_10006detail6reduce28DeviceReduceSingleTileKernelINS2_10policy_hubIijN4cuda3std3__44plusIiEEE10Policy1000EN6thrust24THRUST_300001_SM_1000_NS6detail15normal_iteratorINSD_10device_ptrIiEEEEPijS9_ii4sModEEvT0_T1_T2_T3_T4_T6_E12temp_storage;
	add.s32 	%r548, %r547, %r546;
	st.shared.u32 	[%r548+8], %r603;
$L__BB18_22:
	bar.sync 	0;
	setp.ne.s32 	%p56, %r2, 0;
	@%p56 bra 	$L__BB18_50;
	ld.shared.u32 	%r549, [_ZZN3cub18CUB_300001_SM_10006detail6reduce28DeviceReduceSingleTileKernelINS2_10policy_hubIijN4cuda3std3__44plusIiEEE10Policy1000EN6thrust24THRUST_300001_SM_1000_NS6detail15normal_iteratorINSD_10device_ptrIiEEEEPijS9_ii4sModEEvT0_T1_T2_T3_T4_T6_E12temp_storage+12];
	add.s32 	%r550, %r549, %r603;
	ld.shared.u32 	%r551, [_ZZN3cub18CUB_300001_SM_10006detail6reduce28DeviceReduceSingleTileKernelINS2_10policy_hubIijN4cuda3std3__44plusIiEEE10Policy1000EN6thrust24THRUST_300001_SM_1000_NS6detail15normal_iteratorINSD_10device_ptrIiEEEEPijS9_ii4sModEEvT0_T1_T2_T3_T4_T6_E12temp_storage+16];
	add.s32 	%r552, %r550, %r551;
	ld.shared.u32 	%r553, [_ZZN3cub18CUB_300001_SM_10006detail6reduce28DeviceReduceSingleTileKernelINS2_10policy_hubIijN4cuda3std3__44plusIiEEE10Policy1000EN6thrust24THRUST_300001_SM_1000_NS6detail15normal_iteratorINSD_10device_ptrIiEEEEPijS9_ii4sModEEvT0_T1_T2_T3_T4_T6_E12temp_storage+20];
	add.s32 	%r554, %r552, %r553;
	ld.shared.u32 	%r555, [_ZZN3cub18CUB_300001_SM_10006detail6reduce28DeviceReduceSingleTileKernelINS2_10policy_hubIijN4cuda3std3__44plusIiEEE10Policy1000EN6thrust24THRUST_300001_SM_1000_NS6detail15normal_iteratorINSD_10device_ptrIiEEEEPijS9_ii4sModEEvT0_T1_T2_T3_T4_T6_E12temp_storage+24];
	add.s32 	%r556, %r554, %r555;
	ld.shared.u32 	%r557, [_ZZN3cub18CUB_300001_SM_10006detail6reduce28DeviceReduceSingleTileKernelINS2_10policy_hubIijN4cuda3std3__44plusIiEEE10Policy1000EN6thrust24THRUST_300001_SM_1000_NS6detail15normal_iteratorINSD_10device_ptrIiEEEEPijS9_ii4sModEEvT0_T1_T2_T3_T4_T6_E12temp_storage+28];
	add.s32 	%r558, %r556, %r557;
	ld.shared.u32 	%r559, [_ZZN3cub18CUB_300001_SM_10006detail6reduce28DeviceReduceSingleTileKernelINS2_10policy_hubIijN4cuda3std3__44plusIiEEE10Policy1000EN6thrust24THRUST_300001_SM_1000_NS6detail15normal_iteratorINSD_10device_ptrIiEEEEPijS9_ii4sModEEvT0_T1_T2_T3_T4_T6_E12temp_storage+32];
	add.s32 	%r560, %r558, %r559;
	ld.shared.u32 	%r561, [_ZZN3cub18CUB_300001_SM_10006detail6reduce28DeviceReduceSingleTileKernelINS2_10policy_hubIijN4cuda3std3__44plusIiEEE10Policy1000EN6thrust24THRUST_300001_SM_1000_NS6detail15normal_iteratorINSD_10device_ptrIiEEEEPijS9_ii4sModEEvT0_T1_T2_T3_T4_T6_E12temp_storage+36];
	add.s32 	%r603, %r560, %r561;
	bra.uni 	$L__BB18_50;
$L__BB18_24:
	// begin inline asm
	mov.u32 %r451, %laneid;
	// end inline asm
	and.b32  	%r477, %r2, 992;
	add.s32 	%r478, %r477, 32;
	setp.gt.u32 	%p35, %r478, %r91;
	not.b32 	%r479, %r477;
	add.s32 	%r480, %r91, %r479;
	selp.b32 	%r475, %r480, 31, %p35;
	mov.b32 	%r454, 1;
	mov.b32 	%r476, -1;
	// begin inline asm
	shfl.sync.down.b32 %r452, %r581, %r454, %r475, %r476;
	// end inline asm
	setp.lt.s32 	%p36, %r451, %r475;
	selp.b32 	%r481, %r452, 0, %p36;
	add.s32 	%r458, %r481, %r581;
	mov.b32 	%r459, 2;
	// begin inline asm
	shfl.sync.down.b32 %r457, %r458, %r459, %r475, %r476;
	// end inline asm
	add.s32 	%r482, %r451, 2;
	setp.gt.s32 	%p37, %r482, %r475;
	selp.b32 	%r483, 0, %r457, %p37;
	add.s32 	%r463, %r458, %r483;
	mov.b32 	%r464, 4;
	// begin inline asm
	shfl.sync.down.b32 %r462, %r463, %r464, %r475, %r476;
	// end inline asm
	add.s32 	%r484, %r451, 4;
	setp.gt.s32 	%p38, %r484, %r475;
	selp.b32 	%r485, 0, %r462, %p38;
	add.s32 	%r468, %r463, %r485;
	mov.b32 	%r469, 8;
	// begin inline asm
	shfl.sync.down.b32 %r467, %r468, %r469, %r475, %r476;
	// end inline asm
	add.s32 	%r486, %r451, 8;
	setp.gt.s32 	%p39, %r486, %r475;
	selp.b32 	%r487, 0, %r467, %p39;
	add.s32 	%r473, %r468, %r487;
	mov.b32 	%r474, 16;
	// begin inline asm
	shfl.sync.down.b32 %r472, %r473, %r474, %r475, %r476;
	// end inline asm
	add.s32 	%r488, %r451, 16;
	setp.gt.s32 	%p40, %r488, %r475;
	selp.b32 	%r489, 0, %r472, %p40;
	add.s32 	%r603, %r473, %r489;
	setp.ne.s32 	%p41, %r451, 0;
	@%p41 bra 	$L__BB18_26;
	shr.u32 	%r490, %r2, 3;
	and.b32  	%r491, %r490, 124;
	mov.u32 	%r492, _ZZN3cub18CUB_300001_SM_10006detail6reduce28DeviceReduceSingleTileKernelINS2_10policy_hubIijN4cuda3std3__44plusIiEEE10Policy1000EN6thrust24THRUST_300001_SM_1000_NS6detail15normal_iteratorINSD_10device_ptrIiEEEEPijS9_ii4sModEEvT0_T1_T2_T3_T4_T6_E12temp_storage;
	add.s32 	%r493, %r492, %r491;
	st.shared.u32 	[%r493+8], %r603;
$L__BB18_26:
	bar.sync 	0;
	setp.ne.s32 	%p42, %r2, 0;
	@%p42 bra 	$L__BB18_50;
	setp.gt.u32 	%p43, %r91, 32;
	ld.shared.u32 	%r494, [_ZZN3cub18CUB_300001_SM_10006detail6reduce28DeviceReduceSingleTileKernelINS2_10policy_hubIijN4cuda3std3__44plusIiEEE10Policy1000EN6thrust24THRUST_300001_SM_1000_NS6detail15normal_iteratorINSD_10device_ptrIiEEEEPijS9_ii4sModEEvT0_T1_T2_T3_T4_T6_E12temp_storage+12];
	selp.b32 	%r495, %r494, 0, %p43;
	add.s32 	%r496, %r495, %r603;
	setp.gt.u32 	%p44, %r91, 64;
	ld.shared.u32 	%r497, [_ZZN3cub18CUB_300001_SM_10006detail6reduce28DeviceReduceSingleTileKernelINS2_10policy_hubIijN4cuda3std3__44plusIiEEE10Policy1000EN6thrust24THRUST_300001_SM_1000_NS6detail15normal_iteratorINSD_10device_ptrIiEEEEPijS9_ii4sModEEvT0_T1_T2_T3_T4_T6_E12temp_storage+16];
	selp.b32 	%r498, %r497, 0, %p44;
	add.s32 	%r499, %r496, %r498;
	setp.gt.u32 	%p45, %r91, 96;
	ld.shared.u32 	%r500, [_ZZN3cub18CUB_300001_SM_10006detail6reduce28DeviceReduceSingleTileKernelINS2_10policy_hubIijN4cuda3std3__44plusIiEEE10Policy1000EN6thrust24THRUST_300001_SM_1000_NS6detail15normal_iteratorINSD_10device_ptrIiEEEEPijS9_ii4sModEEvT0_T1_T2_T3_T4_T6_E12temp_storage+20];
	selp.b32 	%r501, %r500, 0, %p45;
	add.s32 	%r502, %r499, %r501;
	setp.gt.u32 	%p46, %r91, 128;
	ld.shared.u32 	%r503, [_ZZN3cub18CUB_300001_SM_10006detail6reduce28DeviceReduceSingleTileKernelINS2_10policy_hubIijN4cuda3std3__44plusIiEEE10Policy1000EN6thrust24THRUST_300001_SM_1000_NS6detail15normal_iteratorINSD_10device_ptrIiEEEEPijS9_ii4sModEEvT0_T1_T2_T3_T4_T6_E12temp_storage+24];
	selp.b32 	%r504, %r503, 0, %p46;
	add.s32 	%r505, %r502, %r504;
	setp.gt.u32 	%p47, %r91, 160;
	ld.shared.u32 	%r506, [_ZZN3cub18CUB_300001_SM_10006detail6reduce28DeviceReduceSingleTileKernelINS2_10policy_hubIijN4cuda3std3__44plusIiEEE10Policy1000EN6thrust24THRUST_300001_SM_1000_NS6detail15normal_iteratorINSD_10device_ptrIiEEEEPijS9_ii4sModEEvT0_T1_T2_T3_T4_T6_E12temp_storage+28];
	selp.b32 	%r507, %r506, 0, %p47;
	add.s32 	%r508, %r505, %r507;
	setp.gt.u32 	%p48, %r91, 192;
	ld.shared.u32 	%r509, [_ZZN3cub18CUB_300001_SM_10006detail6reduce28DeviceReduceSingleTileKernelINS2_10policy_hubIijN4cuda3std3__44plusIiEEE10Policy1000EN6thrust24THRUST_300001_SM_1000_NS6detail15normal_iteratorINSD_10device_ptrIiEEEEPijS9_ii4sModEEvT0_T1_T2_T3_T4_T6_E12temp_storage+32];
	selp.b32 	%r510, %r509, 0, %p48;
	add.s32 	%r511, %r508, %r510;
	setp.gt.u32 	%p49, %r91, 224;
	ld.shared.u32 	%r512, [_ZZN3cub18CUB_300001_SM_10006detail6reduce28DeviceReduceSingleTileKernelINS2_10policy_hubIijN4cuda3std3__44plusIiEEE10Policy1000EN6thrust24THRUST_300001_SM_1000_NS6detail15normal_iteratorINSD_10device_ptrIiEEEEPijS9_ii4sModEEvT0_T1_T2_T3_T4_T6_E12temp_storage+36];
	selp.b32 	%r513, %r512, 0, %p49;
	add.s32 	%r603, %r511, %r513;
	bra.uni 	$L__BB18_50;
$L__BB18_28:
	mov.u32 	%r41, %tid.x;
	mul.wide.u32 	%rd11, %r41, 4;
	add.s64 	%rd12, %rd2, %rd11;
	ld.global.u32 	%r95, [%rd12];
	rem.s32 	%r96, %r95, %r93;
	ld.global.u32 	%r97, [%rd12+1024];
	rem.s32 	%r98, %r97, %r93;
	ld.global.u32 	%r99, [%rd12+2048];
	rem.s32 	%r100, %r99, %r93;
	ld.global.u32 	%r101, [%rd12+3072];
	rem.s32 	%r102, %r101, %r93;
	ld.global.u32 	%r103, [%rd12+4096];
	rem.s32 	%r104, %r103, %r93;
	ld.global.u32 	%r105, [%rd12+5120];
	rem.s32 	%r106, %r105, %r93;
	ld.global.u32 	%r107, [%rd12+6144];
	rem.s32 	%r108, %r107, %r93;
	ld.global.u32 	%r109, [%rd12+7168];
	rem.s32 	%r110, %r109, %r93;
	ld.global.u32 	%r111, [%rd12+8192];
	rem.s32 	%r112, %r111, %r93;
	ld.global.u32 	%r113, [%rd12+9216];
	rem.s32 	%r114, %r113, %r93;
	ld.global.u32 	%r115, [%rd12+10240];
	rem.s32 	%r116, %r115, %r93;
	ld.global.u32 	%r117, [%rd12+11264];
	rem.s32 	%r118, %r117, %r93;
	ld.global.u32 	%r119, [%rd12+12288];
	rem.s32 	%r120, %r119, %r93;
	ld.global.u32 	%r121, [%rd12+13312];
	rem.s32 	%r122, %r121, %r93;
	ld.global.u32 	%r123, [%rd12+14336];
	rem.s32 	%r124, %r123, %r93;
	ld.global.u32 	%r125, [%rd12+15360];
	rem.s32 	%r126, %r125, %r93;
	add.s32 	%r127, %r98, %r96;
	add.s32 	%r128, %r100, %r127;
	add.s32 	%r129, %r102, %r128;
	add.s32 	%r130, %r104, %r129;
	add.s32 	%r131, %r106, %r130;
	add.s32 	%r132, %r108, %r131;
	add.s32 	%r133, %r110, %r132;
	add.s32 	%r134, %r112, %r133;
	add.s32 	%r135, %r114, %r134;
	add.s32 	%r136, %r116, %r135;
	add.s32 	%r137, %r118, %r136;
	add.s32 	%r138, %r120, %r137;
	add.s32 	%r139, %r122, %r138;
	add.s32 	%r140, %r124, %r139;
	add.s32 	%r602, %r126, %r140;
	add.s32 	%r43, %r91, -4096;
	setp.lt.u32 	%p3, %r43, 4096;
	mov.b32 	%r585, 4096;
	@%p3 bra 	$L__BB18_32;
	mov.b32 	%r585, 4096;
$L__BB18_30:
	add.s32 	%r142, %r41, %r585;
	mul.wide.u32 	%rd13, %r142, 4;
	add.s64 	%rd14, %rd2, %rd13;
	ld.global.u32 	%r143, [%rd14];
	rem.s32 	%r144, %r143, %r93;
	ld.global.u32 	%r145, [%rd14+1024];
	rem.s32 	%r146, %r145, %r93;
	ld.global.u32 	%r147, [%rd14+2048];
	rem.s32 	%r148, %r147, %r93;
	ld.global.u32 	%r149, [%rd14+3072];
	rem.s32 	%r150, %r149, %r93;
	ld.global.u32 	%r151, [%rd14+4096];
	rem.s32 	%r152, %r151, %r93;
	ld.global.u32 	%r153, [%rd14+5120];
	rem.s32 	%r154, %r153, %r93;
	ld.global.u32 	%r155, [%rd14+6144];
	rem.s32 	%r156, %r155, %r93;
	ld.global.u32 	%r157, [%rd14+7168];
	rem.s32 	%r158, %r157, %r93;
	ld.global.u32 	%r159, [%rd14+8192];
	rem.s32 	%r160, %r159, %r93;
	ld.global.u32 	%r161, [%rd14+9216];
	rem.s32 	%r162, %r161, %r93;
	ld.global.u32 	%r163, [%rd14+10240];
	rem.s32 	%r164, %r163, %r93;
	ld.global.u32 	%r165, [%rd14+11264];
	rem.s32 	%r166, %r165, %r93;
	ld.global.u32 	%r167, [%rd14+12288];
	rem.s32 	%r168, %r167, %r93;
	ld.global.u32 	%r169, [%rd14+13312];
	rem.s32 	%r170, %r169, %r93;
	ld.global.u32 	%r171, [%rd14+14336];
	rem.s32 	%r172, %r171, %r93;
	ld.global.u32 	%r173, [%rd14+15360];
	rem.s32 	%r174, %r173, %r93;
	add.s32 	%r175, %r144, %r602;
	add.s32 	%r176, %r146, %r175;
	add.s32 	%r177, %r148, %r176;
	add.s32 	%r178, %r150, %r177;
	add.s32 	%r179, %r152, %r178;
	add.s32 	%r180, %r154, %r179;
	add.s32 	%r181, %r156, %r180;
	add.s32 	%r182, %r158, %r181;
	add.s32 	%r183, %r160, %r182;
	add.s32 	%r184, %r162, %r183;
	add.s32 	%r185, %r164, %r184;
	add.s32 	%r186, %r166, %r185;
	add.s32 	%r187, %r168, %r186;
	add.s32 	%r188, %r170, %r187;
	add.s32 	%r189, %r172, %r188;
	add.s32 	%r602, %r174, %r189;
	sub.s32 	%r190, %r91, %r585;
	setp.lt.u32 	%p4, %r190, 4096;
	@%p4 bra 	$L__BB18_46;
	add.s32 	%r585, %r585, 4096;
	setp.le.u32 	%p5, %r585, %r43;
	@%p5 bra 	$L__BB18_30;
$L__BB18_32:
	setp.le.u32 	%p6, %r91, %r585;
	sub.s32 	%r191, %r91, %r585;
	setp.ge.s32 	%p7, %r41, %r191;
	or.pred  	%p8, %p6, %p7;
	@%p8 bra 	$L__BB18_46;
	not.b32 	%r194, %r41;
	add.s32 	%r195, %r91, %r194;
	sub.s32 	%r196, %r195, %r585;
	shr.u32 	%r197, %r196, 8;
	add.s32 	%r50, %r197, 1;
	and.b32  	%r51, %r50, 15;
	setp.lt.u32 	%p9, %r196, 3840;
	mov.u32 	%r594, %r41;
	@%p9 bra 	$L__BB18_37;
	or.b32  	%r588, %r41, 2048;
	add.s32 	%r587, %r41, %r585;
	and.b32  	%r198, %r50, 33554416;
	neg.s32 	%r586, %r198;
$L__BB18_35:
	.pragma "nounroll";
	mul.wide.u32 	%rd15, %r587, 4;
	add.s64 	%rd16, %rd2, %rd15;
	ld.global.u32 	%r199, [%rd16];
	rem.s32 	%r200, %r199, %r93;
	add.s32 	%r201, %r200, %r602;
	add.s32 	%r202, %r587, 256;
	mul.wide.u32 	%rd17, %r202, 4;
	add.s64 	%rd18, %rd2, %rd17;
	ld.global.u32 	%r203, [%rd18];
	rem.s32 	%r204, %r203, %r93;
	add.s32 	%r205, %r204, %r201;
	add.s32 	%r206, %r587, 512;
	mul.wide.u32 	%rd19, %r206, 4;
	add.s64 	%rd20, %rd2, %rd19;
	ld.global.u32 	%r207, [%rd20];
	rem.s32 	%r208, %r207, %r93;
	add.s32 	%r209, %r208, %r205;
	add.s32 	%r210, %r587, 768;
	mul.wide.u32 	%rd21, %r210, 4;
	add.s64 	%rd22, %rd2, %rd21;
	ld.global.u32 	%r211, [%rd22];
	rem.s32 	%r212, %r211, %r93;
	add.s32 	%r213, %r212, %r209;
	add.s32 	%r214, %r587, 1024;
	mul.wide.u32 	%rd23, %r214, 4;
	add.s64 	%rd24, %rd2, %rd23;
	ld.global.u32 	%r215, [%rd24];
	rem.s32 	%r216, %r215, %r93;
	add.s32 	%r217, %r216, %r213;
	add.s32 	%r218, %r587, 1280;
	mul.wide.u32 	%rd25, %r218, 4;
	add.s64 	%rd26, %rd2, %rd25;
	ld.global.u32 	%r219, [%rd26];
	rem.s32 	%r220, %r219, %r93;
	add.s32 	%r221, %r220, %r217;
	add.s32 	%r222, %r587, 1536;
	mul.wide.u32 	%rd27, %r222, 4;
	add.s64 	%rd28, %rd2, %rd27;
	ld.global.u32 	%r223, [%rd28];
	rem.s32 	%r224, %r223, %r93;
	add.s32 	%r225, %r224, %r221;
	add.s32 	%r226, %r587, 1792;
	mul.wide.u32 	%rd29, %r226, 4;
	add.s64 	%rd30, %rd2, %rd29;
	ld.global.u32 	%r227, [%rd30];
	rem.s32 	%r228, %r227, %r93;
	add.s32 	%r229, %r228, %r225;
	add.s32 	%r230, %r587, 2048;
	mul.wide.u32 	%rd31, %r230, 4;
	add.s64 	%rd32, %rd2, %rd31;
	ld.global.u32 	%r231, [%rd32];
	rem.s32 	%r232, %r231, %r93;
	add.s32 	%r233, %r232, %r229;
	add.s32 	%r234, %r587, 2304;
	mul.wide.u32 	%rd33, %r234, 4;
	add.s64 	%rd34, %rd2, %rd33;
	ld.global.u32 	%r235, [%rd34];
	rem.s32 	%r236, %r235, %r93;
	add.s32 	%r237, %r236, %r233;
	add.s32 	%r238, %r587, 2560;
	mul.wide.u32 	%rd35, %r238, 4;
	add.s64 	%rd36, %rd2, %rd35;
	ld.global.u32 	%r239, [%rd36];
	rem.s32 	%r240, %r239, %r93;
	add.s32 	%r241, %r240, %r237;
	add.s32 	%r242, %r587, 2816;
	mul.wide.u32 	%rd37, %r242, 4;
	add.s64 	%rd38, %rd2, %rd37;
	ld.global.u32 	%r243, [%rd38];
	rem.s32 	%r244, %r243, %r93;
	add.s32 	%r245, %r244, %r241;
	add.s32 	%r246, %r587, 3072;
	mul.wide.u32 	%rd39, %r246, 4;
	add.s64 	%rd40, %rd2, %rd39;
	ld.global.u32 	%r247, [%rd40];
	rem.s32 	%r248, %r247, %r93;
	add.s32 	%r249, %r248, %r245;
	add.s32 	%r250, %r587, 3328;
	mul.wide.u32 	%rd41, %r250, 4;
	add.s64 	%rd42, %rd2, %rd41;
	ld.global.u32 	%r251, [%rd42];
	rem.s32 	%r252, %r251, %r93;
	add.s32 	%r253, %r252, %r249;
	add.s32 	%r254, %r587, 3584;
	mul.wide.u32 	%rd43, %r254, 4;
	add.s64 	%rd44, %rd2, %rd43;
	ld.global.u32 	%r255, [%rd44];
	rem.s32 	%r256, %r255, %r93;
	add.s32 	%r257, %r256, %r253;
	add.s32 	%r258, %r587, 3840;
	mul.wide.u32 	%rd45, %r258, 4;
	add.s64 	%rd46, %rd2, %rd45;
	ld.global.u32 	%r259, [%rd46];
	rem.s32 	%r260, %r259, %r93;
	add.s32 	%r602, %r260, %r257;
	add.s32 	%r588, %r588, 4096;
	add.s32 	%r587, %r587, 4096;
	add.s32 	%r586, %r586, 16;
	setp.ne.s32 	%p10, %r586, 0;
	@%p10 bra 	$L__BB18_35;
	add.s32 	%r594, %r588, -2048;
$L__BB18_37:
	setp.eq.s32 	%p11, %r51, 0;
	@%p11 bra 	$L__BB18_46;
	and.b32  	%r67, %r50, 7;
	setp.lt.u32 	%p12, %r51, 8;
	@%p12 bra 	$L__BB18_40;
	add.s32 	%r262, %r594, %r585;
	mul.wide.u32 	%rd47, %r262, 4;
	add.s64 	%rd48, %rd2, %rd47;
	ld.global.u32 	%r263, [%rd48];
	rem.s32 	%r264, %r263, %r93;
	add.s32 	%r265, %r264, %r602;
	add.s32 	%r266, %r262, 256;
	mul.wide.u32 	%rd49, %r266, 4;
	add.s64 	%rd50, %rd2, %rd49;
	ld.global.u32 	%r267, [%rd50];
	rem.s32 	%r268, %r267, %r93;
	add.s32 	%r269, %r268, %r265;
	add.s32 	%r270, %r262, 512;
	mul.wide.u32 	%rd51, %r270, 4;
	add.s64 	%rd52, %rd2, %rd51;
	ld.global.u32 	%r271, [%rd52];
	rem.s32 	%r272, %r271, %r93;
	add.s32 	%r273, %r272, %r269;
	add.s32 	%r274, %r262, 768;
	mul.wide.u32 	%rd53, %r274, 4;
	add.s64 	%rd54, %rd2, %rd53;
	ld.global.u32 	%r275, [%rd54];
	rem.s32 	%r276, %r275, %r93;
	add.s32 	%r277, %r276, %r273;
	add.s32 	%r278, %r262, 1024;
	mul.wide.u32 	%rd55, %r278, 4;
	add.s64 	%rd56, %rd2, %rd55;
	ld.global.u32 	%r279, [%rd56];
	rem.s32 	%r280, %r279, %r93;
	add.s32 	%r281, %r280, %r277;
	add.s32 	%r282, %r262, 1280;
	mul.wide.u32 	%rd57, %r282, 4;
	add.s64 	%rd58, %rd2, %rd57;
	ld.global.u32 	%r283, [%rd58];
	rem.s32 	%r284, %r283, %r93;
	add.s32 	%r285, %r284, %r281;
	add.s32 	%r286, %r262, 1536;
	mul.wide.u32 	%rd59, %r286, 4;
	add.s64 	%rd60, %rd2, %rd59;
	ld.global.u32 	%r287, [%rd60];
	rem.s32 	%r288, %r287, %r93;
	add.s32 	%r289, %r288, %r285;
	add.s32 	%r290, %r262, 1792;
	mul.wide.u32 	%rd61, %r290, 4;
	add.s64 	%rd62, %rd2, %rd61;
	ld.global.u32 	%r291, [%rd62];
	rem.s32 	%r292, %r291, %r93;
	add.s32 	%r602, %r292, %r289;
	add.s32 	%r594, %r594, 2048;
$L__BB18_40:
	setp.eq.s32 	%p13, %r67, 0;
	@%p13 bra 	$L__BB18_46;
	and.b32  	%r73, %r50, 3;
	setp.lt.u32 	%p14, %r67, 4;
	@%p14 bra 	$L__BB18_43;
	add.s32 	%r294, %r594, %r585;
	mul.wide.u32 	%rd63, %r294, 4;
	add.s64 	%rd64, %rd2, %rd63;
	ld.global.u32 	%r295, [%rd64];
	rem.s32 	%r296, %r295, %r93;
	add.s32 	%r297, %r296, %r602;
	add.s32 	%r298, %r294, 256;
	mul.wide.u32 	%rd65, %r298, 4;
	add.s64 	%rd66, %rd2, %rd65;
	ld.global.u32 	%r299, [%rd66];
	rem.s32 	%r300, %r299, %r93;
	add.s32 	%r301, %r300, %r297;
	add.s32 	%r302, %r294, 512;
	mul.wide.u32 	%rd67, %r302, 4;
	add.s64 	%rd68, %rd2, %rd67;
	ld.global.u32 	%r303, [%rd68];
	rem.s32 	%r304, %r303, %r93;
	add.s32 	%r305, %r304, %r301;
	add.s32 	%r306, %r294, 768;
	mul.wide.u32 	%rd69, %r306, 4;
	add.s64 	%rd70, %rd2, %rd69;
	ld.global.u32 	%r307, [%rd70];
	rem.s32 	%r308, %r307, %r93;
	add.s32 	%r602, %r308, %r305;
	add.s32 	%r594, %r594, 1024;
$L__BB18_43:
	setp.eq.s32 	%p15, %r73, 0;
	@%p15 bra 	$L__BB18_46;
	add.s32 	%r600, %r594, %r585;
	neg.s32 	%r599, %r73;
$L__BB18_45:
	.pragma "nounroll";
	mul.wide.u32 	%rd71, %r600, 4;
	add.s64 	%rd72, %rd2, %rd71;
	ld.global.u32 	%r309, [%rd72];
	rem.s32 	%r310, %r309, %r93;
	add.s32 	%r602, %r310, %r602;
	add.s32 	%r600, %r600, 256;
	add.s32 	%r599, %r599, 1;
	setp.ne.s32 	%p16, %r599, 0;
	@%p16 bra 	$L__BB18_45;
$L__BB18_46:
	// begin inline asm
	mov.u32 %r311, %laneid;
	// end inline asm
	mov.b32 	%r314, 1;
	mov.b32 	%r335, 31;
	mov.b32 	%r336, -1;
	// begin inline asm
	shfl.sync.down.b32 %r312, %r602, %r314, %r335, %r336;
	// end inline asm
	setp.gt.s32 	%p17, %r311, 30;
	selp.b32 	%r337, 0, %r312, %p17;
	add.s32 	%r318, %r337, %r602;
	mov.b32 	%r319, 2;
	// begin inline asm
	shfl.sync.down.b32 %r317, %r318, %r319, %r335, %r336;
	// end inline asm
	setp.gt.s32 	%p18, %r311, 29;
	selp.b32 	%r338, 0, %r317, %p18;
	add.s32 	%r323, %r318, %r338;
	mov.b32 	%r324, 4;
	// begin inline asm
	shfl.sync.down.b32 %r322, %r323, %r324, %r335, %r336;
	// end inline asm
	setp.gt.s32 	%p19, %r311, 27;
	selp.b32 	%r339, 0, %r322, %p19;
	add.s32 	%r328, %r323, %r339;
	mov.b32 	%r329, 8;
	// begin inline asm
	shfl.sync.down.b32 %r327, %r328, %r329, %r335, %r336;
	// end inline asm
	setp.gt.s32 	%p20, %r311, 23;
	selp.b32 	%r340, 0, %r327, %p20;
	add.s32 	%r333, %r328, %r340;
	mov.b32 	%r334, 16;
	// begin inline asm
	shfl.sync.down.b32 %r332, %r333, %r334, %r335, %r336;
	// end inline asm
	setp.gt.s32 	%p21, %r311, 15;
	selp.b32 	%r341, 0, %r332, %p21;
	add.s32 	%r603, %r333, %r341;
	setp.ne.s32 	%p22, %r311, 0;
	@%p22 bra 	$L__BB18_48;
	shr.u32 	%r342, %r41, 3;
	and.b32  	%r343, %r342, 124;
	mov.u32 	%r344, _ZZN3cub18CUB_300001_SM_10006detail6reduce28DeviceReduceSingleTileKernelINS2_10policy_hubIijN4cuda3std3__44plusIiEEE10Policy1000EN6thrust24THRUST_300001_SM_1000_NS6detail15normal_iteratorINSD_10device_ptrIiEEEEPijS9_ii4sModEEvT0_T1_T2_T3_T4_T6_E12temp_storage;
	add.s32 	%r345, %r344, %r343;
	st.shared.u32 	[%r345+8], %r603;
$L__BB18_48:
	bar.sync 	0;
	setp.ne.s32 	%p23, %r41, 0;
	@%p23 bra 	$L__BB18_50;
	ld.shared.u32 	%r346, [_ZZN3cub18CUB_300001_SM_10006detail6reduce28DeviceReduceSingleTileKernelINS2_10policy_hubIijN4cuda3std3__44plusIiEEE10Policy1000EN6thrust24THRUST_300001_SM_1000_NS6detail15normal_iteratorINSD_10device_ptrIiEEEEPijS9_ii4sModEEvT0_T1_T2_T3_T4_T6_E12temp_storage+12];
	add.s32 	%r347, %r346, %r603;
	ld.shared.u32 	%r348, [_ZZN3cub18CUB_300001_SM_10006detail6reduce28DeviceReduceSingleTileKernelINS2_10policy_hubIijN4cuda3std3__44plusIiEEE10Policy1000EN6thrust24THRUST_300001_SM_1000_NS6detail15normal_iteratorINSD_10device_ptrIiEEEEPijS9_ii4sModEEvT0_T1_T2_T3_T4_T6_E12temp_storage+16];
	add.s32 	%r349, %r347, %r348;
	ld.shared.u32 	%r350, [_ZZN3cub18CUB_300001_SM_10006detail6reduce28DeviceReduceSingleTileKernelINS2_10policy_hubIijN4cuda3std3__44plusIiEEE10Policy1000EN6thrust24THRUST_300001_SM_1000_NS6detail15normal_iteratorINSD_10device_ptrIiEEEEPijS9_ii4sModEEvT0_T1_T2_T3_T4_T6_E12temp_storage+20];
	add.s32 	%r351, %r349, %r350;
	ld.shared.u32 	%r352, [_ZZN3cub18CUB_300001_SM_10006detail6reduce28DeviceReduceSingleTileKernelINS2_10policy_hubIijN4cuda3std3__44plusIiEEE10Policy1000EN6thrust24THRUST_300001_SM_1000_NS6detail15normal_iteratorINSD_10device_ptrIiEEEEPijS9_ii4sModEEvT0_T1_T2_T3_T4_T6_E12temp_storage+24];
	add.s32 	%r353, %r351, %r352;
	ld.shared.u32 	%r354, [_ZZN3cub18CUB_300001_SM_10006detail6reduce28DeviceReduceSingleTileKernelINS2_10policy_hubIijN4cuda3std3__44plusIiEEE10Policy1000EN6thrust24THRUST_300001_SM_1000_NS6detail15normal_iteratorINSD_10device_ptrIiEEEEPijS9_ii4sModEEvT0_T1_T2_T3_T4_T6_E12temp_storage+28];
	add.s32 	%r355, %r353, %r354;
	ld.shared.u32 	%r356, [_ZZN3cub18CUB_300001_SM_10006detail6reduce28DeviceReduceSingleTileKernelINS2_10policy_hubIijN4cuda3std3__44plusIiEEE10Policy1000EN6thrust24THRUST_300001_SM_1000_NS6detail15normal_iteratorINSD_10device_ptrIiEEEEPijS9_ii4sModEEvT0_T1_T2_T3_T4_T6_E12temp_storage+32];
	add.s32 	%r357, %r355, %r356;
	ld.shared.u32 	%r358, [_ZZN3cub18CUB_300001_SM_10006detail6reduce28DeviceReduceSingleTileKernelINS2_10policy_hubIijN4cuda3std3__44plusIiEEE10Policy1000EN6thrust24THRUST_300001_SM_1000_NS6detail15normal_iteratorINSD_10device_ptrIiEEEEPijS9_ii4sModEEvT0_T1_T2_T3_T4_T6_E12temp_storage+36];
	add.s32 	%r603, %r357, %r358;
$L__BB18_50:
	mov.u32 	%r562, %tid.x;
	setp.ne.s32 	%p57, %r562, 0;
	@%p57 bra 	$L__BB18_52;
	add.s32 	%r563, %r603, %r92;
	st.global.u32 	[%rd1], %r563;
$L__BB18_52:
	ret;

}
	// .globl	_ZN3cub18CUB_300001_SM_10006detail6reduce18DeviceReduceKernelINS2_10policy_hubIijN4cuda3std3__44plusIiEEE10Policy1000EN6thrust24THRUST_300001_SM_1000_NS6detail15normal_iteratorINSD_10device_ptrIiEEEEjS9_i4sModEEvT0_PT3_T1_NS0_13GridEvenShareISN_EET2_T4_
.visible .entry _ZN3cub18CUB_300001_SM_10006detail6reduce18DeviceReduceKernelINS2_10policy_hubIijN4cuda3std3__44plusIiEEE10Policy1000EN6thrust24THRUST_300001_SM_1000_NS6detail15normal_iteratorINSD_10device_ptrIiEEEEjS9_i4sModEEvT0_PT3_T1_NS0_13GridEvenShareISN_EET2_T4_(
	.param .align 8 .b8 _ZN3cub18CUB_300001_SM_10006detail6reduce18DeviceReduceKernelINS2_10policy_hubIijN4cuda3std3__44plusIiEEE10Policy1000EN6thrust24THRUST_300001_SM_1000_NS6detail15normal_iteratorINSD_10device_ptrIiEEEEjS9_i4sModEEvT0_PT3_T1_NS0_13GridEvenShareISN_EET2_T4__param_0[8],
	.param .u64 .ptr .align 1 _ZN3cub18CUB_300001_SM_10006detail6reduce18DeviceReduceKernelINS2_10policy_hubIijN4cuda3std3__44plusIiEEE10Policy1000EN6thrust24THRUST_300001_SM_1000_NS6detail15normal_iteratorINSD_10device_ptrIiEEEEjS9_i4sModEEvT0_PT3_T1_NS0_13GridEvenShareISN_EET2_T4__param_1,
	.param .u32 _ZN3cub18CUB_300001_SM_10006detail6reduce18DeviceReduceKernelINS2_10policy_hubIijN4cuda3std3__44plusIiEEE10Policy1000EN6thrust24THRUST_300001_SM_1000_NS6detail15normal_iteratorINSD_10device_ptrIiEEEEjS9_i4sModEEvT0_PT3_T1_NS0_13GridEvenShareISN_EET2_T4__param_2,
	.param .align 4 .b8 _ZN3cub18CUB_300001_SM_10006detail6reduce18DeviceReduceKernelINS2_10policy_hubIijN4cuda3std3__44plusIiEEE10Policy1000EN6thrust24THRUST_300001_SM_1000_NS6detail15normal_iteratorINSD_10device_ptrIiEEEEjS9_i4sModEEvT0_PT3_T1_NS0_13GridEvenShareISN_EET2_T4__param_3[40],
	.param .align 1 .b8 _ZN3cub18CUB_300001_SM_10006detail6reduce18DeviceReduceKernelINS2_10policy_hubIijN4cuda3std3__44plusIiEEE10Policy1000EN6thrust24THRUST_300001_SM_1000_NS6detail15normal_iteratorINSD_10device_ptrIiEEEEjS9_i4sModEEvT0_PT3_T1_NS0_13GridEvenShareISN_EET2_T4__param_4[1],
	.param .align 4 .b8 _ZN3cub18CUB_300001_SM_10006detail6reduce18DeviceReduceKernelINS2_10policy_hubIijN4cuda3std3__44plusIiEEE10Policy1000EN6thrust24THRUST_300001_SM_1000_NS6detail15normal_iteratorINSD_10device_ptrIiEEEEjS9_i4sModEEvT0_PT3_T1_NS0_13GridEvenShareISN_EET2_T4__param_5[4]
)
.maxntid 256
{
	.reg .pred 	%p<57>;
	.reg .b16 	%rs<4>;
	.reg .b32 	%r<678>;
	.reg .b64 	%rd<130>;
	// demoted variable
	.shared .align 4 .b8 _ZZN3cub18CUB_300001_SM_10006detail6reduce18DeviceReduceKernelINS2_10policy_hubIijN4cuda3std3__44plusIiEEE10Policy1000EN6thrust24THRUST_300001_SM_1000_NS6detail15normal_iteratorINSD_10device_ptrIiEEEEjS9_i4sModEEvT0_PT3_T1_NS0_13GridEvenShareISN_EET2_T4_E12temp_storage[44];
	ld.param.u32 	%r118, [_ZN3cub18CUB_300001_SM_10006detail6reduce18DeviceReduceKernelINS2_10policy_hubIijN4cuda3std3__44plusIiEEE10Policy1000EN6thrust24THRUST_300001_SM_1000_NS6detail15normal_iteratorINSD_10device_ptrIiEEEEjS9_i4sModEEvT0_PT3_T1_NS0_13GridEvenShareISN_EET2_T4__param_3+24];
	ld.param.u32 	%r3, [_ZN3cub18CUB_300001_SM_10006detail6reduce18DeviceReduceKernelINS2_10policy_hubIijN4cuda3std3__44plusIiEEE10Policy1000EN6thrust24THRUST_300001_SM_1000_NS6detail15normal_iteratorINSD_10device_ptrIiEEEEjS9_i4sModEEvT0_PT3_T1_NS0_13GridEvenShareISN_EET2_T4__param_5];
	ld.param.u32 	%r117, [_ZN3cub18CUB_300001_SM_10006detail6reduce18DeviceReduceKernelINS2_10policy_hubIijN4cuda3std3__44plusIiEEE10Policy1000EN6thrust24THRUST_300001_SM_1000_NS6detail15normal_iteratorINSD_10device_ptrIiEEEEjS9_i4sModEEvT0_PT3_T1_NS0_13GridEvenShareISN_EET2_T4__param_3+20];
	ld.param.u64 	%rd3, [_ZN3cub18CUB_300001_SM_10006detail6reduce18DeviceReduceKernelINS2_10policy_hubIijN4cuda3std3__44plusIiEEE10Policy1000EN6thrust24THRUST_300001_SM_1000_NS6detail15normal_iteratorINSD_10device_ptrIiEEEEjS9_i4sModEEvT0_PT3_T1_NS0_13GridEvenShareISN_EET2_T4__param_0];
	cvta.to.global.u64 	%rd1, %rd3;
	mov.u32 	%r4, %ctaid.x;
	shl.b32 	%r659, %r4, 12;
	sub.s32 	%r6, %r117, %r659;
	setp.gt.u32 	%p1, %r6, 4095;
	@%p1 bra 	$L__BB19_26;
	mov.u32 	%r7, %tid.x;
	setp.ge.u32 	%p23, %r7, %r6;
	mov.b32 	%r653, 0;
	mov.u32 	%r642, %r7;
	@%p23 bra 	$L__BB19_3;
	add.s32 	%r403, %r659, %r7;
	mul.wide.u32 	%rd66, %r403, 4;
	add.s64 	%rd67, %rd1, %rd66;
	ld.global.u32 	%r404, [%rd67];
	rem.s32 	%r653, %r404, %r3;
	add.s32 	%r642, %r7, 256;
$L__BB19_3:
	setp.ge.u32 	%p24, %r642, %r6;
	@%p24 bra 	$L__BB19_17;
	not.b32 	%r406, %r642;
	add.s32 	%r407, %r117, %r406;
	sub.s32 	%r408, %r407, %r659;
	shr.u32 	%r409, %r408, 8;
	add.s32 	%r12, %r409, 1;
	and.b32  	%r13, %r12, 15;
	setp.lt.u32 	%p25, %r408, 3840;
	@%p25 bra 	$L__BB19_8;
	or.b32  	%r639, %r642, 2048;
	add.s32 	%r638, %r642, %r659;
	and.b32  	%r410, %r12, 33554416;
	neg.s32 	%r637, %r410;
$L__BB19_6:
	.pragma "nounroll";
	mul.wide.u32 	%rd68, %r638, 4;
	add.s64 	%rd69, %rd1, %rd68;
	ld.global.u32 	%r411, [%rd69];
	rem.s32 	%r412, %r411, %r3;
	add.s32 	%r413, %r412, %r653;
	add.s32 	%r414, %r638, 256;
	mul.wide.u32 	%rd70, %r414, 4;
	add.s64 	%rd71, %rd1, %rd70;
	ld.global.u32 	%r415, [%rd71];
	rem.s32 	%r416, %r415, %r3;
	add.s32 	%r417, %r416, %r413;
	add.s32 	%r418, %r638, 512;
	mul.wide.u32 	%rd72, %r418, 4;
	add.s64 	%rd73, %rd1, %rd72;
	ld.global.u32 	%r419, [%rd73];
	rem.s32 	%r420, %r419, %r3;
	add.s32 	%r421, %r420, %r417;
	add.s32 	%r422, %r638, 768;
	mul.wide.u32 	%rd74, %r422, 4;
	add.s64 	%rd75, %rd1, %rd74;
	ld.global.u32 	%r423, [%rd75];
	rem.s32 	%r424, %r423, %r3;
	add.s32 	%r425, %r424, %r421;
	add.s32 	%r426, %r638, 1024;
	mul.wide.u32 	%rd76, %r426, 4;
	add.s64 	%rd77, %rd1, %rd76;
	ld.global.u32 	%r427, [%rd77];
	rem.s32 	%r428, %r427, %r3;
	add.s32 	%r429, %r428, %r425;
	add.s32 	%r430, %r638, 1280;
	mul.wide.u32 	%rd78, %r430, 4;
	add.s64 	%rd79, %rd1, %rd78;
	ld.global.u32 	%r431, [%rd79];
	rem.s32 	%r432, %r431, %r3;
	add.s32 	%r433, %r432, %r429;
	add.s32 	%r434, %r638, 1536;
	mul.wide.u32 	%rd80, %r434, 4;
	add.s64 	%rd81, %rd1, %rd80;
	ld.global.u32 	%r435, [%rd81];
	rem.s32 	%r436, %r435, %r3;
	add.s32 	%r437, %r436, %r433;
	add.s32 	%r438, %r638, 1792;
	mul.wide.u32 	%rd82, %r438, 4;
	add.s64 	%rd83, %rd1, %rd82;
	ld.global.u32 	%r439, [%rd83];
	rem.s32 	%r440, %r439, %r3;
	add.s32 	%r441, %r440, %r437;
	add.s32 	%r442, %r638, 2048;
	mul.wide.u32 	%rd84, %r442, 4;
	add.s64 	%rd85, %rd1, %rd84;
	ld.global.u32 	%r443, [%rd85];
	rem.s32 	%r444, %r443, %r3;
	add.s32 	%r445, %r444, %r441;
	add.s32 	%r446, %r638, 2304;
	mul.wide.u32 	%rd86, %r446, 4;
	add.s64 	%rd87, %rd1, %rd86;
	ld.global.u32 	%r447, [%rd87];
	rem.s32 	%r448, %r447, %r3;
	add.s32 	%r449, %r448, %r445;
	add.s32 	%r450, %r638, 2560;
	mul.wide.u32 	%rd88, %r450, 4;
	add.s64 	%rd89, %rd1, %rd88;
	ld.global.u32 	%r451, [%rd89];
	rem.s32 	%r452, %r451, %r3;
	add.s32 	%r453, %r452, %r449;
	add.s32 	%r454, %r638, 2816;
	mul.wide.u32 	%rd90, %r454, 4;
	add.s64 	%rd91, %rd1, %rd90;
	ld.global.u32 	%r455, [%rd91];
	rem.s32 	%r456, %r455, %r3;
	add.s32 	%r457, %r456, %r453;
	add.s32 	%r458, %r638, 3072;
	mul.wide.u32 	%rd92, %r458, 4;
	add.s64 	%rd93, %rd1, %rd92;
	ld.global.u32 	%r459, [%rd93];
	rem.s32 	%r460, %r459, %r3;
	add.s32 	%r461, %r460, %r457;
	add.s32 	%r462, %r638, 3328;
	mul.wide.u32 	%rd94, %r462, 4;
	add.s64 	%rd95, %rd1, %rd94;
	ld.global.u32 	%r463, [%rd95];
	rem.s32 	%r464, %r463, %r3;
	add.s32 	%r465, %r464, %r461;
	add.s32 	%r466, %r638, 3584;
	mul.wide.u32 	%rd96, %r466, 4;
	add.s64 	%rd97, %rd1, %rd96;
	ld.global.u32 	%r467, [%rd97];
	rem.s32 	%r468, %r467, %r3;
	add.s32 	%r469, %r468, %r465;
	add.s32 	%r470, %r638, 3840;
	mul.wide.u32 	%rd98, %r470, 4;
	add.s64 	%rd99, %rd1, %rd98;
	ld.global.u32 	%r471, [%rd99];
	rem.s32 	%r472, %r471, %r3;
	add.s32 	%r653, %r472, %r469;
	add.s32 	%r639, %r639, 4096;
	add.s32 	%r638, %r638, 4096;
	add.s32 	%r637, %r637, 16;
	setp.ne.s32 	%p26, %r637, 0;
	@%p26 bra 	$L__BB19_6;
	add.s32 	%r642, %r639, -2048;
$L__BB19_8:
	setp.eq.s32 	%p27, %r13, 0;
	@%p27 bra 	$L__BB19_17;
	and.b32  	%r29, %r12, 7;
	setp.lt.u32 	%p28, %r13, 8;
	@%p28 bra 	$L__BB19_11;
	add.s32 	%r474, %r659, %r642;
	mul.wide.u32 	%rd100, %r474, 4;
	add.s64 	%rd101, %rd1, %rd100;
	ld.global.u32 	%r475, [%rd101];
	rem.s32 	%r476, %r475, %r3;
	add.s32 	%r477, %r476, %r653;
	add.s32 	%r478, %r474, 256;
	mul.wide.u32 	%rd102, %r478, 4;
	add.s64 	%rd103, %rd1, %rd102;
	ld.global.u32 	%r479, [%rd103];
	rem.s32 	%r480, %r479, %r3;
	add.s32 	%r481, %r480, %r477;
	add.s32 	%r482, %r474, 512;
	mul.wide.u32 	%rd104, %r482, 4;
	add.s64 	%rd105, %rd1, %rd104;
	ld.global.u32 	%r483, [%rd105];
	rem.s32 	%r484, %r483, %r3;
	add.s32 	%r485, %r484, %r481;
	add.s32 	%r486, %r474, 768;
	mul.wide.u32 	%rd106, %r486, 4;
	add.s64 	%rd107, %rd1, %rd106;
	ld.global.u32 	%r487, [%rd107];
	rem.s32 	%r488, %r487, %r3;
	add.s32 	%r489, %r488, %r485;
	add.s32 	%r490, %r474, 1024;
	mul.wide.u32 	%rd108, %r490, 4;
	add.s64 	%rd109, %rd1, %rd108;
	ld.global.u32 	%r491, [%rd109];
	rem.s32 	%r492, %r491, %r3;
	add.s32 	%r493, %r492, %r489;
	add.s32 	%r494, %r474, 1280;
	mul.wide.u32 	%rd110, %r494, 4;
	add.s64 	%rd111, %rd1, %rd110;
	ld.global.u32 	%r495, [%rd111];
	rem.s32 	%r496, %r495, %r3;
	add.s32 	%r497, %r496, %r493;
	add.s32 	%r498, %r474, 1536;
	mul.wide.u32 	%rd112, %r498, 4;
	add.s64 	%rd113, %rd1, %rd112;
	ld.global.u32 	%r499, [%rd113];
	rem.s32 	%r500, %r499, %r3;
	add.s32 	%r501, %r500, %r497;
	add.s32 	%r502, %r474, 1792;
	mul.wide.u32 	%rd114, %r502, 4;
	add.s64 	%rd115, %rd1, %rd114;
	ld.global.u32 	%r503, [%rd115];
	rem.s32 	%r504, %r503, %r3;
	add.s32 	%r653, %r504, %r501;
	add.s32 	%r642, %r642, 2048;
$L__BB19_11:
	setp.eq.s32 	%p29, %r29, 0;
	@%p29 bra 	$L__BB19_17;
	and.b32  	%r35, %r12, 3;
	setp.lt.u32 	%p30, %r29, 4;
	@%p30 bra 	$L__BB19_14;
	add.s32 	%r506, %r659, %r642;
	mul.wide.u32 	%rd116, %r506, 4;
	add.s64 	%rd117, %rd1, %rd116;
	ld.global.u32 	%r507, [%rd117];
	rem.s32 	%r508, %r507, %r3;
	add.s32 	%r509, %r508, %r653;
	add.s32 	%r510, %r506, 256;
	mul.wide.u32 	%rd118, %r510, 4;
	add.s64 	%rd119, %rd1, %rd118;
	ld.global.u32 	%r511, [%rd119];
	rem.s32 	%r512, %r511, %r3;
	add.s32 	%r513, %r512, %r509;
	add.s32 	%r514, %r506, 512;
	mul.wide.u32 	%rd120, %r514, 4;
	add.s64 	%rd121, %rd1, %rd120;
	ld.global.u32 	%r515, [%rd121];
	rem.s32 	%r516, %r515, %r3;
	add.s32 	%r517, %r516, %r513;
	add.s32 	%r518, %r506, 768;
	mul.wide.u32 	%rd122, %r518, 4;
	add.s64 	%rd123, %rd1, %rd122;
	ld.global.u32 	%r519, [%rd123];
	rem.s32 	%r520, %r519, %r3;
	add.s32 	%r653, %r520, %r517;
	add.s32 	%r642, %r642, 1024;
$L__BB19_14:
	setp.eq.s32 	%p31, %r35, 0;
	@%p31 bra 	$L__BB19_17;
	add.s32 	%r651, %r642, %r659;
	neg.s32 	%r650, %r35;
$L__BB19_16:
	.pragma "nounroll";
	mul.wide.u32 	%rd124, %r651, 4;
	add.s64 	%rd125, %rd1, %rd124;
	ld.global.u32 	%r521, [%rd125];
	rem.s32 	%r522, %r521, %r3;
	add.s32 	%r653, %r522, %r653;
	add.s32 	%r651, %r651, 256;
	add.s32 	%r650, %r650, 1;
	setp.ne.s32 	%p32, %r650, 0;
	@%p32 bra 	$L__BB19_16;
$L__BB19_17:
	setp.lt.u32 	%p33, %r6, 256;
	@%p33 bra 	$L__BB19_22;
	// begin inline asm
	mov.u32 %r586, %laneid;
	// end inline asm
	mov.b32 	%r589, 1;
	mov.b32 	%r610, 31;
	mov.b32 	%r611, -1;
	// begin inline asm
	shfl.sync.down.b32 %r587, %r653, %r589, %r610, %r611;
	// end inline asm
	setp.gt.s32 	%p49, %r586, 30;
	selp.b32 	%r612, 0, %r587, %p49;
	add.s32 	%r593, %r612, %r653;
	mov.b32 	%r594, 2;
	// begin inline asm
	shfl.sync.down.b32 %r592, %r593, %r594, %r610, %r611;
	// end inline asm
	setp.gt.s32 	%p50, %r586, 29;
	selp.b32 	%r613, 0, %r592, %p50;
	add.s32 	%r598, %r593, %r613;
	mov.b32 	%r599, 4;
	// begin inline asm
	shfl.sync.down.b32 %r597, %r598, %r599, %r610, %r611;
	// end inline asm
	setp.gt.s32 	%p51, %r586, 27;
	selp.b32 	%r614, 0, %r597, %p51;
	add.s32 	%r603, %r598, %r614;
	mov.b32 	%r604, 8;
	// begin inline asm
	shfl.sync.down.b32 %r602, %r603, %r604, %r610, %r611;
	// end inline asm
	setp.gt.s32 	%p52, %r586, 23;
	selp.b32 	%r615, 0, %r602, %p52;
	add.s32 	%r608, %r603, %r615;
	mov.b32 	%r609, 16;
	// begin inline asm
	shfl.sync.down.b32 %r607, %r608, %r609, %r610, %r611;
	// end inline asm
	setp.gt.s32 	%p53, %r586, 15;
	selp.b32 	%r616, 0, %r607, %p53;
	add.s32 	%r677, %r608, %r616;
	setp.ne.s32 	%p54, %r586, 0;
	@%p54 bra 	$L__BB19_20;
	shr.u32 	%r617, %r7, 3;
	and.b32  	%r618, %r617, 124;
	mov.u32 	%r619, _ZZN3cub18CUB_300001_SM_10006detail6reduce18DeviceReduceKernelINS2_10policy_hubIijN4cuda3std3__44plusIiEEE10Policy1000EN6thrust24THRUST_300001_SM_1000_NS6detail15normal_iteratorINSD_10device_ptrIiEEEEjS9_i4sModEEvT0_PT3_T1_NS0_13GridEvenShareISN_EET2_T4_E12temp_storage;
	add.s32 	%r620, %r619, %r618;
	st.shared.u32 	[%r620+8], %r677;
$L__BB19_20:
	bar.sync 	0;
	setp.ne.s32 	%p55, %r7, 0;
	@%p55 bra 	$L__BB19_48;
	ld.shared.u32 	%r621, [_ZZN3cub18CUB_300001_SM_10006detail6reduce18DeviceReduceKernelINS2_10policy_hubIijN4cuda3std3__44plusIiEEE10Policy1000EN6thrust24THRUST_300001_SM_1000_NS6detail15normal_iteratorINSD_10device_ptrIiEEEEjS9_i4sModEEvT0_PT3_T1_NS0_13GridEvenShareISN_EET2_T4_E12temp_storage+12];
	add.s32 	%r622, %r621, %r677;
	ld.shared.u32 	%r623, [_ZZN3cub18CUB_300001_SM_10006detail6reduce18DeviceReduceKernelINS2_10policy_hubIijN4cuda3std3__44plusIiEEE10Policy1000EN6thrust24THRUST_300001_SM_1000_NS6detail15normal_iteratorINSD_10device_ptrIiEEEEjS9_i4sModEEvT0_PT3_T1_NS0_13GridEvenShareISN_EET2_T4_E12temp_storage+16];
	add.s32 	%r624, %r622, %r623;
	ld.shared.u32 	%r625, [_ZZN3cub18CUB_300001_SM_10006detail6reduce18DeviceReduceKernelINS2_10policy_hubIijN4cuda3std3__44plusIiEEE10Policy1000EN6thrust24THRUST_300001_SM_1000_NS6detail15normal_iteratorINSD_10device_ptrIiEEEEjS9_i4sModEEvT0_PT3_T1_NS0_13GridEvenShareISN_EET2_T4_E12temp_storage+20];
	add.s32 	%r626, %r624, %r625;
	ld.shared.u32 	%r627, [_ZZN3cub18CUB_300001_SM_10006detail6reduce18DeviceReduceKernelINS2_10policy_hubIijN4cuda3std3__44plusIiEEE10Policy1000EN6thrust24THRUST_300001_SM_1000_NS6detail15normal_iteratorINSD_10device_ptrIiEEEEjS9_i4sModEEvT0_PT3_T1_NS0_13GridEvenShareISN_EET2_T4_E12temp_storage+24];
	add.s32 	%r628, %r626, %r627;
	ld.shared.u32 	%r629, [_ZZN3cub18CUB_300001_SM_10006detail6reduce18DeviceReduceKernelINS2_10policy_hubIijN4cuda3std3__44plusIiEEE10Policy1000EN6thrust24THRUST_300001_SM_1000_NS6detail15normal_iteratorINSD_10device_ptrIiEEEEjS9_i4sModEEvT0_PT3_T1_NS0_13GridEvenShareISN_EET2_T4_E12temp_storage+28];
	add.s32 	%r630, %r628, %r629;
	ld.shared.u32 	%r631, [_ZZN3cub18CUB_300001_SM_10006detail6reduce18DeviceReduceKernelINS2_10policy_hubIijN4cuda3std3__44plusIiEEE10Policy1000EN6thrust24THRUST_300001_SM_1000_NS6detail15normal_iteratorINSD_10device_ptrIiEEEEjS9_i4sModEEvT0_PT3_T1_NS0_13GridEvenShareISN_EET2_T4_E12temp_storage+32];
	add.s32 	%r632, %r630, %r631;
	ld.shared.u32 	%r633, [_ZZN3cub18CUB_300001_SM_10006detail6reduce18DeviceReduceKernelINS2_10policy_hubIijN4cuda3std3__44plusIiEEE10Policy1000EN6thrust24THRUST_300001_SM_1000_NS6detail15normal_iteratorINSD_10device_ptrIiEEEEjS9_i4sModEEvT0_PT3_T1_NS0_13GridEvenShareISN_EET2_T4_E12temp_storage+36];
	add.s32 	%r677, %r632, %r633;
	bra.uni 	$L__BB19_48;
$L__BB19_22:
	// begin inline asm
	mov.u32 %r523, %laneid;
	// end inline asm
	and.b32  	%r549, %r7, 992;
	add.s32 	%r550, %r549, 32;
	setp.gt.u32 	%p34, %r550, %r6;
	not.b32 	%r551, %r549;
	add.s32 	%r552, %r6, %r551;
	selp.b32 	%r547, %r552, 31, %p34;
	mov.b32 	%r526, 1;
	mov.b32 	%r548, -1;
	// begin inline asm
	shfl.sync.down.b32 %r524, %r653, %r526, %r547, %r548;
	// end inline asm
	setp.lt.s32 	%p35, %r523, %r547;
	selp.b32 	%r553, %r524, 0, %p35;
	add.s32 	%r530, %r553, %r653;
	mov.b32 	%r531, 2;
	// begin inline asm
	shfl.sync.down.b32 %r529, %r530, %r531, %r547, %r548;
	// end inline asm
	add.s32 	%r554, %r523, 2;
	setp.gt.s32 	%p36, %r554, %r547;
	selp.b32 	%r555, 0, %r529, %p36;
	add.s32 	%r535, %r530, %r555;
	mov.b32 	%r536, 4;
	// begin inline asm
	shfl.sync.down.b32 %r534, %r535, %r536, %r547, %r548;
	// end inline asm
	add.s32 	%r556, %r523, 4;
	setp.gt.s32 	%p37, %r556, %r547;
	selp.b32 	%r557, 0, %r534, %p37;
	add.s32 	%r540, %r535, %r557;
	mov.b32 	%r541, 8;
	// begin inline asm
	shfl.sync.down.b32 %r539, %r540, %r541, %r547, %r548;
	// end inline asm
	add.s32 	%r558, %r523, 8;
	setp.gt.s32 	%p38, %r558, %r547;
	selp.b32 	%r559, 0, %r539, %p38;
	add.s32 	%r545, %r540, %r559;
	mov.b32 	%r546, 16;
	// begin inline asm
	shfl.sync.down.b32 %r544, %r545, %r546, %r547, %r548;
	// end inline asm
	add.s32 	%r560, %r523, 16;
	setp.gt.s32 	%p39, %r560, %r547;
	selp.b32 	%r561, 0, %r544, %p39;
	add.s32 	%r677, %r545, %r561;
	setp.ne.s32 	%p40, %r523, 0;
	@%p40 bra 	$L__BB19_24;
	shr.u32 	%r562, %r7, 3;
	and.b32  	%r563, %r562, 124;
	mov.u32 	%r564, _ZZN3cub18CUB_300001_SM_10006detail6reduce18DeviceReduceKernelINS2_10policy_hubIijN4cuda3std3__44plusIiEEE10Policy1000EN6thrust24THRUST_300001_SM_1000_NS6detail15normal_iteratorINSD_10device_ptrIiEEEEjS9_i4sModEEvT0_PT3_T1_NS0_13GridEvenShareISN_EET2_T4_E12temp_storage;
	add.s32 	%r565, %r564, %r563;
	st.shared.u32 	[%r565+8], %r677;
$L__BB19_24:
	bar.sync 	0;
	setp.ne.s32 	%p41, %r7, 0;
	@%p41 bra 	$L__BB19_48;
	setp.gt.u32 	%p42, %r6, 32;
	ld.shared.u32 	%r566, [_ZZN3cub18CUB_300001_SM_10006detail6reduce18DeviceReduceKernelINS2_10policy_hubIijN4cuda3std3__44plusIiEEE10Policy1000EN6thrust24THRUST_300001_SM_1000_NS6detail15normal_iteratorINSD_10device_ptrIiEEEEjS9_i4sModEEvT0_PT3_T1_NS0_13GridEvenShareISN_EET2_T4_E12temp_storage+12];
	selp.b32 	%r567, %r566, 0, %p42;
	add.s32 	%r568, %r567, %r677;
	setp.gt.u32 	%p43, %r6, 64;
	ld.shared.u32 	%r569, [_ZZN3cub18CUB_300001_SM_10006detail6reduce18DeviceReduceKernelINS2_10policy_hubIijN4cuda3std3__44plusIiEEE10Policy1000EN6thrust24THRUST_300001_SM_1000_NS6detail15normal_iteratorINSD_10device_ptrIiEEEEjS9_i4sModEEvT0_PT3_T1_NS0_13GridEvenShareISN_EET2_T4_E12temp_storage+16];
	selp.b32 	%r570, %r569, 0, %p43;
	add.s32 	%r571, %r568, %r570;
	setp.gt.u32 	%p44, %r6, 96;
	ld.shared.u32 	%r572, [_ZZN3cub18CUB_300001_SM_10006detail6reduce18DeviceReduceKernelINS2_10policy_hubIijN4cuda3std3__44plusIiEEE10Policy1000EN6thrust24THRUST_300001_SM_1000_NS6detail15normal_iteratorINSD_10device_ptrIiEEEEjS9_i4sModEEvT0_PT3_T1_NS0_13GridEvenShareISN_EET2_T4_E12temp_storage+20];
	selp.b32 	%r573, %r572, 0, %p44;
	add.s32 	%r574, %r571, %r573;
	setp.gt.u32 	%p45, %r6, 128;
	ld.shared.u32 	%r575, [_ZZN3cub18CUB_300001_SM_10006detail6reduce18DeviceReduceKernelINS2_10policy_hubIijN4cuda3std3__44plusIiEEE10Policy1000EN6thrust24THRUST_300001_SM_1000_NS6detail15normal_iteratorINSD_10device_ptrIiEEEEjS9_i4sModEEvT0_PT3_T1_NS0_13GridEvenShareISN_EET2_T4_E12temp_storage+24];
	selp.b32 	%r576, %r575, 0, %p45;
	add.s32 	%r577, %r574, %r576;
	setp.gt.u32 	%p46, %r6, 160;
	ld.shared.u32 	%r578, [_ZZN3cub18CUB_300001_SM_10006detail6reduce18DeviceReduceKernelINS2_10policy_hubIijN4cuda3std3__44plusIiEEE10Policy1000EN6thrust24THRUST_300001_SM_1000_NS6detail15normal_iteratorINSD_10device_ptrIiEEEEjS9_i4sModEEvT0_PT3_T1_NS0_13GridEvenShareISN_EET2_T4_E12temp_storage+28];
	selp.b32 	%r579, %r578, 0, %p46;
	add.s32 	%r580, %r577, %r579;
	setp.gt.u32 	%p47, %r6, 192;
	ld.shared.u32 	%r581, [_ZZN3cub18CUB_300001_SM_10006detail6reduce18DeviceReduceKernelINS2_10policy_hubIijN4cuda3std3__44plusIiEEE10Policy1000EN6thrust24THRUST_300001_SM_1000_NS6detail15normal_iteratorINSD_10device_ptrIiEEEEjS9_i4sModEEvT0_PT3_T1_NS0_13GridEvenShareISN_EET2_T4_E12temp_storage+32];
	selp.b32 	%r582, %r581, 0, %p47;
	add.s32 	%r583, %r580, %r582;
	setp.gt.u32 	%p48, %r6, 224;
	ld.shared.u32 	%r584, [_ZZN3cub18CUB_300001_SM_10006detail6reduce18DeviceReduceKernelINS2_10policy_hubIijN4cuda3std3__44plusIiEEE10Policy1000EN6thrust24THRUST_300001_SM_1000_NS6detail15normal_iteratorINSD_10device_ptrIiEEEEjS9_i4sModEEvT0_PT3_T1_NS0_13GridEvenShareISN_EET2_T4_E12temp_storage+36];
	selp.b32 	%r585, %r584, 0, %p48;
	add.s32 	%r677, %r583, %r585;
	bra.uni 	$L__BB19_48;
$L__BB19_26:
	mov.u32 	%r54, %tid.x;
	add.s32 	%r122, %r54, %r659;
	mul.wide.u32 	%rd4, %r122, 4;
	add.s64 	%rd5, %rd1, %rd4;
	ld.global.u32 	%r123, [%rd5];
	rem.s32 	%r124, %r123, %r3;
	ld.global.u32 	%r125, [%rd5+1024];
	rem.s32 	%r126, %r125, %r3;
	ld.global.u32 	%r127, [%rd5+2048];
	rem.s32 	%r128, %r127, %r3;
	ld.global.u32 	%r129, [%rd5+3072];
	rem.s32 	%r130, %r129, %r3;
	ld.global.u32 	%r131, [%rd5+4096];
	rem.s32 	%r132, %r131, %r3;
	ld.global.u32 	%r133, [%rd5+5120];
	rem.s32 	%r134, %r133, %r3;
	ld.global.u32 	%r135, [%rd5+6144];
	rem.s32 	%r136, %r135, %r3;
	ld.global.u32 	%r137, [%rd5+7168];
	rem.s32 	%r138, %r137, %r3;
	ld.global.u32 	%r139, [%rd5+8192];
	rem.s32 	%r140, %r139, %r3;
	ld.global.u32 	%r141, [%rd5+9216];
	rem.s32 	%r142, %r141, %r3;
	ld.global.u32 	%r143, [%rd5+10240];
	rem.s32 	%r144, %r143, %r3;
	ld.global.u32 	%r145, [%rd5+11264];
	rem.s32 	%r146, %r145, %r3;
	ld.global.u32 	%r147, [%rd5+12288];
	rem.s32 	%r148, %r147, %r3;
	ld.global.u32 	%r149, [%rd5+13312];
	rem.s32 	%r150, %r149, %r3;
	ld.global.u32 	%r151, [%rd5+14336];
	rem.s32 	%r152, %r151, %r3;
	ld.global.u32 	%r153, [%rd5+15360];
	rem.s32 	%r154, %r153, %r3;
	add.s32 	%r155, %r126, %r124;
	add.s32 	%r156, %r128, %r155;
	add.s32 	%r157, %r130, %r156;
	add.s32 	%r158, %r132, %r157;
	add.s32 	%r159, %r134, %r158;
	add.s32 	%r160, %r136, %r159;
	add.s32 	%r161, %r138, %r160;
	add.s32 	%r162, %r140, %r161;
	add.s32 	%r163, %r142, %r162;
	add.s32 	%r164, %r144, %r163;
	add.s32 	%r165, %r146, %r164;
	add.s32 	%r166, %r148, %r165;
	add.s32 	%r167, %r150, %r166;
	add.s32 	%r168, %r152, %r167;
	add.s32 	%r676, %r154, %r168;
	shl.b32 	%r56, %r118, 12;
	setp.lt.u32 	%p2, %r6, %r56;
	@%p2 bra 	$L__BB19_44;
	add.s32 	%r57, %r56, %r659;
	not.b32 	%r170, %r54;
	add.s32 	%r171, %r170, %r117;
	sub.s32 	%r172, %r171, %r56;
	sub.s32 	%r655, %r172, %r659;
	add.s32 	%r173, %r57, %r54;
	add.s32 	%r654, %r173, 2048;
	mov.b32 	%r657, 0;
	mov.u32 	%r656, %r57;
$L__BB19_28:
	shl.b32 	%r174, %r118, 12;
	add.s32 	%r659, %r659, %r174;
	add.s32 	%r175, %r117, -4096;
	setp.gt.u32 	%p3, %r659, %r175;
	@%p3 bra 	$L__BB19_30;
	add.s32 	%r176, %r54, %r659;
	mul.wide.u32 	%rd6, %r176, 4;
	add.s64 	%rd7, %rd1, %rd6;
	ld.global.u32 	%r177, [%rd7];
	rem.s32 	%r178, %r177, %r3;
	ld.global.u32 	%r179, [%rd7+1024];
	rem.s32 	%r180, %r179, %r3;
	ld.global.u32 	%r181, [%rd7+2048];
	rem.s32 	%r182, %r181, %r3;
	ld.global.u32 	%r183, [%rd7+3072];
	rem.s32 	%r184, %r183, %r3;
	ld.global.u32 	%r185, [%rd7+4096];
	rem.s32 	%r186, %r185, %r3;
	ld.global.u32 	%r187, [%rd7+5120];
	rem.s32 	%r188, %r187, %r3;
	ld.global.u32 	%r189, [%rd7+6144];
	rem.s32 	%r190, %r189, %r3;
	ld.global.u32 	%r191, [%rd7+7168];
	rem.s32 	%r192, %r191, %r3;
	ld.global.u32 	%r193, [%rd7+8192];
	rem.s32 	%r194, %r193, %r3;
	ld.global.u32 	%r195, [%rd7+9216];
	rem.s32 	%r196, %r195, %r3;
	ld.global.u32 	%r197, [%rd7+10240];
	rem.s32 	%r198, %r197, %r3;
	ld.global.u32 	%r199, [%rd7+11264];
	rem.s32 	%r200, %r199, %r3;
	ld.global.u32 	%r201, [%rd7+12288];
	rem.s32 	%r202, %r201, %r3;
	ld.global.u32 	%r203, [%rd7+13312];
	rem.s32 	%r204, %r203, %r3;
	ld.global.u32 	%r205, [%rd7+14336];
	rem.s32 	%r206, %r205, %r3;
	ld.global.u32 	%r207, [%rd7+15360];
	rem.s32 	%r208, %r207, %r3;
	add.s32 	%r209, %r178, %r676;
	add.s32 	%r210, %r180, %r209;
	add.s32 	%r211, %r182, %r210;
	add.s32 	%r212, %r184, %r211;
	add.s32 	%r213, %r186, %r212;
	add.s32 	%r214, %r188, %r213;
	add.s32 	%r215, %r190, %r214;
	add.s32 	%r216, %r192, %r215;
	add.s32 	%r217, %r194, %r216;
	add.s32 	%r218, %r196, %r217;
	add.s32 	%r219, %r198, %r218;
	add.s32 	%r220, %r200, %r219;
	add.s32 	%r221, %r202, %r220;
	add.s32 	%r222, %r204, %r221;
	add.s32 	%r223, %r206, %r222;
	add.s32 	%r676, %r208, %r223;
	sub.s32 	%r224, %r117, %r659;
	shl.b32 	%r225, %r118, 12;
	setp.lt.u32 	%p4, %r224, %r225;
	add.s32 	%r657, %r657, 1;
	add.s32 	%r656, %r656, %r225;
	sub.s32 	%r655, %r655, %r225;
	add.s32 	%r654, %r654, %r225;
	@%p4 bra 	$L__BB19_44;
	bra.uni 	$L__BB19_28;
$L__BB19_30:
	setp.le.u32 	%p5, %r117, %r659;
	sub.s32 	%r226, %r117, %r659;
	setp.ge.s32 	%p6, %r54, %r226;
	or.pred  	%p7, %p5, %p6;
	@%p7 bra 	$L__BB19_44;
	not.b32 	%r229, %r54;
	add.s32 	%r230, %r117, %r229;
	sub.s32 	%r231, %r230, %r57;
	mul.lo.s32 	%r232, %r118, %r657;
	shl.b32 	%r233, %r232, 12;
	sub.s32 	%r234, %r231, %r233;
	shr.u32 	%r235, %r234, 8;
	add.s32 	%r73, %r235, 1;
	and.b32  	%r74, %r73, 15;
	setp.lt.u32 	%p8, %r234, 3840;
	mov.u32 	%r668, %r54;
	@%p8 bra 	$L__BB19_35;
	or.b32  	%r662, %r54, 2048;
	shr.u32 	%r236, %r655, 8;
	add.s32 	%r237, %r236, 1;
	and.b32  	%r238, %r237, 33554416;
	neg.s32 	%r660, %r238;
$L__BB19_33:
	.pragma "nounroll";
	add.s32 	%r239, %r654, -2048;
	mul.wide.u32 	%rd8, %r239, 4;
	add.s64 	%rd9, %rd1, %rd8;
	ld.global.u32 	%r240, [%rd9];
	rem.s32 	%r241, %r240, %r3;
	add.s32 	%r242, %r241, %r676;
	add.s32 	%r243, %r654, -1792;
	mul.wide.u32 	%rd10, %r243, 4;
	add.s64 	%rd11, %rd1, %rd10;
	ld.global.u32 	%r244, [%rd11];
	rem.s32 	%r245, %r244, %r3;
	add.s32 	%r246, %r245, %r242;
	add.s32 	%r247, %r654, -1536;
	mul.wide.u32 	%rd12, %r247, 4;
	add.s64 	%rd13, %rd1, %rd12;
	ld.global.u32 	%r248, [%rd13];
	rem.s32 	%r249, %r248, %r3;
	add.s32 	%r250, %r249, %r246;
	add.s32 	%r251, %r654, -1280;
	mul.wide.u32 	%rd14, %r251, 4;
	add.s64 	%rd15, %rd1, %rd14;
	ld.global.u32 	%r252, [%rd15];
	rem.s32 	%r253, %r252, %r3;
	add.s32 	%r254, %r253, %r250;
	add.s32 	%r255, %r654, -1024;
	mul.wide.u32 	%rd16, %r255, 4;
	add.s64 	%rd17, %rd1, %rd16;
	ld.global.u32 	%r256, [%rd17];
	rem.s32 	%r257, %r256, %r3;
	add.s32 	%r258, %r257, %r254;
	add.s32 	%r259, %r654, -768;
	mul.wide.u32 	%rd18, %r259, 4;
	add.s64 	%rd19, %rd1, %rd18;
	ld.global.u32 	%r260, [%rd19];
	rem.s32 	%r261, %r260, %r3;
	add.s32 	%r262, %r261, %r258;
	add.s32 	%r263, %r654, -512;
	mul.wide.u32 	%rd20, %r263, 4;
	add.s64 	%rd21, %rd1, %rd20;
	ld.global.u32 	%r264, [%rd21];
	rem.s32 	%r265, %r264, %r3;
	add.s32 	%r266, %r265, %r262;
	add.s32 	%r267, %r654, 1792;
	add.s32 	%r268, %r654, -256;
	mul.wide.u32 	%rd22, %r268, 4;
	add.s64 	%rd23, %rd1, %rd22;
	ld.global.u32 	%r269, [%rd23];
	rem.s32 	%r270, %r269, %r3;
	add.s32 	%r271, %r270, %r266;
	mul.wide.u32 	%rd24, %r654, 4;
	add.s64 	%rd25, %rd1, %rd24;
	ld.global.u32 	%r272, [%rd25];
	rem.s32 	%r273, %r272, %r3;
	add.s32 	%r274, %r273, %r271;
	add.s32 	%r275, %r654, 256;
	mul.wide.u32 	%rd26, %r275, 4;
	add.s64 	%rd27, %rd1, %rd26;
	ld.global.u32 	%r276, [%rd27];
	rem.s32 	%r277, %r276, %r3;
	add.s32 	%r278, %r277, %r274;
	add.s32 	%r279, %r654, 512;
	mul.wide.u32 	%rd28, %r279, 4;
	add.s64 	%rd29, %rd1, %rd28;
	ld.global.u32 	%r280, [%rd29];
	rem.s32 	%r281, %r280, %r3;
	add.s32 	%r282, %r281, %r278;
	add.s32 	%r283, %r654, 768;
	mul.wide.u32 	%rd30, %r283, 4;
	add.s64 	%rd31, %rd1, %rd30;
	ld.global.u32 	%r284, [%rd31];
	rem.s32 	%r285, %r284, %r3;
	add.s32 	%r286, %r285, %r282;
	add.s32 	%r287, %r654, 1024;
	mul.wide.u32 	%rd32, %r287, 4;
	add.s64 	%rd33, %rd1, %rd32;
	ld.global.u32 	%r288, [%rd33];
	rem.s32 	%r289, %r288, %r3;
	add.s32 	%r290, %r289, %r286;
	add.s32 	%r291, %r654, 1280;
	mul.wide.u32 	%rd34, %r291, 4;
	add.s64 	%rd35, %rd1, %rd34;
	ld.global.u32 	%r292, [%rd35];
	rem.s32 	%r293, %r292, %r3;
	add.s32 	%r294, %r293, %r290;
	add.s32 	%r295, %r654, 1536;
	mul.wide.u32 	%rd36, %r295, 4;
	add.s64 	%rd37, %rd1, %rd36;
	ld.global.u32 	%r296, [%rd37];
	rem.s32 	%r297, %r296, %r3;
	add.s32 	%r298, %r297, %r294;
	mul.wide.u32 	%rd38, %r267, 4;
	add.s64 	%rd39, %rd1, %rd38;
	ld.global.u32 	%r299, [%rd39];
	rem.s32 	%r300, %r299, %r3;
	add.s32 	%r676, %r300, %r298;
	add.s32 	%r662, %r662, 4096;
	add.s32 	%r654, %r654, 4096;
	add.s32 	%r660, %r660, 16;
	setp.ne.s32 	%p9, %r660, 0;
	@%p9 bra 	$L__BB19_33;
	add.s32 	%r668, %r662, -2048;
$L__BB19_35:
	setp.eq.s32 	%p10, %r74, 0;
	@%p10 bra 	$L__BB19_44;
	and.b32  	%r89, %r73, 7;
	setp.lt.u32 	%p11, %r74, 8;
	@%p11 bra 	$L__BB19_38;
	add.s32 	%r302, %r668, %r659;
	mul.wide.u32 	%rd40, %r302, 4;
	add.s64 	%rd41, %rd1, %rd40;
	ld.global.u32 	%r303, [%rd41];
	rem.s32 	%r304, %r303, %r3;
	add.s32 	%r305, %r304, %r676;
	add.s32 	%r306, %r302, 256;
	mul.wide.u32 	%rd42, %r306, 4;
	add.s64 	%rd43, %rd1, %rd42;
	ld.global.u32 	%r307, [%rd43];
	rem.s32 	%r308, %r307, %r3;
	add.s32 	%r309, %r308, %r305;
	add.s32 	%r310, %r302, 512;
	mul.wide.u32 	%rd44, %r310, 4;
	add.s64 	%rd45, %rd1, %rd44;
	ld.global.u32 	%r311, [%rd45];
	rem.s32 	%r312, %r311, %r3;
	add.s32 	%r313, %r312, %r309;
	add.s32 	%r314, %r302, 768;
	mul.wide.u32 	%rd46, %r314, 4;
	add.s64 	%rd47, %rd1, %rd46;
	ld.global.u32 	%r315, [%rd47];
	rem.s32 	%r316, %r315, %r3;
	add.s32 	%r317, %r316, %r313;
	add.s32 	%r318, %r302, 1024;
	mul.wide.u32 	%rd48, %r318, 4;
	add.s64 	%rd49, %rd1, %rd48;
	ld.global.u32 	%r319, [%rd49];
	rem.s32 	%r320, %r319, %r3;
	add.s32 	%r321, %r320, %r317;
	add.s32 	%r322, %r302, 1280;
	mul.wide.u32 	%rd50, %r322, 4;
	add.s64 	%rd51, %rd1, %rd50;
	ld.global.u32 	%r323, [%rd51];
	rem.s32 	%r324, %r323, %r3;
	add.s32 	%r325, %r324, %r321;
	add.s32 	%r326, %r302, 1536;
	mul.wide.u32 	%rd52, %r326, 4;
	add.s64 	%rd53, %rd1, %rd52;
	ld.global.u32 	%r327, [%rd53];
	rem.s32 	%r328, %r327, %r3;
	add.s32 	%r329, %r328, %r325;
	add.s32 	%r330, %r302, 1792;
	mul.wide.u32 	%rd54, %r330, 4;
	add.s64 	%rd55, %rd1, %rd54;
	ld.global.u32 	%r331, [%rd55];
	rem.s32 	%r332, %r331, %r3;
	add.s32 	%r676, %r332, %r329;
	add.s32 	%r668, %r668, 2048;
$L__BB19_38:
	setp.eq.s32 	%p12, %r89, 0;
	@%p12 bra 	$L__BB19_44;
	setp.lt.u32 	%p13, %r89, 4;
	@%p13 bra 	$L__BB19_41;
	add.s32 	%r334, %r668, %r659;
	mul.wide.u32 	%rd56, %r334, 4;
	add.s64 	%rd57, %rd1, %rd56;
	ld.global.u32 	%r335, [%rd57];
	rem.s32 	%r336, %r335, %r3;
	add.s32 	%r337, %r336, %r676;
	add.s32 	%r338, %r334, 256;
	mul.wide.u32 	%rd58, %r338, 4;
	add.s64 	%rd59, %rd1, %rd58;
	ld.global.u32 	%r339, [%rd59];
	rem.s32 	%r340, %r339, %r3;
	add.s32 	%r341, %r340, %r337;
	add.s32 	%r342, %r334, 512;
	mul.wide.u32 	%rd60, %r342, 4;
	add.s64 	%rd61, %rd1, %rd60;
	ld.global.u32 	%r343, [%rd61];
	rem.s32 	%r344, %r343, %r3;
	add.s32 	%r345, %r344, %r341;
	add.s32 	%r346, %r334, 768;
	mul.wide.u32 	%rd62, %r346, 4;
	add.s64 	%rd63, %rd1, %rd62;
	ld.global.u32 	%r347, [%rd63];
	rem.s32 	%r348, %r347, %r3;
	add.s32 	%r676, %r348, %r345;
	add.s32 	%r668, %r668, 1024;
$L__BB19_41:
	and.b32  	%r349, %r73, 3;
	setp.eq.s32 	%p14, %r349, 0;
	@%p14 bra 	$L__BB19_44;
	add.s32 	%r674, %r668, %r656;
	cvt.u16.u32 	%rs1, %r655;
	shr.u16 	%rs2, %rs1, 8;
	add.s16 	%rs3, %rs2, 1;
	cvt.u32.u16 	%r350, %rs3;
	and.b32  	%r351, %r350, 3;
	neg.s32 	%r673, %r351;
$L__BB19_43:
	.pragma "nounroll";
	mul.wide.u32 	%rd64, %r674, 4;
	add.s64 	%rd65, %rd1, %rd64;
	ld.global.u32 	%r352, [%rd65];
	rem.s32 	%r353, %r352, %r3;
	add.s32 	%r676, %r353, %r676;
	add.s32 	%r674, %r674, 256;
	add.s32 	%r673, %r673, 1;
	setp.ne.s32 	%p15, %r673, 0;
	@%p15 bra 	$L__BB19_43;
$L__BB19_44:
	// begin inline asm
	mov.u32 %r354, %laneid;
	// end inline asm
	mov.b32 	%r357, 1;
	mov.b32 	%r378, 31;
	mov.b32 	%r379, -1;
	// begin inline asm
	shfl.sync.down.b32 %r355, %r676, %r357, %r378, %r379;
	// end inline asm
	setp.gt.s32 	%p16, %r354, 30;
	selp.b32 	%r380, 0, %r355, %p16;
	add.s32 	%r361, %r380, %r676;
	mov.b32 	%r362, 2;
	// begin inline asm
	shfl.sync.down.b32 %r360, %r361, %r362, %r378, %r379;
	// end inline asm
	setp.gt.s32 	%p17, %r354, 29;
	selp.b32 	%r381, 0, %r360, %p17;
	add.s32 	%r366, %r361, %r381;
	mov.b32 	%r367, 4;
	// begin inline asm
	shfl.sync.down.b32 %r365, %r366, %r367, %r378, %r379;
	// end inline asm
	setp.gt.s32 	%p18, %r354, 27;
	selp.b32 	%r382, 0, %r365, %p18;
	add.s32 	%r371, %r366, %r382;
	mov.b32 	%r372, 8;
	// begin inline asm
	shfl.sync.down.b32 %r370, %r371, %r372, %r378, %r379;
	// end inline asm
	setp.gt.s32 	%p19, %r354, 23;
	selp.b32 	%r383, 0, %r370, %p19;
	add.s32 	%r376, %r371, %r383;
	mov.b32 	%r377, 16;
	// begin inline asm
	shfl.sync.down.b32 %r375, %r376, %r377, %r378, %r379;
	// end inline asm
	setp.gt.s32 	%p20, %r354, 15;
	selp.b32 	%r384, 0, %r375, %p20;
	add.s32 	%r677, %r376, %r384;
	setp.ne.s32 	%p21, %r354, 0;
	@%p21 bra 	$L__BB19_46;
	shr.u32 	%r385, %r54, 3;
	and.b32  	%r386, %r385, 124;
	mov.u32 	%r387, _ZZN3cub18CUB_300001_SM_10006detail6reduce18DeviceReduceKernelINS2_10policy_hubIijN4cuda3std3__44plusIiEEE10Policy1000EN6thrust24THRUST_300001_SM_1000_NS6detail15normal_iteratorINSD_10device_ptrIiEEEEjS9_i4sModEEvT0_PT3_T1_NS0_13GridEvenShareISN_EET2_T4_E12temp_storage;
	add.s32 	%r388, %r387, %r386;
	st.shared.u32 	[%r388+8], %r677;
$L__BB19_46:
	bar.sync 	0;
	setp.ne.s32 	%p22, %r54, 0;
	@%p22 bra 	$L__BB19_48;
	ld.shared.u32 	%r389, [_ZZN3cub18CUB_300001_SM_10006detail6reduce18DeviceReduceKernelINS2_10policy_hubIijN4cuda3std3__44plusIiEEE10Policy1000EN6thrust24THRUST_300001_SM_1000_NS6detail15normal_iteratorINSD_10device_ptrIiEEEEjS9_i4sModEEvT0_PT3_T1_NS0_13GridEvenShareISN_EET2_T4_E12temp_storage+12];
	add.s32 	%r390, %r389, %r677;
	ld.shared.u32 	%r391, [_ZZN3cub18CUB_300001_SM_10006detail6reduce18DeviceReduceKernelINS2_10policy_hubIijN4cuda3std3__44plusIiEEE10Policy1000EN6thrust24THRUST_300001_SM_1000_NS6detail15normal_iteratorINSD_10device_ptrIiEEEEjS9_i4sModEEvT0_PT3_T1_NS0_13GridEvenShareISN_EET2_T4_E12temp_storage+16];
	add.s32 	%r392, %r390, %r391;
	ld.shared.u32 	%r393, [_ZZN3cub18CUB_300001_SM_10006detail6reduce18DeviceReduceKernelINS2_10policy_hubIijN4cuda3std3__44plusIiEEE10Policy1000EN6thrust24THRUST_300001_SM_1000_NS6detail15normal_iteratorINSD_10device_ptrIiEEEEjS9_i4sModEEvT0_PT3_T1_NS0_13GridEvenShareISN_EET2_T4_E12temp_storage+20];
	add.s32 	%r394, %r392, %r393;
	ld.shared.u32 	%r395, [_ZZN3cub18CUB_300001_SM_10006detail6reduce18DeviceReduceKernelINS2_10policy_hubIijN4cuda3std3__44plusIiEEE10Policy1000EN6thrust24THRUST_300001_SM_1000_NS6detail15normal_iteratorINSD_10device_ptrIiEEEEjS9_i4sModEEvT0_PT3_T1_NS0_13GridEvenShareISN_EET2_T4_E12temp_storage+24];
	add.s32 	%r396, %r394, %r395;
	ld.shared.u32 	%r397, [_ZZN3cub18CUB_300001_SM_10006detail6reduce18DeviceReduceKernelINS2_10policy_hubIijN4cuda3std3__44plusIiEEE10Policy1000EN6thrust24THRUST_300001_SM_1000_NS6detail15normal_iteratorINSD_10device_ptrIiEEEEjS9_i4sModEEvT0_PT3_T1_NS0_13GridEvenShareISN_EET2_T4_E12temp_storage+28];
	add.s32 	%r398, %r396, %r397;
	ld.shared.u32 	%r399, [_ZZN3cub18CUB_300001_SM_10006detail6reduce18DeviceReduceKernelINS2_10policy_hubIijN4cuda3std3__44plusIiEEE10Policy1000EN6thrust24THRUST_300001_SM_1000_NS6detail15normal_iteratorINSD_10device_ptrIiEEEEjS9_i4sModEEvT0_PT3_T1_NS0_13GridEvenShareISN_EET2_T4_E12temp_storage+32];
	add.s32 	%r400, %r398, %r399;
	ld.shared.u32 	%r401, [_ZZN3cub18CUB_300001_SM_10006detail6reduce18DeviceReduceKernelINS2_10policy_hubIijN4cuda3std3__44plusIiEEE10Policy1000EN6thrust24THRUST_300001_SM_1000_NS6detail15normal_iteratorINSD_10device_ptrIiEEEEjS9_i4sModEEvT0_PT3_T1_NS0_13GridEvenShareISN_EET2_T4_E12temp_storage+36];
	add.s32 	%r677, %r400, %r401;
$L__BB19_48:
	mov.u32 	%r634, %tid.x;
	setp.ne.s32 	%p56, %r634, 0;
	@%p56 bra 	$L__BB19_50;
	ld.param.u64 	%rd129, [_ZN3cub18CUB_300001_SM_10006detail6reduce18DeviceReduceKernelINS2_10policy_hubIijN4cuda3std3__44plusIiEEE10Policy1000EN6thrust24THRUST_300001_SM_1000_NS6detail15normal_iteratorINSD_10device_ptrIiEEEEjS9_i4sModEEvT0_PT3_T1_NS0_13GridEvenShareISN_EET2_T4__param_1];
	cvta.to.global.u64 	%rd126, %rd129;
	mul.wide.u32 	%rd127, %r4, 4;
	add.s64 	%rd128, %rd126, %rd127;
	st.global.u32 	[%rd128], %r677;
$L__BB19_50:
	ret;

}
	// .globl	_ZN3cub18CUB_300001_SM_10006detail6reduce28DeviceReduceSingleTileKernelINS2_10policy_hubIiyN4cuda3std3__44plusIiEEE10Policy1000EN6thrust24THRUST_300001_SM_1000_NS6detail15normal_iteratorINSD_10device_ptrIiEEEEPiyS9_ii4sModEEvT0_T1_T2_T3_T4_T6_
.visible .entry _ZN3cub18CUB_300001_SM_10006detail6reduce28DeviceReduceSingleTileKernelINS2_10policy_hubIiyN4cuda3std3__44plusIiEEE10Policy1000EN6thrust24THRUST_300001_SM_1000_NS6detail15normal_iteratorINSD_10device_ptrIiEEEEPiyS9_ii4sModEEvT0_T1_T2_T3_T4_T6_(
	.param .align 8 .b8 _ZN3cub18CUB_300001_SM_10006detail6reduce28DeviceReduceSingleTileKernelINS2_10policy_hubIiyN4cuda3std3__44plusIiEEE10Policy1000EN6thrust24THRUST_300001_SM_1000_NS6detail15normal_iteratorINSD_10device_ptrIiEEEEPiyS9_ii4sModEEvT0_T1_T2_T3_T4_T6__param_0[8],
	.param .u64 .ptr .align 1 _ZN3cub18CUB_300001_SM_10006detail6reduce28DeviceReduceSingleTileKernelINS2_10policy_hubIiyN4cuda3std3__44plusIiEEE10Policy1000EN6thrust24THRUST_300001_SM_1000_NS6detail15normal_iteratorINSD_10device_ptrIiEEEEPiyS9_ii4sModEEvT0_T1_T2_T3_T4_T6__param_1,
	.param .u64 _ZN3cub18CUB_300001_SM_10006detail6reduce28DeviceReduceSingleTileKernelINS2_10policy_hubIiyN4cuda3std3__44plusIiEEE10Policy1000EN6thrust24THRUST_300001_SM_1000_NS6detail15normal_iteratorINSD_10device_ptrIiEEEEPiyS9_ii4sModEEvT0_T1_T2_T3_T4_T6__param_2,
	.param .align 1 .b8 _ZN3cub18CUB_300001_SM_10006detail6reduce28DeviceReduceSingleTileKernelINS2_10policy_hubIiyN4cuda3std3__44plusIiEEE10Policy1000EN6thrust24THRUST_300001_SM_1000_NS6detail15normal_iteratorINSD_10device_ptrIiEEEEPiyS9_ii4sModEEvT0_T1_T2_T3_T4_T6__param_3[1],
	.param .u32 _ZN3cub18CUB_300001_SM_10006detail6reduce28DeviceReduceSingleTileKernelINS2_10policy_hubIiyN4cuda3std3__44plusIiEEE10Policy1000EN6thrust24THRUST_300001_SM_1000_NS6detail15normal_iteratorINSD_10device_ptrIiEEEEPiyS9_ii4sModEEvT0_T1_T2_T3_T4_T6__param_4,
	.param .align 4 .b8 _ZN3cub18CUB_300001_SM_10006detail6reduce28DeviceReduceSingleTileKernelINS2_10policy_hubIiyN4cuda3std3__44plusIiEEE10Policy1000EN6thrust24THRUST_300001_SM_1000_NS6detail15normal_iteratorINSD_10device_ptrIiEEEEPiyS9_ii4sModEEvT0_T1_T2_T3_T4_T6__param_5[4]
)
.maxntid 256
.minnctapersm 1
{
	.reg .pred 	%p<59>;
	.reg .b32 	%r<564>;
	.reg .b64 	%rd<56>;
	// demoted variable
	.shared .align 4 .b8 _ZZN3cub18CUB_300001_SM_10006detail6reduce28DeviceReduceSingleTileKernelINS2_10policy_hubIiyN4cuda3std3__44plusIiEEE10Policy1000EN6thrust24THRUST_300001_SM_1000_NS6detail15normal_iteratorINSD_10device_ptrIiEEEEPiyS9_ii4sModEEvT0_T1_T2_T3_T4_T6_E12temp_storage[44];
	ld.param.u32 	%r83, [_ZN3cub18CUB_300001_SM_10006detail6reduce28DeviceReduceSingleTileKernelINS2_10policy_hubIiyN4cuda3std3__44plusIiEEE10Policy1000EN6thrust24THRUST_300001_SM_1000_NS6detail15normal_iteratorINSD_10device_ptrIiEEEEPiyS9_ii4sModEEvT0_T1_T2_T3_T4_T6__param_5];
	ld.param.u64 	%rd18, [_ZN3cub18CUB_300001_SM_10006detail6reduce28DeviceReduceSingleTileKernelINS2_10policy_hubIiyN4cuda3std3__44plusIiEEE10Policy1000EN6thrust24THRUST_300001_SM_1000_NS6detail15normal_iteratorINSD_10device_ptrIiEEEEPiyS9_ii4sModEEvT0_T1_T2_T3_T4_T6__param_0];
	ld.param.u64 	%rd20, [_ZN3cub18CUB_300001_SM_10006detail6reduce28DeviceReduceSingleTileKernelINS2_10policy_hubIiyN4cuda3std3__44plusIiEEE10Policy1000EN6thrust24THRUST_300001_SM_1000_NS6detail15normal_iteratorINSD_10device_ptrIiEEEEPiyS9_ii4sModEEvT0_T1_T2_T3_T4_T6__param_1];
	ld.param.u64 	%rd19, [_ZN3cub18CUB_300001_SM_10006detail6reduce28DeviceReduceSingleTileKernelINS2_10policy_hubIiyN4cuda3std3__44plusIiEEE10Policy1000EN6thrust24THRUST_300001_SM_1000_NS6detail15normal_iteratorINSD_10device_ptrIiEEEEPiyS9_ii4sModEEvT0_T1_T2_T3_T4_T6__param_2];
	ld.param.u32 	%r82, [_ZN3cub18CUB_300001_SM_10006detail6reduce28DeviceReduceSingleTileKernelINS2_10policy_hubIiyN4cuda3std3__44plusIiEEE10Policy1000EN6thrust24THRUST_300001_SM_1000_NS6detail15normal_iteratorINSD_10device_ptrIiEEEEPiyS9_ii4sModEEvT0_T1_T2_T3_T4_T6__param_4];
	cvta.to.global.u64 	%rd1, %rd20;
	setp.ne.s64 	%p1, %rd19, 0;
	@%p1 bra 	$L__BB20_3;
	mov.u32 	%r527, %tid.x;
	setp.ne.s32 	%p58, %r527, 0;
	@%p58 bra 	$L__BB20_51;
	st.global.u32 	[%rd1], %r82;
	bra.uni 	$L__BB20_51;
$L__BB20_3:
	cvta.to.global.u64 	%rd2, %rd18;
	setp.gt.u64 	%p2, %rd19, 4095;
	@%p2 bra 	$L__BB20_28;
	cvt.u32.u64 	%r2, %rd19;
	mov.u32 	%r3, %tid.x;
	setp.ge.u32 	%p24, %r3, %r2;
	mov.b32 	%r545, 0;
	mov.u32 	%r534, %r3;
	@%p24 bra 	$L__BB20_6;
	mul.wide.u32 	%rd41, %r3, 4;
	add.s64 	%rd42, %rd2, %rd41;
	ld.global.u32 	%r323, [%rd42];
	rem.s32 	%r545, %r323, %r83;
	add.s32 	%r534, %r3, 256;
$L__BB20_6:
	setp.ge.u32 	%p25, %r534, %r2;
	@%p25 bra 	$L__BB20_19;
	not.b32 	%r325, %r534;
	add.s32 	%r326, %r325, %r2;
	shr.u32 	%r327, %r326, 8;
	add.s32 	%r8, %r327, 1;
	and.b32  	%r9, %r8, 15;
	setp.lt.u32 	%p26, %r326, 3840;
	@%p26 bra 	$L__BB20_10;
	and.b32  	%r328, %r8, 33554416;
	neg.s32 	%r530, %r328;
	mul.wide.u32 	%rd43, %r534, 4;
	add.s64 	%rd44, %rd43, %rd2;
	add.s64 	%rd51, %rd44, 8192;
$L__BB20_9:
	.pragma "nounroll";
	ld.global.u32 	%r329, [%rd51+-8192];
	rem.s32 	%r330, %r329, %r83;
	add.s32 	%r331, %r330, %r545;
	ld.global.u32 	%r332, [%rd51+-7168];
	rem.s32 	%r333, %r332, %r83;
	add.s32 	%r334, %r333, %r331;
	ld.global.u32 	%r335, [%rd51+-6144];
	rem.s32 	%r336, %r335, %r83;
	add.s32 	%r337, %r336, %r334;
	ld.global.u32 	%r338, [%rd51+-5120];
	rem.s32 	%r339, %r338, %r83;
	add.s32 	%r340, %r339, %r337;
	ld.global.u32 	%r341, [%rd51+-4096];
	rem.s32 	%r342, %r341, %r83;
	add.s32 	%r343, %r342, %r340;
	ld.global.u32 	%r344, [%rd51+-3072];
	rem.s32 	%r345, %r344, %r83;
	add.s32 	%r346, %r345, %r343;
	ld.global.u32 	%r347, [%rd51+-2048];
	rem.s32 	%r348, %r347, %r83;
	add.s32 	%r349, %r348, %r346;
	ld.global.u32 	%r350, [%rd51+-1024];
	rem.s32 	%r351, %r350, %r83;
	add.s32 	%r352, %r351, %r349;
	ld.global.u32 	%r353, [%rd51];
	rem.s32 	%r354, %r353, %r83;
	add.s32 	%r355, %r354, %r352;
	ld.global.u32 	%r356, [%rd51+1024];
	rem.s32 	%r357, %r356, %r83;
	add.s32 	%r358, %r357, %r355;
	ld.global.u32 	%r359, [%rd51+2048];
	rem.s32 	%r360, %r359, %r83;
	add.s32 	%r361, %r360, %r358;
	ld.global.u32 	%r362, [%rd51+3072];
	rem.s32 	%r363, %r362, %r83;
	add.s32 	%r364, %r363, %r361;
	ld.global.u32 	%r365, [%rd51+4096];
	rem.s32 	%r366, %r365, %r83;
	add.s32 	%r367, %r366, %r364;
	ld.global.u32 	%r368, [%rd51+5120];
	rem.s32 	%r369, %r368, %r83;
	add.s32 	%r370, %r369, %r367;
	ld.global.u32 	%r371, [%rd51+6144];
	rem.s32 	%r372, %r371, %r83;
	add.s32 	%r373, %r372, %r370;
	ld.global.u32 	%r374, [%rd51+7168];
	rem.s32 	%r375, %r374, %r83;
	add.s32 	%r545, %r375, %r373;
	add.s32 	%r534, %r534, 4096;
	add.s32 	%r530, %r530, 16;
	add.s64 	%rd51, %rd51, 16384;
	setp.ne.s32 	%p27, %r530, 0;
	@%p27 bra 	$L__BB20_9;
$L__BB20_10:
	setp.eq.s32 	%p28, %r9, 0;
	@%p28 bra 	$L__BB20_19;
	and.b32  	%r20, %r8, 7;
	setp.lt.u32 	%p29, %r9, 8;
	@%p29 bra 	$L__BB20_13;
	mul.wide.s32 	%rd45, %r534, 4;
	add.s64 	%rd46, %rd2, %rd45;
	ld.global.u32 	%r377, [%rd46];
	rem.s32 	%r378, %r377, %r83;
	add.s32 	%r379, %r378, %r545;
	ld.global.u32 	%r380, [%rd46+1024];
	rem.s32 	%r381, %r380, %r83;
	add.s32 	%r382, %r381, %r379;
	ld.global.u32 	%r383, [%rd46+2048];
	rem.s32 	%r384, %r383, %r83;
	add.s32 	%r385, %r384, %r382;
	ld.global.u32 	%r386, [%rd46+3072];
	rem.s32 	%r387, %r386, %r83;
	add.s32 	%r388, %r387, %r385;
	ld.global.u32 	%r389, [%rd46+4096];
	rem.s32 	%r390, %r389, %r83;
	add.s32 	%r391, %r390, %r388;
	ld.global.u32 	%r392, [%rd46+5120];
	rem.s32 	%r393, %r392, %r83;
	add.s32 	%r394, %r393, %r391;
	ld.global.u32 	%r395, [%rd46+6144];
	rem.s32 	%r396, %r395, %r83;
	add.s32 	%r397, %r396, %r394;
	ld.global.u32 	%r398, [%rd46+7168];
	rem.s32 	%r399, %r398, %r83;
	add.s32 	%r545, %r399, %r397;
	add.s32 	%r534, %r534, 2048;
$L__BB20_13:
	setp.eq.s32 	%p30, %r20, 0;
	@%p30 bra 	$L__BB20_19;
	and.b32  	%r26, %r8, 3;
	setp.lt.u32 	%p31, %r20, 4;
	@%p31 bra 	$L__BB20_16;
	mul.wide.s32 	%rd47, %r534, 4;
	add.s64 	%rd48, %rd2, %rd47;
	ld.global.u32 	%r401, [%rd48];
	rem.s32 	%r402, %r401, %r83;
	add.s32 	%r403, %r402, %r545;
	ld.global.u32 	%r404, [%rd48+1024];
	rem.s32 	%r405, %r404, %r83;
	add.s32 	%r406, %r405, %r403;
	ld.global.u32 	%r407, [%rd48+2048];
	rem.s32 	%r408, %r407, %r83;
	add.s32 	%r409, %r408, %r406;
	ld.global.u32 	%r410, [%rd48+3072];
	rem.s32 	%r411, %r410, %r83;
	add.s32 	%r545, %r411, %r409;
	add.s32 	%r534, %r534, 1024;
$L__BB20_16:
	setp.eq.s32 	%p32, %r26, 0;
	@%p32 bra 	$L__BB20_19;
	neg.s32 	%r542, %r26;
$L__BB20_18:
	.pragma "nounroll";
	mul.wide.s32 	%rd49, %r534, 4;
	add.s64 	%rd50, %rd2, %rd49;
	ld.global.u32 	%r412, [%rd50];
	rem.s32 	%r413, %r412, %r83;
	add.s32 	%r545, %r413, %r545;
	add.s32 	%r534, %r534, 256;
	add.s32 	%r542, %r542, 1;
	setp.ne.s32 	%p33, %r542, 0;
	@%p33 bra 	$L__BB20_18;
$L__BB20_19:
	setp.lt.u64 	%p34, %rd19, 256;
	@%p34 bra 	$L__BB20_24;
	// begin inline asm
	mov.u32 %r477, %laneid;
	// end inline asm
	mov.b32 	%r480, 1;
	mov.b32 	%r501, 31;
	mov.b32 	%r502, -1;
	// begin inline asm
	shfl.sync.down.b32 %r478, %r545, %r480, %r501, %r502;
	// end inline asm
	setp.gt.s32 	%p50, %r477, 30;
	selp.b32 	%r503, 0, %r478, %p50;
	add.s32 	%r484, %r503, %r545;
	mov.b32 	%r485, 2;
	// begin inline asm
	shfl.sync.down.b32 %r483, %r484, %r485, %r501, %r502;
	// end inline asm
	setp.gt.s32 	%p51, %r477, 29;
	selp.b32 	%r504, 0, %r483, %p51;
	add.s32 	%r489, %r484, %r504;
	mov.b32 	%r490, 4;
	// begin inline asm
	shfl.sync.down.b32 %r488, %r489, %r490, %r501, %r502;
	// end inline asm
	setp.gt.s32 	%p52, %r477, 27;
	selp.b32 	%r505, 0, %r488, %p52;
	add.s32 	%r494, %r489, %r505;
	mov.b32 	%r495, 8;
	// begin inline asm
	shfl.sync.down.b32 %r493, %r494, %r495, %r501, %r502;
	// end inline asm
	setp.gt.s32 	%p53, %r477, 23;
	selp.b32 	%r506, 0, %r493, %p53;
	add.s32 	%r499, %r494, %r506;
	mov.b32 	%r500, 16;
	// begin inline asm
	shfl.sync.down.b32 %r498, %r499, %r500, %r501, %r502;
	// end inline asm
	setp.gt.s32 	%p54, %r477, 15;
	selp.b32 	%r507, 0, %r498, %p54;
	add.s32 	%r563, %r499, %r507;
	setp.ne.s32 	%p55, %r477, 0;
	@%p55 bra 	$L__BB20_22;
	shr.u32 	%r508, %r3, 3;
	and.b32  	%r509, %r508, 124;
	mov.u32 	%r510, _ZZN3cub18CUB_300001_SM_10006detail6reduce28DeviceReduceSingleTileKernelINS2_10policy_hubIiyN4cuda3std3__44plusIiEEE10Policy1000EN6thrust24THRUST_300001_SM_1000_NS6detail15normal_iteratorINSD_10device_ptrIiEEEEPiyS9_ii4sModEEvT0_T1_T2_T3_T4_T6_E12temp_storage;
	add.s32 	%r511, %r510, %r509;
	st.shared.u32 	[%r511+8], %r563;
$L__BB20_22:
	bar.sync 	0;
	setp.ne.s32 	%p56, %r3, 0;
	@%p56 bra 	$L__BB20_49;
	ld.shared.u32 	%r512, [_ZZN3cub18CUB_300001_SM_10006detail6reduce28DeviceReduceSingleTileKernelINS2_10policy_hubIiyN4cuda3std3__44plusIiEEE10Policy1000EN6thrust24THRUST_300001_SM_1000_NS6detail15normal_iteratorINSD_10device_ptrIiEEEEPiyS9_ii4sModEEvT0_T1_T2_T3_T4_T6_E12temp_storage+12];
	add.s32 	%r513, %r512, %r563;
	ld.shared.u32 	%r514, [_ZZN3cub18CUB_300001_SM_10006detail6reduce28DeviceReduceSingleTileKernelINS2_10policy_hubIiyN4cuda3std3__44plusIiEEE10Policy1000EN6thrust24THRUST_300001_SM_1000_NS6detail15normal_iteratorINSD_10device_ptrIiEEEEPiyS9_ii4sModEEvT0_T1_T2_T3_T4_T6_E12temp_storage+16];
	add.s32 	%r515, %r513, %r514;
	ld.shared.u32 	%r516, [_ZZN3cub18CUB_300001_SM_10006detail6reduce28DeviceReduceSingleTileKernelINS2_10policy_hubIiyN4cuda3std3__44plusIiEEE10Policy1000EN6thrust24THRUST_300001_SM_1000_NS6detail15normal_iteratorINSD_10device_ptrIiEEEEPiyS9_ii4sModEEvT0_T1_T2_T3_T4_T6_E12temp_storage+20];
	add.s32 	%r517, %r515, %r516;
	ld.shared.u32 	%r518, [_ZZN3cub18CUB_300001_SM_10006detail6reduce28DeviceReduceSingleTileKernelINS2_10policy_hubIiyN4cuda3std3__44plusIiEEE10Policy1000EN6thrust24THRUST_300001_SM_1000_NS6detail15normal_iteratorINSD_10device_ptrIiEEEEPiyS9_ii4sModEEvT0_T1_T2_T3_T4_T6_E12temp_storage+24];
	add.s32 	%r519, %r517, %r518;
	ld.shared.u32 	%r520, [_ZZN3cub18CUB_300001_SM_10006detail6reduce28DeviceReduceSingleTileKernelINS2_10policy_hubIiyN4cuda3std3__44plusIiEEE10Policy1000EN6thrust24THRUST_300001_SM_1000_NS6detail15normal_iteratorINSD_10device_ptrIiEEEEPiyS9_ii4sModEEvT0_T1_T2_T3_T4_T6_E12temp_storage+28];
	add.s32 	%r521, %r519, %r520;
	ld.shared.u32 	%r522, [_ZZN3cub18CUB_300001_SM_10006detail6reduce28DeviceReduceSingleTileKernelINS2_10policy_hubIiyN4cuda3std3__44plusIiEEE10Policy1000EN6thrust24THRUST_300001_SM_1000_NS6detail15normal_iteratorINSD_10device_ptrIiEEEEPiyS9_ii4sModEEvT0_T1_T2_T3_T4_T6_E12temp_storage+32];
	add.s32 	%r523, %r521, %r522;
	ld.shared.u32 	%r524, [_ZZN3cub18CUB_300001_SM_10006detail6reduce28DeviceReduceSingleTileKernelINS2_10policy_hubIiyN4cuda3std3__44plusIiEEE10Policy1000EN6thrust24THRUST_300001_SM_1000_NS6detail15normal_iteratorINSD_10device_ptrIiEEEEPiyS9_ii4sModEEvT0_T1_T2_T3_T4_T6_E12temp_storage+36];
	add.s32 	%r563, %r523, %r524;
	bra.uni 	$L__BB20_49;
$L__BB20_24:
	// begin inline asm
	mov.u32 %r414, %laneid;
	// end inline asm
	and.b32  	%r440, %r3, 992;
	add.s32 	%r441, %r440, 32;
	setp.gt.u32 	%p35, %r441, %r2;
	not.b32 	%r442, %r440;
	add.s32 	%r443, %r2, %r442;
	selp.b32 	%r438, %r443, 31, %p35;
	mov.b32 	%r417, 1;
	mov.b32 	%r439, -1;
	// begin inline asm
	shfl.sync.down.b32 %r415, %r545, %r417, %r438, %r439;
	// end inline asm
	setp.lt.s32 	%p36, %r414, %r438;
	selp.b32 	%r444, %r415, 0, %p36;
	add.s32 	%r421, %r444, %r545;
	mov.b32 	%r422, 2;
	// begin inline asm
	shfl.sync.down.b32 %r420, %r421, %r422, %r438, %r439;
	// end inline asm
	add.s32 	%r445, %r414, 2;
	setp.gt.s32 	%p37, %r445, %r438;
	selp.b32 	%r446, 0, %r420, %p37;
	add.s32 	%r426, %r421, %r446;
	mov.b32 	%r427, 4;
	// begin inline asm
	shfl.sync.down.b32 %r425, %r426, %r427, %r438, %r439;
	// end inline asm
	add.s32 	%r447, %r414, 4;
	setp.gt.s32 	%p38, %r447, %r438;
	selp.b32 	%r448, 0, %r425, %p38;
	add.s32 	%r431, %r426, %r448;
	mov.b32 	%r432, 8;
	// begin inline asm
	shfl.sync.down.b32 %r430, %r431, %r432, %r438, %r439;
	// end inline asm
	add.s32 	%r449, %r414, 8;
	setp.gt.s32 	%p39, %r449, %r438;
	selp.b32 	%r450, 0, %r430, %p39;
	add.s32 	%r436, %r431, %r450;
	mov.b32 	%r437, 16;
	// begin inline asm
	shfl.sync.down.b32 %r435, %r436, %r437, %r438, %r439;
	// end inline asm
	add.s32 	%r451, %r414, 16;
	setp.gt.s32 	%p40, %r451, %r438;
	selp.b32 	%r452, 0, %r435, %p40;
	add.s32 	%r563, %r436, %r452;
	setp.ne.s32 	%p41, %r414, 0;
	@%p41 bra 	$L__BB20_26;
	shr.u32 	%r453, %r3, 3;
	and.b32  	%r454, %r453, 124;
	mov.u32 	%r455, _ZZN3cub18CUB_300001_SM_10006detail6reduce28DeviceReduceSingleTileKernelINS2_10policy_hubIiyN4cuda3std3__44plusIiEEE10Policy1000EN6thrust24THRUST_300001_SM_1000_NS6detail15normal_iteratorINSD_10device_ptrIiEEEEPiyS9_ii4sModEEvT0_T1_T2_T3_T4_T6_E12temp_storage;
	add.s32 	%r456, %r455, %r454;
	st.shared.u32 	[%r456+8], %r563;
$L__BB20_26:
	bar.sync 	0;
	setp.ne.s32 	%p42, %r3, 0;
	@%p42 bra 	$L__BB20_49;
	setp.gt.u64 	%p43, %rd19, 32;
	ld.shared.u32 	%r457, [_ZZN3cub18CUB_300001_SM_10006detail6reduce28DeviceReduceSingleTileKernelINS2_10policy_hubIiyN4cuda3std3__44plusIiEEE10Policy1000EN6thrust24THRUST_300001_SM_1000_NS6detail15normal_iteratorINSD_10device_ptrIiEEEEPiyS9_ii4sModEEvT0_T1_T2_T3_T4_T6_E12temp_storage+12];
	selp.b32 	%r458, %r457, 0, %p43;
	add.s32 	%r459, %r458, %r563;
	setp.gt.u64 	%p44, %rd19, 64;
	ld.shared.u32 	%r460, [_ZZN3cub18CUB_300001_SM_10006detail6reduce28DeviceReduceSingleTileKernelINS2_10policy_hubIiyN4cuda3std3__44plusIiEEE10Policy1000EN6thrust24THRUST_300001_SM_1000_NS6detail15normal_iteratorINSD_10device_ptrIiEEEEPiyS9_ii4sModEEvT0_T1_T2_T3_T4_T6_E12temp_storage+16];
	selp.b32 	%r461, %r460, 0, %p44;
	add.s32 	%r462, %r459, %r461;
	setp.gt.u64 	%p45, %rd19, 96;
	ld.shared.u32 	%r463, [_ZZN3cub18CUB_300001_SM_10006detail6reduce28DeviceReduceSingleTileKernelINS2_10policy_hubIiyN4cuda3std3__44plusIiEEE10Policy1000EN6thrust24THRUST_300001_SM_1000_NS6detail15normal_iteratorINSD_10device_ptrIiEEEEPiyS9_ii4sModEEvT0_T1_T2_T3_T4_T6_E12temp_storage+20];
	selp.b32 	%r464, %r463, 0, %p45;
	add.s32 	%r465, %r462, %r464;
	setp.gt.u64 	%p46, %rd19, 128;
	ld.shared.u32 	%r466, [_ZZN3cub18CUB_300001_SM_10006detail6reduce28DeviceReduceSingleTileKernelINS2_10policy_hubIiyN4cuda3std3__44plusIiEEE10Policy1000EN6thrust24THRUST_300001_SM_1000_NS6detail15normal_iteratorINSD_10device_ptrIiEEEEPiyS9_ii4sModEEvT0_T1_T2_T3_T4_T6_E12temp_storage+24];
	selp.b32 	%r467, %r466, 0, %p46;
	add.s32 	%r468, %r465, %r467;
	setp.gt.u64 	%p47, %rd19, 160;
	ld.shared.u32 	%r469, [_ZZN3cub18CUB_300001_SM_10006detail6reduce28DeviceReduceSingleTileKernelINS2_10policy_hubIiyN4cuda3std3__44plusIiEEE10Policy1000EN6thrust24THRUST_300001_SM_1000_NS6detail15normal_iteratorINSD_10device_ptrIiEEEEPiyS9_ii4sModEEvT0_T1_T2_T3_T4_T6_E12temp_storage+28];
	selp.b32 	%r470, %r469, 0, %p47;
	add.s32 	%r471, %r468, %r470;
	setp.gt.u64 	%p48, %rd19, 192;
	ld.shared.u32 	%r472, [_ZZN3cub18CUB_300001_SM_10006detail6reduce28DeviceReduceSingleTileKernelINS2_10policy_hubIiyN4cuda3std3__44plusIiEEE10Policy1000EN6thrust24THRUST_300001_SM_1000_NS6detail15normal_iteratorINSD_10device_ptrIiEEEEPiyS9_ii4sModEEvT0_T1_T2_T3_T4_T6_E12temp_storage+32];
	selp.b32 	%r473, %r472, 0, %p48;
	add.s32 	%r474, %r471, %r473;
	setp.gt.u64 	%p49, %rd19, 224;
	ld.shared.u32 	%r475, [_ZZN3cub18CUB_300001_SM_10006detail6reduce28DeviceReduceSingleTileKernelINS2_10policy_hubIiyN4cuda3std3__44plusIiEEE10Policy1000EN6thrust24THRUST_300001_SM_1000_NS6detail15normal_iteratorINSD_10device_ptrIiEEEEPiyS9_ii4sModEEvT0_T1_T2_T3_T4_T6_E12temp_storage+36];
	selp.b32 	%r476, %r475, 0, %p49;
	add.s32 	%r563, %r474, %r476;
	bra.uni 	$L__BB20_49;
$L__BB20_28:
	mov.u32 	%r44, %tid.x;
	cvt.u64.u32 	%rd6, %r44;
	mul.wide.u32 	%rd22, %r44, 4;
	add.s64 	%rd7, %rd2, %rd22;
	ld.global.u32 	%r84, [%rd7];
	rem.s32 	%r85, %r84, %r83;
	ld.global.u32 	%r86, [%rd7+1024];
	rem.s32 	%r87, %r86, %r83;
	ld.global.u32 	%r88, [%rd7+2048];
	rem.s32 	%r89, %r88, %r83;
	ld.global.u32 	%r90, [%rd7+3072];
	rem.s32 	%r91, %r90, %r83;
	ld.global.u32 	%r92, [%rd7+4096];
	rem.s32 	%r93, %r92, %r83;
	ld.global.u32 	%r94, [%rd7+5120];
	rem.s32 	%r95, %r94, %r83;
	ld.global.u32 	%r96, [%rd7+6144];
	rem.s32 	%r97, %r96, %r83;
	ld.global.u32 	%r98, [%rd7+7168];
	rem.s32 	%r99, %r98, %r83;
	ld.global.u32 	%r100, [%rd7+8192];
	rem.s32 	%r101, %r100, %r83;
	ld.global.u32 	%r102, [%rd7+9216];
	rem.s32 	%r103, %r102, %r83;
	ld.global.u32 	%r104, [%rd7+10240];
	rem.s32 	%r105, %r104, %r83;
	ld.global.u32 	%r106, [%rd7+11264];
	rem.s32 	%r107, %r106, %r83;
	ld.global.u32 	%r108, [%rd7+12288];
	rem.s32 	%r109, %r108, %r83;
	ld.global.u32 	%r110, [%rd7+13312];
	rem.s32 	%r111, %r110, %r83;
	ld.global.u32 	%r112, [%rd7+14336];
	rem.s32 	%r113, %r112, %r83;
	ld.global.u32 	%r114, [%rd7+15360];
	rem.s32 	%r115, %r114, %r83;
	add.s32 	%r116, %r87, %r85;
	add.s32 	%r117, %r89, %r116;
	add.s32 	%r118, %r91, %r117;
	add.s32 	%r119, %r93, %r118;
	add.s32 	%r120, %r95, %r119;
	add.s32 	%r121, %r97, %r120;
	add.s32 	%r122, %r99, %r121;
	add.s32 	%r123, %r101, %r122;
	add.s32 	%r124, %r103, %r123;
	add.s32 	%r125, %r105, %r124;
	add.s32 	%r126, %r107, %r125;
	add.s32 	%r127, %r109, %r126;
	add.s32 	%r128, %r111, %r127;
	add.s32 	%r129, %r113, %r128;
	add.s32 	%r562, %r115, %r129;
	add.s64 	%rd8, %rd19, -4096;
	setp.lt.u64 	%p3, %rd8, 4096;
	mov.b64 	%rd53, 4096;
	@%p3 bra 	$L__BB20_32;
	mov.b64 	%rd53, 4096;
$L__BB20_30:
	shl.b64 	%rd24, %rd53, 2;
	add.s64 	%rd25, %rd7, %rd24;
	ld.global.u32 	%r130, [%rd25];
	rem.s32 	%r131, %r130, %r83;
	ld.global.u32 	%r132, [%rd25+1024];
	rem.s32 	%r133, %r132, %r83;
	ld.global.u32 	%r134, [%rd25+2048];
	rem.s32 	%r135, %r134, %r83;
	ld.global.u32 	%r136, [%rd25+3072];
	rem.s32 	%r137, %r136, %r83;
	ld.global.u32 	%r138, [%rd25+4096];
	rem.s32 	%r139, %r138, %r83;
	ld.global.u32 	%r140, [%rd25+5120];
	rem.s32 	%r141, %r140, %r83;
	ld.global.u32 	%r142, [%rd25+6144];
	rem.s32 	%r143, %r142, %r83;
	ld.global.u32 	%r144, [%rd25+7168];
	rem.s32 	%r145, %r144, %r83;
	ld.global.u32 	%r146, [%rd25+8192];
	rem.s32 	%r147, %r146, %r83;
	ld.global.u32 	%r148, [%rd25+9216];
	rem.s32 	%r149, %r148, %r83;
	ld.global.u32 	%r150, [%rd25+10240];
	rem.s32 	%r151, %r150, %r83;
	ld.global.u32 	%r152, [%rd25+11264];
	rem.s32 	%r153, %r152, %r83;
	ld.global.u32 	%r154, [%rd25+12288];
	rem.s32 	%r155, %r154, %r83;
	ld.global.u32 	%r156, [%rd25+13312];
	rem.s32 	%r157, %r156, %r83;
	ld.global.u32 	%r158, [%rd25+14336];
	rem.s32 	%r159, %r158, %r83;
	ld.global.u32 	%r160, [%rd25+15360];
	rem.s32 	%r161, %r160, %r83;
	add.s32 	%r162, %r131, %r562;
	add.s32 	%r163, %r133, %r162;
	add.s32 	%r164, %r135, %r163;
	add.s32 	%r165, %r137, %r164;
	add.s32 	%r166, %r139, %r165;
	add.s32 	%r167, %r141, %r166;
	add.s32 	%r168, %r143, %r167;
	add.s32 	%r169, %r145, %r168;
	add.s32 	%r170, %r147, %r169;
	add.s32 	%r171, %r149, %r170;
	add.s32 	%r172, %r151, %r171;
	add.s32 	%r173, %r153, %r172;
	add.s32 	%r174, %r155, %r173;
	add.s32 	%r175, %r157, %r174;
	add.s32 	%r176, %r159, %r175;
	add.s32 	%r562, %r161, %r176;
	sub.s64 	%rd26, %rd19, %rd53;
	setp.lt.u64 	%p4, %rd26, 4096;
	@%p4 bra 	$L__BB20_45;
	add.s64 	%rd53, %rd53, 4096;
	setp.le.u64 	%p5, %rd53, %rd8;
	@%p5 bra 	$L__BB20_30;
$L__BB20_32:
	setp.le.u64 	%p6, %rd19, %rd53;
	cvt.u32.u64 	%r177, %rd53;
	cvt.u32.u64 	%r178, %rd19;
	sub.s32 	%r179, %r178, %r177;
	setp.ge.s32 	%p7, %r44, %r179;
	or.pred  	%p8, %p6, %p7;
	@%p8 bra 	$L__BB20_45;
	not.b32 	%r183, %r44;
	add.s32 	%r184, %r183, %r178;
	sub.s32 	%r186, %r184, %r177;
	shr.u32 	%r187, %r186, 8;
	add.s32 	%r49, %r187, 1;
	and.b32  	%r50, %r49, 15;
	setp.lt.u32 	%p9, %r186, 3840;
	mov.u32 	%r552, %r44;
	@%p9 bra 	$L__BB20_36;
	and.b32  	%r188, %r49, 33554416;
	neg.s32 	%r548, %r188;
	add.s64 	%rd27, %rd53, %rd6;
	shl.b64 	%rd28, %rd27, 2;
	add.s64 	%rd29, %rd28, %rd2;
	add.s64 	%rd54, %rd29, 8192;
	mov.u32 	%r552, %r44;
$L__BB20_35:
	.pragma "nounroll";
	ld.global.u32 	%r189, [%rd54+-8192];
	rem.s32 	%r190, %r189, %r83;
	add.s32 	%r191, %r190, %r562;
	ld.global.u32 	%r192, [%rd54+-7168];
	rem.s32 	%r193, %r192, %r83;
	add.s32 	%r194, %r193, %r191;
	ld.global.u32 	%r195, [%rd54+-6144];
	rem.s32 	%r196, %r195, %r83;
	add.s32 	%r197, %r196, %r194;
	ld.global.u32 	%r198, [%rd54+-5120];
	rem.s32 	%r199, %r198, %r83;
	add.s32 	%r200, %r199, %r197;
	ld.global.u32 	%r201, [%rd54+-4096];
	rem.s32 	%r202, %r201, %r83;
	add.s32 	%r203, %r202, %r200;
	ld.global.u32 	%r204, [%rd54+-3072];
	rem.s32 	%r205, %r204, %r83;
	add.s32 	%r206, %r205, %r203;
	ld.global.u32 	%r207, [%rd54+-2048];
	rem.s32 	%r208, %r207, %r83;
	add.s32 	%r209, %r208, %r206;
	ld.global.u32 	%r210, [%rd54+-1024];
	rem.s32 	%r211, %r210, %r83;
	add.s32 	%r212, %r211, %r209;
	ld.global.u32 	%r213, [%rd54];
	rem.s32 	%r214, %r213, %r83;
	add.s32 	%r215, %r214, %r212;
	ld.global.u32 	%r216, [%rd54+1024];
	rem.s32 	%r217, %r216, %r83;
	add.s32 	%r218, %r217, %r215;
	ld.global.u32 	%r219, [%rd54+2048];
	rem.s32 	%r220, %r219, %r83;
	add.s32 	%r221, %r220, %r218;
	ld.global.u32 	%r222, [%rd54+3072];
	rem.s32 	%r223, %r222, %r83;
	add.s32 	%r224, %r223, %r221;
	ld.global.u32 	%r225, [%rd54+4096];
	rem.s32 	%r226, %r225, %r83;
	add.s32 	%r227, %r226, %r224;
	ld.global.u32 	%r228, [%rd54+5120];
	rem.s32 	%r229, %r228, %r83;
	add.s32 	%r230, %r229, %r227;
	ld.global.u32 	%r231, [%rd54+6144];
	rem.s32 	%r232, %r231, %r83;
	add.s32 	%r233, %r232, %r230;
	ld.global.u32 	%r234, [%rd54+7168];
	rem.s32 	%r235, %r234, %r83;
	add.s32 	%r562, %r235, %r233;
	add.s32 	%r552, %r552, 4096;
	add.s32 	%r548, %r548, 16;
	add.s64 	%rd54, %rd54, 16384;
	setp.ne.s32 	%p10, %r548, 0;
	@%p10 bra 	$L__BB20_35;
$L__BB20_36:
	setp.eq.s32 	%p11, %r50, 0;
	@%p11 bra 	$L__BB20_45;
	and.b32  	%r61, %r49, 7;
	setp.lt.u32 	%p12, %r50, 8;
	@%p12 bra 	$L__BB20_39;
	cvt.u64.u32 	%rd30, %r552;
	add.s64 	%rd31, %rd53, %rd30;
	shl.b64 	%rd32, %rd31, 2;
	add.s64 	%rd33, %rd2, %rd32;
	ld.global.u32 	%r237, [%rd33];
	rem.s32 	%r238, %r237, %r83;
	add.s32 	%r239, %r238, %r562;
	ld.global.u32 	%r240, [%rd33+1024];
	rem.s32 	%r241, %r240, %r83;
	add.s32 	%r242, %r241, %r239;
	ld.global.u32 	%r243, [%rd33+2048];
	rem.s32 	%r244, %r243, %r83;
	add.s32 	%r245, %r244, %r242;
	ld.global.u32 	%r246, [%rd33+3072];
	rem.s32 	%r247, %r246, %r83;
	add.s32 	%r248, %r247, %r245;
	ld.global.u32 	%r249, [%rd33+4096];
	rem.s32 	%r250, %r249, %r83;
	add.s32 	%r251, %r250, %r248;
	ld.global.u32 	%r252, [%rd33+5120];
	rem.s32 	%r253, %r252, %r83;
	add.s32 	%r254, %r253, %r251;
	ld.global.u32 	%r255, [%rd33+6144];
	rem.s32 	%r256, %r255, %r83;
	add.s32 	%r257, %r256, %r254;
	ld.global.u32 	%r258, [%rd33+7168];
	rem.s32 	%r259, %r258, %r83;
	add.s32 	%r562, %r259, %r257;
	add.s32 	%r552, %r552, 2048;
$L__BB20_39:
	setp.eq.s32 	%p13, %r61, 0;
	@%p13 bra 	$L__BB20_45;
	and.b32  	%r67, %r49, 3;
	setp.lt.u32 	%p14, %r61, 4;
	@%p14 bra 	$L__BB20_42;
	cvt.u64.u32 	%rd34, %r552;
	add.s64 	%rd35, %rd53, %rd34;
	shl.b64 	%rd36, %rd35, 2;
	add.s64 	%rd37, %rd2, %rd36;
	ld.global.u32 	%r261, [%rd37];
	rem.s32 	%r262, %r261, %r83;
	add.s32 	%r263, %r262, %r562;
	ld.global.u32 	%r264, [%rd37+1024];
	rem.s32 	%r265, %r264, %r83;
	add.s32 	%r266, %r265, %r263;
	ld.global.u32 	%r267, [%rd37+2048];
	rem.s32 	%r268, %r267, %r83;
	add.s32 	%r269, %r268, %r266;
	ld.global.u32 	%r270, [%rd37+3072];
	rem.s32 	%r271, %r270, %r83;
	add.s32 	%r562, %r271, %r269;
	add.s32 	%r552, %r552, 1024;
$L__BB20_42:
	setp.eq.s32 	%p15, %r67, 0;
	@%p15 bra 	$L__BB20_45;
	cvt.u64.u32 	%rd38, %r552;
	add.s64 	%rd39, %rd53, %rd38;
	shl.b64 	%rd40, %rd39, 2;
	add.s64 	%rd55, %rd2, %rd40;
	neg.s32 	%r560, %r67;
$L__BB20_44:
	.pragma "nounroll";
	ld.global.u32 	%r272, [%rd55];
	rem.s32 	%r273, %r272, %r83;
	add.s32 	%r562, %r273, %r562;
	add.s64 	%rd55, %rd55, 1024;
	add.s32 	%r560, %r560, 1;
	setp.ne.s32 	%p16, %r560, 0;
	@%p16 bra 	$L__BB20_44;
$L__BB20_45:
	// begin inline asm
	mov.u32 %r274, %laneid;
	// end inline asm
	mov.b32 	%r277, 1;
	mov.b32 	%r298, 31;
	mov.b32 	%r299, -1;
	// begin inline asm
	shfl.sync.down.b32 %r275, %r562, %r277, %r298, %r299;
	// end inline asm
	setp.gt.s32 	%p17, %r274, 30;
	selp.b32 	%r300, 0, %r275, %p17;
	add.s32 	%r281, %r300, %r562;
	mov.b32 	%r282, 2;
	// begin inline asm
	shfl.sync.down.b32 %r280, %r281, %r282, %r298, %r299;
	// end inline asm
	setp.gt.s32 	%p18, %r274, 29;
	selp.b32 	%r301, 0, %r280, %p18;
	add.s32 	%r286, %r281, %r301;
	mov.b32 	%r287, 4;
	// begin inline asm
	shfl.sync.down.b32 %r285, %r286, %r287, %r298, %r299;
	// end inline asm
	setp.gt.s32 	%p19, %r274, 27;
	selp.b32 	%r302, 0, %r285, %p19;
	add.s32 	%r291, %r286, %r302;
	mov.b32 	%r292, 8;
	// begin inline asm
	shfl.sync.down.b32 %r290, %r291, %r292, %r298, %r299;
	// end inline asm
	setp.gt.s32 	%p20, %r274, 23;
	selp.b32 	%r303, 0, %r290, %p20;
	add.s32 	%r296, %r291, %r303;
	mov.b32 	%r297, 16;
	// begin inline asm
	shfl.sync.down.b32 %r295, %r296, %r297, %r298, %r299;
	// end inline asm
	setp.gt.s32 	%p21, %r274, 15;
	selp.b32 	%r304, 0, %r295, %p21;
	add.s32 	%r563, %r296, %r304;
	setp.ne.s32 	%p22, %r274, 0;
	@%p22 bra 	$L__BB20_47;
	shr.u32 	%r305, %r44, 3;
	and.b32  	%r306, %r305, 124;
	mov.u32 	%r307, _ZZN3cub18CUB_300001_SM_10006detail6reduce28DeviceReduceSingleTileKernelINS2_10policy_hubIiyN4cuda3std3__44plusIiEEE10Policy1000EN6thrust24THRUST_300001_SM_1000_NS6detail15normal_iteratorINSD_10device_ptrIiEEEEPiyS9_ii4sModEEvT0_T1_T2_T3_T4_T6_E12temp_storage;
	add.s32 	%r308, %r307, %r306;
	st.shared.u32 	[%r308+8], %r563;
$L__BB20_47:
	bar.sync 	0;
	setp.ne.s32 	%p23, %r44, 0;
	@%p23 bra 	$L__BB20_49;
	ld.shared.u32 	%r309, [_ZZN3cub18CUB_300001_SM_10006detail6reduce28DeviceReduceSingleTileKernelINS2_10policy_hubIiyN4cuda3std3__44plusIiEEE10Policy1000EN6thrust24THRUST_300001_SM_1000_NS6detail15normal_iteratorINSD_10device_ptrIiEEEEPiyS9_ii4sModEEvT0_T1_T2_T3_T4_T6_E12temp_storage+12];
	add.s32 	%r310, %r309, %r563;
	ld.shared.u32 	%r311, [_ZZN3cub18CUB_300001_SM_10006detail6reduce28DeviceReduceSingleTileKernelINS2_10policy_hubIiyN4cuda3std3__44plusIiEEE10Policy1000EN6thrust24THRUST_300001_SM_1000_NS6detail15normal_iteratorINSD_10device_ptrIiEEEEPiyS9_ii4sModEEvT0_T1_T2_T3_T4_T6_E12temp_storage+16];
	add.s32 	%r312, %r310, %r311;
	ld.shared.u32 	%r313, [_ZZN3cub18CUB_300001_SM_10006detail6reduce28DeviceReduceSingleTileKernelINS2_10policy_hubIiyN4cuda3std3__44plusIiEEE10Policy1000EN6thrust24THRUST_300001_SM_1000_NS6detail15normal_iteratorINSD_10device_ptrIiEEEEPiyS9_ii4sModEEvT0_T1_T2_T3_T4_T6_E12temp_storage+20];
	add.s32 	%r314, %r312, %r313;
	ld.shared.u32 	%r315, [_ZZN3cub18CUB_300001_SM_10006detail6reduce28DeviceReduceSingleTileKernelINS2_10policy_hubIiyN4cuda3std3__44plusIiEEE10Policy1000EN6thrust24THRUST_300001_SM_1000_NS6detail15normal_iteratorINSD_10device_ptrIiEEEEPiyS9_ii4sModEEvT0_T1_T2_T3_T4_T6_E12temp_storage+24];
	add.s32 	%r316, %r314, %r315;
	ld.shared.u32 	%r317, [_ZZN3cub18CUB_300001_SM_10006detail6reduce28DeviceReduceSingleTileKernelINS2_10policy_hubIiyN4cuda3std3__44plusIiEEE10Policy1000EN6thrust24THRUST_300001_SM_1000_NS6detail15normal_iteratorINSD_10device_ptrIiEEEEPiyS9_ii4sModEEvT0_T1_T2_T3_T4_T6_E12temp_storage+28];
	add.s32 	%r318, %r316, %r317;
	ld.shared.u32 	%r319, [_ZZN3cub18CUB_300001_SM_10006detail6reduce28DeviceReduceSingleTileKernelINS2_10policy_hubIiyN4cuda3std3__44plusIiEEE10Policy1000EN6thrust24THRUST_300001_SM_1000_NS6detail15normal_iteratorINSD_10device_ptrIiEEEEPiyS9_ii4sModEEvT0_T1_T2_T3_T4_T6_E12temp_storage+32];
	add.s32 	%r320, %r318, %r319;
	ld.shared.u32 	%r321, [_ZZN3cub18CUB_300001_SM_10006detail6reduce28DeviceReduceSingleTileKernelINS2_10policy_hubIiyN4cuda3std3__44plusIiEEE10Policy1000EN6thrust24THRUST_300001_SM_1000_NS6detail15normal_iteratorINSD_10device_ptrIiEEEEPiyS9_ii4sModEEvT0_T1_T2_T3_T4_T6_E12temp_storage+36];
	add.s32 	%r563, %r320, %r321;
$L__BB20_49:
	mov.u32 	%r525, %tid.x;
	setp.ne.s32 	%p57, %r525, 0;
	@%p57 bra 	$L__BB20_51;
	add.s32 	%r526, %r563, %r82;
	st.global.u32 	[%rd1], %r526;
$L__BB20_51:
	ret;

}
	// .globl	_ZN3cub18CUB_300001_SM_10006detail6reduce18DeviceReduceKernelINS2_10policy_hubIiyN4cuda3std3__44plusIiEEE10Policy1000EN6thrust24THRUST_300001_SM_1000_NS6detail15normal_iteratorINSD_10device_ptrIiEEEEyS9_i4sModEEvT0_PT3_T1_NS0_13GridEvenShareISN_EET2_T4_
.visible .entry _ZN3cub18CUB_300001_SM_10006detail6reduce18DeviceReduceKernelINS2_10policy_hubIiyN4cuda3std3__44plusIiEEE10Policy1000EN6thrust24THRUST_300001_SM_1000_NS6detail15normal_iteratorINSD_10device_ptrIiEEEEyS9_i4sModEEvT0_PT3_T1_NS0_13GridEvenShareISN_EET2_T4_(
	.param .align 8 .b8 _ZN3cub18CUB_300001_SM_10006detail6reduce18DeviceReduceKernelINS2_10policy_hubIiyN4cuda3std3__44plusIiEEE10Policy1000EN6thrust24THRUST_300001_SM_1000_NS6detail15normal_iteratorINSD_10device_ptrIiEEEEyS9_i4sModEEvT0_PT3_T1_NS0_13GridEvenShareISN_EET2_T4__param_0[8],
	.param .u64 .ptr .align 1 _ZN3cub18CUB_300001_SM_10006detail6reduce18DeviceReduceKernelINS2_10policy_hubIiyN4cuda3std3__44plusIiEEE10Policy1000EN6thrust24THRUST_300001_SM_1000_NS6detail15normal_iteratorINSD_10device_ptrIiEEEEyS9_i4sModEEvT0_PT3_T1_NS0_13GridEvenShareISN_EET2_T4__param_1,
	.param .u64 _ZN3cub18CUB_300001_SM_10006detail6reduce18DeviceReduceKernelINS2_10policy_hubIiyN4cuda3std3__44plusIiEEE10Policy1000EN6thrust24THRUST_300001_SM_1000_NS6detail15normal_iteratorINSD_10device_ptrIiEEEEyS9_i4sModEEvT0_PT3_T1_NS0_13GridEvenShareISN_EET2_T4__param_2,
	.param .align 8 .b8 _ZN3cub18CUB_300001_SM_10006detail6reduce18DeviceReduceKernelINS2_10policy_hubIiyN4cuda3std3__44plusIiEEE10Policy1000EN6thrust24THRUST_300001_SM_1000_NS6detail15normal_iteratorINSD_10device_ptrIiEEEEyS9_i4sModEEvT0_PT3_T1_NS0_13GridEvenShareISN_EET2_T4__param_3[72],
	.param .align 1 .b8 _ZN3cub18CUB_300001_SM_10006detail6reduce18DeviceReduceKernelINS2_10policy_hubIiyN4cuda3std3__44plusIiEEE10Policy1000EN6thrust24THRUST_300001_SM_1000_NS6detail15normal_iteratorINSD_10device_ptrIiEEEEyS9_i4sModEEvT0_PT3_T1_NS0_13GridEvenShareISN_EET2_T4__param_4[1],
	.param .align 4 .b8 _ZN3cub18CUB_300001_SM_10006detail6reduce18DeviceReduceKernelINS2_10policy_hubIiyN4cuda3std3__44plusIiEEE10Policy1000EN6thrust24THRUST_300001_SM_1000_NS6detail15normal_iteratorINSD_10device_ptrIiEEEEyS9_i4sModEEvT0_PT3_T1_NS0_13GridEvenShareISN_EET2_T4__param_5[4]
)
.maxntid 256
{
	.reg .pred 	%p<57>;
	.reg .b16 	%rs<4>;
	.reg .b32 	%r<593>;
	.reg .b64 	%rd<74>;
	// demoted variable
	.shared .align 4 .b8 _ZZN3cub18CUB_300001_SM_10006detail6reduce18DeviceReduceKernelINS2_10policy_hubIiyN4cuda3std3__44plusIiEEE10Policy1000EN6thrust24THRUST_300001_SM_1000_NS6detail15normal_iteratorINSD_10device_ptrIiEEEEyS9_i4sModEEvT0_PT3_T1_NS0_13GridEvenShareISN_EET2_T4_E12temp_storage[44];
	ld.param.u32 	%r2, [_ZN3cub18CUB_300001_SM_10006detail6reduce18DeviceReduceKernelINS2_10policy_hubIiyN4cuda3std3__44plusIiEEE10Policy1000EN6thrust24THRUST_300001_SM_1000_NS6detail15normal_iteratorINSD_10device_ptrIiEEEEyS9_i4sModEEvT0_PT3_T1_NS0_13GridEvenShareISN_EET2_T4__param_5];
	ld.param.u64 	%rd1, [_ZN3cub18CUB_300001_SM_10006detail6reduce18DeviceReduceKernelINS2_10policy_hubIiyN4cuda3std3__44plusIiEEE10Policy1000EN6thrust24THRUST_300001_SM_1000_NS6detail15normal_iteratorINSD_10device_ptrIiEEEEyS9_i4sModEEvT0_PT3_T1_NS0_13GridEvenShareISN_EET2_T4__param_3+32];
	ld.param.u32 	%r1, [_ZN3cub18CUB_300001_SM_10006detail6reduce18DeviceReduceKernelINS2_10policy_hubIiyN4cuda3std3__44plusIiEEE10Policy1000EN6thrust24THRUST_300001_SM_1000_NS6detail15normal_iteratorINSD_10device_ptrIiEEEEyS9_i4sModEEvT0_PT3_T1_NS0_13GridEvenShareISN_EET2_T4__param_3+40];
	ld.param.u64 	%rd26, [_ZN3cub18CUB_300001_SM_10006detail6reduce18DeviceReduceKernelINS2_10policy_hubIiyN4cuda3std3__44plusIiEEE10Policy1000EN6thrust24THRUST_300001_SM_1000_NS6detail15normal_iteratorINSD_10device_ptrIiEEEEyS9_i4sModEEvT0_PT3_T1_NS0_13GridEvenShareISN_EET2_T4__param_0];
	ld.param.u64 	%rd25, [_ZN3cub18CUB_300001_SM_10006detail6reduce18DeviceReduceKernelINS2_10policy_hubIiyN4cuda3std3__44plusIiEEE10Policy1000EN6thrust24THRUST_300001_SM_1000_NS6detail15normal_iteratorINSD_10device_ptrIiEEEEyS9_i4sModEEvT0_PT3_T1_NS0_13GridEvenShareISN_EET2_T4__param_1];
	cvta.to.global.u64 	%rd2, %rd26;
	mov.u32 	%r3, %ctaid.x;
	shl.b32 	%r89, %r1, 12;
	cvt.s64.s32 	%rd3, %r89;
	shl.b32 	%r90, %r3, 12;
	cvt.u64.u32 	%rd4, %r90;
	sub.s64 	%rd5, %rd1, %rd4;
	setp.gt.u64 	%p1, %rd5, 4095;
	@%p1 bra 	$L__BB21_25;
	cvt.u32.u64 	%r348, %rd4;
	cvt.u32.u64 	%r4, %rd1;
	sub.s32 	%r5, %r4, %r348;
	mov.u32 	%r6, %tid.x;
	setp.ge.s32 	%p23, %r6, %r5;
	mov.b32 	%r573, 0;
	mov.u32 	%r562, %r6;
	@%p23 bra 	$L__BB21_3;
	add.s32 	%r350, %r348, %r6;
	mul.wide.u32 	%rd48, %r350, 4;
	add.s64 	%rd49, %rd2, %rd48;
	ld.global.u32 	%r351, [%rd49];
	rem.s32 	%r573, %r351, %r2;
	add.s32 	%r562, %r6, 256;
$L__BB21_3:
	setp.ge.s32 	%p24, %r562, %r5;
	@%p24 bra 	$L__BB21_16;
	not.b32 	%r354, %r562;
	add.s32 	%r355, %r354, %r4;
	sub.s32 	%r356, %r355, %r348;
	shr.u32 	%r357, %r356, 8;
	add.s32 	%r11, %r357, 1;
	and.b32  	%r12, %r11, 15;
	setp.lt.u32 	%p25, %r356, 3840;
	@%p25 bra 	$L__BB21_7;
	and.b32  	%r358, %r11, 33554416;
	neg.s32 	%r558, %r358;
	mul.wide.u32 	%rd50, %r3, 16384;
	mul.wide.u32 	%rd51, %r562, 4;
	or.b64  	%rd52, %rd50, %rd51;
	add.s64 	%rd53, %rd52, %rd2;
	add.s64 	%rd68, %rd53, 8192;
$L__BB21_6:
	.pragma "nounroll";
	ld.global.u32 	%r359, [%rd68+-8192];
	rem.s32 	%r360, %r359, %r2;
	add.s32 	%r361, %r360, %r573;
	ld.global.u32 	%r362, [%rd68+-7168];
	rem.s32 	%r363, %r362, %r2;
	add.s32 	%r364, %r363, %r361;
	ld.global.u32 	%r365, [%rd68+-6144];
	rem.s32 	%r366, %r365, %r2;
	add.s32 	%r367, %r366, %r364;
	ld.global.u32 	%r368, [%rd68+-5120];
	rem.s32 	%r369, %r368, %r2;
	add.s32 	%r370, %r369, %r367;
	ld.global.u32 	%r371, [%rd68+-4096];
	rem.s32 	%r372, %r371, %r2;
	add.s32 	%r373, %r372, %r370;
	ld.global.u32 	%r374, [%rd68+-3072];
	rem.s32 	%r375, %r374, %r2;
	add.s32 	%r376, %r375, %r373;
	ld.global.u32 	%r377, [%rd68+-2048];
	rem.s32 	%r378, %r377, %r2;
	add.s32 	%r379, %r378, %r376;
	ld.global.u32 	%r380, [%rd68+-1024];
	rem.s32 	%r381, %r380, %r2;
	add.s32 	%r382, %r381, %r379;
	ld.global.u32 	%r383, [%rd68];
	rem.s32 	%r384, %r383, %r2;
	add.s32 	%r385, %r384, %r382;
	ld.global.u32 	%r386, [%rd68+1024];
	rem.s32 	%r387, %r386, %r2;
	add.s32 	%r388, %r387, %r385;
	ld.global.u32 	%r389, [%rd68+2048];
	rem.s32 	%r390, %r389, %r2;
	add.s32 	%r391, %r390, %r388;
	ld.global.u32 	%r392, [%rd68+3072];
	rem.s32 	%r393, %r392, %r2;
	add.s32 	%r394, %r393, %r391;
	ld.global.u32 	%r395, [%rd68+4096];
	rem.s32 	%r396, %r395, %r2;
	add.s32 	%r397, %r396, %r394;
	ld.global.u32 	%r398, [%rd68+5120];
	rem.s32 	%r399, %r398, %r2;
	add.s32 	%r400, %r399, %r397;
	ld.global.u32 	%r401, [%rd68+6144];
	rem.s32 	%r402, %r401, %r2;
	add.s32 	%r403, %r402, %r400;
	ld.global.u32 	%r404, [%rd68+7168];
	rem.s32 	%r405, %r404, %r2;
	add.s32 	%r573, %r405, %r403;
	add.s32 	%r562, %r562, 4096;
	add.s32 	%r558, %r558, 16;
	add.s64 	%rd68, %rd68, 16384;
	setp.ne.s32 	%p26, %r558, 0;
	@%p26 bra 	$L__BB21_6;
$L__BB21_7:
	setp.eq.s32 	%p27, %r12, 0;
	@%p27 bra 	$L__BB21_16;
	and.b32  	%r23, %r11, 7;
	setp.lt.u32 	%p28, %r12, 8;
	@%p28 bra 	$L__BB21_10;
	cvt.s64.s32 	%rd54, %r562;
	add.s64 	%rd55, %rd54, %rd4;
	shl.b64 	%rd56, %rd55, 2;
	add.s64 	%rd57, %rd2, %rd56;
	ld.global.u32 	%r407, [%rd57];
	rem.s32 	%r408, %r407, %r2;
	add.s32 	%r409, %r408, %r573;
	ld.global.u32 	%r410, [%rd57+1024];
	rem.s32 	%r411, %r410, %r2;
	add.s32 	%r412, %r411, %r409;
	ld.global.u32 	%r413, [%rd57+2048];
	rem.s32 	%r414, %r413, %r2;
	add.s32 	%r415, %r414, %r412;
	ld.global.u32 	%r416, [%rd57+3072];
	rem.s32 	%r417, %r416, %r2;
	add.s32 	%r418, %r417, %r415;
	ld.global.u32 	%r419, [%rd57+4096];
	rem.s32 	%r420, %r419, %r2;
	add.s32 	%r421, %r420, %r418;
	ld.global.u32 	%r422, [%rd57+5120];
	rem.s32 	%r423, %r422, %r2;
	add.s32 	%r424, %r423, %r421;
	ld.global.u32 	%r425, [%rd57+6144];
	rem.s32 	%r426, %r425, %r2;
	add.s32 	%r427, %r426, %r424;
	ld.global.u32 	%r428, [%rd57+7168];
	rem.s32 	%r429, %r428, %r2;
	add.s32 	%r573, %r429, %r427;
	add.s32 	%r562, %r562, 2048;
$L__BB21_10:
	setp.eq.s32 	%p29, %r23, 0;
	@%p29 bra 	$L__BB21_16;
	and.b32  	%r29, %r11, 3;
	setp.lt.u32 	%p30, %r23, 4;
	@%p30 bra 	$L__BB21_13;
	cvt.s64.s32 	%rd58, %r562;
	add.s64 	%rd59, %rd58, %rd4;
	shl.b64 	%rd60, %rd59, 2;
	add.s64 	%rd61, %rd2, %rd60;
	ld.global.u32 	%r431, [%rd61];
	rem.s32 	%r432, %r431, %r2;
	add.s32 	%r433, %r432, %r573;
	ld.global.u32 	%r434, [%rd61+1024];
	rem.s32 	%r435, %r434, %r2;
	add.s32 	%r436, %r435, %r433;
	ld.global.u32 	%r437, [%rd61+2048];
	rem.s32 	%r438, %r437, %r2;
	add.s32 	%r439, %r438, %r436;
	ld.global.u32 	%r440, [%rd61+3072];
	rem.s32 	%r441, %r440, %r2;
	add.s32 	%r573, %r441, %r439;
	add.s32 	%r562, %r562, 1024;
$L__BB21_13:
	setp.eq.s32 	%p31, %r29, 0;
	@%p31 bra 	$L__BB21_16;
	mul.wide.u32 	%rd62, %r3, 16384;
	add.s64 	%rd9, %rd2, %rd62;
	neg.s32 	%r570, %r29;
$L__BB21_15:
	.pragma "nounroll";
	mul.wide.s32 	%rd63, %r562, 4;
	add.s64 	%rd64, %rd9, %rd63;
	ld.global.u32 	%r442, [%rd64];
	rem.s32 	%r443, %r442, %r2;
	add.s32 	%r573, %r443, %r573;
	add.s32 	%r562, %r562, 256;
	add.s32 	%r570, %r570, 1;
	setp.ne.s32 	%p32, %r570, 0;
	@%p32 bra 	$L__BB21_15;
$L__BB21_16:
	setp.lt.s32 	%p33, %r5, 256;
	@%p33 bra 	$L__BB21_21;
	// begin inline asm
	mov.u32 %r507, %laneid;
	// end inline asm
	mov.b32 	%r510, 1;
	mov.b32 	%r531, 31;
	mov.b32 	%r532, -1;
	// begin inline asm
	shfl.sync.down.b32 %r508, %r573, %r510, %r531, %r532;
	// end inline asm
	setp.gt.s32 	%p49, %r507, 30;
	selp.b32 	%r533, 0, %r508, %p49;
	add.s32 	%r514, %r533, %r573;
	mov.b32 	%r515, 2;
	// begin inline asm
	shfl.sync.down.b32 %r513, %r514, %r515, %r531, %r532;
	// end inline asm
	setp.gt.s32 	%p50, %r507, 29;
	selp.b32 	%r534, 0, %r513, %p50;
	add.s32 	%r519, %r514, %r534;
	mov.b32 	%r520, 4;
	// begin inline asm
	shfl.sync.down.b32 %r518, %r519, %r520, %r531, %r532;
	// end inline asm
	setp.gt.s32 	%p51, %r507, 27;
	selp.b32 	%r535, 0, %r518, %p51;
	add.s32 	%r524, %r519, %r535;
	mov.b32 	%r525, 8;
	// begin inline asm
	shfl.sync.down.b32 %r523, %r524, %r525, %r531, %r532;
	// end inline asm
	setp.gt.s32 	%p52, %r507, 23;
	selp.b32 	%r536, 0, %r523, %p52;
	add.s32 	%r529, %r524, %r536;
	mov.b32 	%r530, 16;
	// begin inline asm
	shfl.sync.down.b32 %r528, %r529, %r530, %r531, %r532;
	// end inline asm
	setp.gt.s32 	%p53, %r507, 15;
	selp.b32 	%r537, 0, %r528, %p53;
	add.s32 	%r592, %r529, %r537;
	setp.ne.s32 	%p54, %r507, 0;
	@%p54 bra 	$L__BB21_19;
	shr.u32 	%r538, %r6, 3;
	and.b32  	%r539, %r538, 124;
	mov.u32 	%r540, _ZZN3cub18CUB_300001_SM_10006detail6reduce18DeviceReduceKernelINS2_10policy_hubIiyN4cuda3std3__44plusIiEEE10Policy1000EN6thrust24THRUST_300001_SM_1000_NS6detail15normal_iteratorINSD_10device_ptrIiEEEEyS9_i4sModEEvT0_PT3_T1_NS0_13GridEvenShareISN_EET2_T4_E12temp_storage;
	add.s32 	%r541, %r540, %r539;
	st.shared.u32 	[%r541+8], %r592;
$L__BB21_19:
	bar.sync 	0;
	setp.ne.s32 	%p55, %r6, 0;
	@%p55 bra 	$L__BB21_46;
	ld.shared.u32 	%r542, [_ZZN3cub18CUB_300001_SM_10006detail6reduce18DeviceReduceKernelINS2_10policy_hubIiyN4cuda3std3__44plusIiEEE10Policy1000EN6thrust24THRUST_300001_SM_1000_NS6detail15normal_iteratorINSD_10device_ptrIiEEEEyS9_i4sModEEvT0_PT3_T1_NS0_13GridEvenShareISN_EET2_T4_E12temp_storage+12];
	add.s32 	%r543, %r542, %r592;
	ld.shared.u32 	%r544, [_ZZN3cub18CUB_300001_SM_10006detail6reduce18DeviceReduceKernelINS2_10policy_hubIiyN4cuda3std3__44plusIiEEE10Policy1000EN6thrust24THRUST_300001_SM_1000_NS6detail15normal_iteratorINSD_10device_ptrIiEEEEyS9_i4sModEEvT0_PT3_T1_NS0_13GridEvenShareISN_EET2_T4_E12temp_storage+16];
	add.s32 	%r545, %r543, %r544;
	ld.shared.u32 	%r546, [_ZZN3cub18CUB_300001_SM_10006detail6reduce18DeviceReduceKernelINS2_10policy_hubIiyN4cuda3std3__44plusIiEEE10Policy1000EN6thrust24THRUST_300001_SM_1000_NS6detail15normal_iteratorINSD_10device_ptrIiEEEEyS9_i4sModEEvT0_PT3_T1_NS0_13GridEvenShareISN_EET2_T4_E12temp_storage+20];
	add.s32 	%r547, %r545, %r546;
	ld.shared.u32 	%r548, [_ZZN3cub18CUB_300001_SM_10006detail6reduce18DeviceReduceKernelINS2_10policy_hubIiyN4cuda3std3__44plusIiEEE10Policy1000EN6thrust24THRUST_300001_SM_1000_NS6detail15normal_iteratorINSD_10device_ptrIiEEEEyS9_i4sModEEvT0_PT3_T1_NS0_13GridEvenShareISN_EET2_T4_E12temp_storage+24];
	add.s32 	%r549, %r547, %r548;
	ld.shared.u32 	%r550, [_ZZN3cub18CUB_300001_SM_10006detail6reduce18DeviceReduceKernelINS2_10policy_hubIiyN4cuda3std3__44plusIiEEE10Policy1000EN6thrust24THRUST_300001_SM_1000_NS6detail15normal_iteratorINSD_10device_ptrIiEEEEyS9_i4sModEEvT0_PT3_T1_NS0_13GridEvenShareISN_EET2_T4_E12temp_storage+28];
	add.s32 	%r551, %r549, %r550;
	ld.shared.u32 	%r552, [_ZZN3cub18CUB_300001_SM_10006detail6reduce18DeviceReduceKernelINS2_10policy_hubIiyN4cuda3std3__44plusIiEEE10Policy1000EN6thrust24THRUST_300001_SM_1000_NS6detail15normal_iteratorINSD_10device_ptrIiEEEEyS9_i4sModEEvT0_PT3_T1_NS0_13GridEvenShareISN_EET2_T4_E12temp_storage+32];
	add.s32 	%r553, %r551, %r552;
	ld.shared.u32 	%r554, [_ZZN3cub18CUB_300001_SM_10006detail6reduce18DeviceReduceKernelINS2_10policy_hubIiyN4cuda3std3__44plusIiEEE10Policy1000EN6thrust24THRUST_300001_SM_1000_NS6detail15normal_iteratorINSD_10device_ptrIiEEEEyS9_i4sModEEvT0_PT3_T1_NS0_13GridEvenShareISN_EET2_T4_E12temp_storage+36];
	add.s32 	%r592, %r553, %r554;
	bra.uni 	$L__BB21_46;
$L__BB21_21:
	// begin inline asm
	mov.u32 %r444, %laneid;
	// end inline asm
	and.b32  	%r470, %r6, 992;
	add.s32 	%r471, %r470, 32;
	setp.gt.s32 	%p34, %r471, %r5;
	not.b32 	%r472, %r470;
	add.s32 	%r473, %r5, %r472;
	selp.b32 	%r468, %r473, 31, %p34;
	mov.b32 	%r447, 1;
	mov.b32 	%r469, -1;
	// begin inline asm
	shfl.sync.down.b32 %r445, %r573, %r447, %r468, %r469;
	// end inline asm
	setp.lt.s32 	%p35, %r444, %r468;
	selp.b32 	%r474, %r445, 0, %p35;
	add.s32 	%r451, %r474, %r573;
	mov.b32 	%r452, 2;
	// begin inline asm
	shfl.sync.down.b32 %r450, %r451, %r452, %r468, %r469;
	// end inline asm
	add.s32 	%r475, %r444, 2;
	setp.gt.s32 	%p36, %r475, %r468;
	selp.b32 	%r476, 0, %r450, %p36;
	add.s32 	%r456, %r451, %r476;
	mov.b32 	%r457, 4;
	// begin inline asm
	shfl.sync.down.b32 %r455, %r456, %r457, %r468, %r469;
	// end inline asm
	add.s32 	%r477, %r444, 4;
	setp.gt.s32 	%p37, %r477, %r468;
	selp.b32 	%r478, 0, %r455, %p37;
	add.s32 	%r461, %r456, %r478;
	mov.b32 	%r462, 8;
	// begin inline asm
	shfl.sync.down.b32 %r460, %r461, %r462, %r468, %r469;
	// end inline asm
	add.s32 	%r479, %r444, 8;
	setp.gt.s32 	%p38, %r479, %r468;
	selp.b32 	%r480, 0, %r460, %p38;
	add.s32 	%r466, %r461, %r480;
	mov.b32 	%r467, 16;
	// begin inline asm
	shfl.sync.down.b32 %r465, %r466, %r467, %r468, %r469;
	// end inline asm
	add.s32 	%r481, %r444, 16;
	setp.gt.s32 	%p39, %r481, %r468;
	selp.b32 	%r482, 0, %r465, %p39;
	add.s32 	%r592, %r466, %r482;
	setp.ne.s32 	%p40, %r444, 0;
	@%p40 bra 	$L__BB21_23;
	shr.u32 	%r483, %r6, 3;
	and.b32  	%r484, %r483, 124;
	mov.u32 	%r485, _ZZN3cub18CUB_300001_SM_10006detail6reduce18DeviceReduceKernelINS2_10policy_hubIiyN4cuda3std3__44plusIiEEE10Policy1000EN6thrust24THRUST_300001_SM_1000_NS6detail15normal_iteratorINSD_10device_ptrIiEEEEyS9_i4sModEEvT0_PT3_T1_NS0_13GridEvenShareISN_EET2_T4_E12temp_storage;
	add.s32 	%r486, %r485, %r484;
	st.shared.u32 	[%r486+8], %r592;
$L__BB21_23:
	bar.sync 	0;
	setp.ne.s32 	%p41, %r6, 0;
	@%p41 bra 	$L__BB21_46;
	setp.gt.s32 	%p42, %r5, 32;
	ld.shared.u32 	%r487, [_ZZN3cub18CUB_300001_SM_10006detail6reduce18DeviceReduceKernelINS2_10policy_hubIiyN4cuda3std3__44plusIiEEE10Policy1000EN6thrust24THRUST_300001_SM_1000_NS6detail15normal_iteratorINSD_10device_ptrIiEEEEyS9_i4sModEEvT0_PT3_T1_NS0_13GridEvenShareISN_EET2_T4_E12temp_storage+12];
	selp.b32 	%r488, %r487, 0, %p42;
	add.s32 	%r489, %r488, %r592;
	setp.gt.s32 	%p43, %r5, 64;
	ld.shared.u32 	%r490, [_ZZN3cub18CUB_300001_SM_10006detail6reduce18DeviceReduceKernelINS2_10policy_hubIiyN4cuda3std3__44plusIiEEE10Policy1000EN6thrust24THRUST_300001_SM_1000_NS6detail15normal_iteratorINSD_10device_ptrIiEEEEyS9_i4sModEEvT0_PT3_T1_NS0_13GridEvenShareISN_EET2_T4_E12temp_storage+16];
	selp.b32 	%r491, %r490, 0, %p43;
	add.s32 	%r492, %r489, %r491;
	setp.gt.s32 	%p44, %r5, 96;
	ld.shared.u32 	%r493, [_ZZN3cub18CUB_300001_SM_10006detail6reduce18DeviceReduceKernelINS2_10policy_hubIiyN4cuda3std3__44plusIiEEE10Policy1000EN6thrust24THRUST_300001_SM_1000_NS6detail15normal_iteratorINSD_10device_ptrIiEEEEyS9_i4sModEEvT0_PT3_T1_NS0_13GridEvenShareISN_EET2_T4_E12temp_storage+20];
	selp.b32 	%r494, %r493, 0, %p44;
	add.s32 	%r495, %r492, %r494;
	setp.gt.s32 	%p45, %r5, 128;
	ld.shared.u32 	%r496, [_ZZN3cub18CUB_300001_SM_10006detail6reduce18DeviceReduceKernelINS2_10policy_hubIiyN4cuda3std3__44plusIiEEE10Policy1000EN6thrust24THRUST_300001_SM_1000_NS6detail15normal_iteratorINSD_10device_ptrIiEEEEyS9_i4sModEEvT0_PT3_T1_NS0_13GridEvenShareISN_EET2_T4_E12temp_storage+24];
	selp.b32 	%r497, %r496, 0, %p45;
	add.s32 	%r498, %r495, %r497;
	setp.gt.s32 	%p46, %r5, 160;
	ld.shared.u32 	%r499, [_ZZN3cub18CUB_300001_SM_10006detail6reduce18DeviceReduceKernelINS2_10policy_hubIiyN4cuda3std3__44plusIiEEE10Policy1000EN6thrust24THRUST_300001_SM_1000_NS6detail15normal_iteratorINSD_10device_ptrIiEEEEyS9_i4sModEEvT0_PT3_T1_NS0_13GridEvenShareISN_EET2_T4_E12temp_storage+28];
	selp.b32 	%r500, %r499, 0, %p46;
	add.s32 	%r501, %r498, %r500;
	setp.gt.s32 	%p47, %r5, 192;
	ld.shared.u32 	%r502, [_ZZN3cub18CUB_300001_SM_10006detail6reduce18DeviceReduceKernelINS2_10policy_hubIiyN4cuda3std3__44plusIiEEE10Policy1000EN6thrust24THRUST_300001_SM_1000_NS6detail15normal_iteratorINSD_10device_ptrIiEEEEyS9_i4sModEEvT0_PT3_T1_NS0_13GridEvenShareISN_EET2_T4_E12temp_storage+32];
	selp.b32 	%r503, %r502, 0, %p47;
	add.s32 	%r504, %r501, %r503;
	setp.gt.s32 	%p48, %r5, 224;
	ld.shared.u32 	%r505, [_ZZN3cub18CUB_300001_SM_10006detail6reduce18DeviceReduceKernelINS2_10policy_hubIiyN4cuda3std3__44plusIiEEE10Policy1000EN6thrust24THRUST_300001_SM_1000_NS6detail15normal_iteratorINSD_10device_ptrIiEEEEyS9_i4sModEEvT0_PT3_T1_NS0_13GridEvenShareISN_EET2_T4_E12temp_storage+36];
	selp.b32 	%r506, %r505, 0, %p48;
	add.s32 	%r592, %r504, %r506;
	bra.uni 	$L__BB21_46;
$L__BB21_25:
	cvt.u32.u64 	%r91, %rd4;
	mov.u32 	%r47, %tid.x;
	add.s32 	%r92, %r47, %r91;
	mul.wide.u32 	%rd27, %r92, 4;
	add.s64 	%rd28, %rd2, %rd27;
	ld.global.u32 	%r93, [%rd28];
	rem.s32 	%r94, %r93, %r2;
	ld.global.u32 	%r95, [%rd28+1024];
	rem.s32 	%r96, %r95, %r2;
	ld.global.u32 	%r97, [%rd28+2048];
	rem.s32 	%r98, %r97, %r2;
	ld.global.u32 	%r99, [%rd28+3072];
	rem.s32 	%r100, %r99, %r2;
	ld.global.u32 	%r101, [%rd28+4096];
	rem.s32 	%r102, %r101, %r2;
	ld.global.u32 	%r103, [%rd28+5120];
	rem.s32 	%r104, %r103, %r2;
	ld.global.u32 	%r105, [%rd28+6144];
	rem.s32 	%r106, %r105, %r2;
	ld.global.u32 	%r107, [%rd28+7168];
	rem.s32 	%r108, %r107, %r2;
	ld.global.u32 	%r109, [%rd28+8192];
	rem.s32 	%r110, %r109, %r2;
	ld.global.u32 	%r111, [%rd28+9216];
	rem.s32 	%r112, %r111, %r2;
	ld.global.u32 	%r113, [%rd28+10240];
	rem.s32 	%r114, %r113, %r2;
	ld.global.u32 	%r115, [%rd28+11264];
	rem.s32 	%r116, %r115, %r2;
	ld.global.u32 	%r117, [%rd28+12288];
	rem.s32 	%r118, %r117, %r2;
	ld.global.u32 	%r119, [%rd28+13312];
	rem.s32 	%r120, %r119, %r2;
	ld.global.u32 	%r121, [%rd28+14336];
	rem.s32 	%r122, %r121, %r2;
	ld.global.u32 	%r123, [%rd28+15360];
	rem.s32 	%r124, %r123, %r2;
	add.s32 	%r125, %r96, %r94;
	add.s32 	%r126, %r98, %r125;
	add.s32 	%r127, %r100, %r126;
	add.s32 	%r128, %r102, %r127;
	add.s32 	%r129, %r104, %r128;
	add.s32 	%r130, %r106, %r129;
	add.s32 	%r131, %r108, %r130;
	add.s32 	%r132, %r110, %r131;
	add.s32 	%r133, %r112, %r132;
	add.s32 	%r134, %r114, %r133;
	add.s32 	%r135, %r116, %r134;
	add.s32 	%r136, %r118, %r135;
	add.s32 	%r137, %r120, %r136;
	add.s32 	%r138, %r122, %r137;
	add.s32 	%r591, %r124, %r138;
	setp.lt.u64 	%p2, %rd5, %rd3;
	@%p2 bra 	$L__BB21_42;
	cvt.u32.u64 	%r140, %rd3;
	cvt.u64.u32 	%rd10, %r47;
	add.s64 	%rd70, %rd4, %rd3;
	cvt.u32.u64 	%r49, %rd1;
	not.b32 	%r142, %r47;
	add.s32 	%r143, %r142, %r49;
	sub.s32 	%r144, %r143, %r140;
	sub.s32 	%r574, %r144, %r91;
	add.s64 	%rd29, %rd70, %rd10;
	shl.b64 	%rd30, %rd29, 2;
	add.s64 	%rd31, %rd30, %rd2;
	add.s64 	%rd69, %rd31, 8192;
	shl.b64 	%rd13, %rd3, 2;
	mov.b32 	%r575, 0;
	mov.u64 	%rd71, %rd4;
$L__BB21_27:
	add.s64 	%rd71, %rd71, %rd3;
	add.s64 	%rd32, %rd1, -4096;
	setp.gt.u64 	%p3, %rd71, %rd32;
	@%p3 bra 	$L__BB21_29;
	cvt.u32.u64 	%r145, %rd3;
	add.s64 	%rd33, %rd71, %rd10;
	shl.b64 	%rd34, %rd33, 2;
	add.s64 	%rd35, %rd2, %rd34;
	ld.global.u32 	%r146, [%rd35];
	rem.s32 	%r147, %r146, %r2;
	ld.global.u32 	%r148, [%rd35+1024];
	rem.s32 	%r149, %r148, %r2;
	ld.global.u32 	%r150, [%rd35+2048];
	rem.s32 	%r151, %r150, %r2;
	ld.global.u32 	%r152, [%rd35+3072];
	rem.s32 	%r153, %r152, %r2;
	ld.global.u32 	%r154, [%rd35+4096];
	rem.s32 	%r155, %r154, %r2;
	ld.global.u32 	%r156, [%rd35+5120];
	rem.s32 	%r157, %r156, %r2;
	ld.global.u32 	%r158, [%rd35+6144];
	rem.s32 	%r159, %r158, %r2;
	ld.global.u32 	%r160, [%rd35+7168];
	rem.s32 	%r161, %r160, %r2;
	ld.global.u32 	%r162, [%rd35+8192];
	rem.s32 	%r163, %r162, %r2;
	ld.global.u32 	%r164, [%rd35+9216];
	rem.s32 	%r165, %r164, %r2;
	ld.global.u32 	%r166, [%rd35+10240];
	rem.s32 	%r167, %r166, %r2;
	ld.global.u32 	%r168, [%rd35+11264];
	rem.s32 	%r169, %r168, %r2;
	ld.global.u32 	%r170, [%rd35+12288];
	rem.s32 	%r171, %r170, %r2;
	ld.global.u32 	%r172, [%rd35+13312];
	rem.s32 	%r173, %r172, %r2;
	ld.global.u32 	%r174, [%rd35+14336];
	rem.s32 	%r175, %r174, %r2;
	ld.global.u32 	%r176, [%rd35+15360];
	rem.s32 	%r177, %r176, %r2;
	add.s32 	%r178, %r147, %r591;
	add.s32 	%r179, %r149, %r178;
	add.s32 	%r180, %r151, %r179;
	add.s32 	%r181, %r153, %r180;
	add.s32 	%r182, %r155, %r181;
	add.s32 	%r183, %r157, %r182;
	add.s32 	%r184, %r159, %r183;
	add.s32 	%r185, %r161, %r184;
	add.s32 	%r186, %r163, %r185;
	add.s32 	%r187, %r165, %r186;
	add.s32 	%r188, %r167, %r187;
	add.s32 	%r189, %r169, %r188;
	add.s32 	%r190, %r171, %r189;
	add.s32 	%r191, %r173, %r190;
	add.s32 	%r192, %r175, %r191;
	add.s32 	%r591, %r177, %r192;
	sub.s64 	%rd36, %rd1, %rd71;
	setp.lt.u64 	%p4, %rd36, %rd3;
	add.s32 	%r575, %r575, 1;
	add.s64 	%rd70, %rd70, %rd3;
	sub.s32 	%r574, %r574, %r145;
	add.s64 	%rd69, %rd69, %rd13;
	@%p4 bra 	$L__BB21_42;
	bra.uni 	$L__BB21_27;
$L__BB21_29:
	setp.le.u64 	%p5, %rd1, %rd71;
	cvt.u32.u64 	%r193, %rd71;
	cvt.u32.u64 	%r194, %rd1;
	sub.s32 	%r195, %r194, %r193;
	setp.ge.s32 	%p6, %r47, %r195;
	or.pred  	%p7, %p5, %p6;
	@%p7 bra 	$L__BB21_42;
	cvt.u32.u64 	%r198, %rd3;
	cvt.u32.u64 	%r199, %rd4;
	not.b32 	%r200, %r47;
	add.s32 	%r201, %r200, %r49;
	add.s32 	%r202, %r198, %r199;
	sub.s32 	%r203, %r201, %r202;
	mul.lo.s32 	%r204, %r1, %r575;
	shl.b32 	%r205, %r204, 12;
	sub.s32 	%r206, %r203, %r205;
	shr.u32 	%r207, %r206, 8;
	add.s32 	%r57, %r207, 1;
	and.b32  	%r58, %r57, 15;
	setp.lt.u32 	%p8, %r206, 3840;
	mov.u32 	%r581, %r47;
	@%p8 bra 	$L__BB21_33;
	shr.u32 	%r208, %r574, 8;
	add.s32 	%r209, %r208, 1;
	and.b32  	%r210, %r209, 33554416;
	neg.s32 	%r577, %r210;
	mov.u32 	%r581, %r47;
$L__BB21_32:
	.pragma "nounroll";
	ld.global.u32 	%r211, [%rd69+-8192];
	rem.s32 	%r212, %r211, %r2;
	add.s32 	%r213, %r212, %r591;
	ld.global.u32 	%r214, [%rd69+-7168];
	rem.s32 	%r215, %r214, %r2;
	add.s32 	%r216, %r215, %r213;
	ld.global.u32 	%r217, [%rd69+-6144];
	rem.s32 	%r218, %r217, %r2;
	add.s32 	%r219, %r218, %r216;
	ld.global.u32 	%r220, [%rd69+-5120];
	rem.s32 	%r221, %r220, %r2;
	add.s32 	%r222, %r221, %r219;
	ld.global.u32 	%r223, [%rd69+-4096];
	rem.s32 	%r224, %r223, %r2;
	add.s32 	%r225, %r224, %r222;
	ld.global.u32 	%r226, [%rd69+-3072];
	rem.s32 	%r227, %r226, %r2;
	add.s32 	%r228, %r227, %r225;
	ld.global.u32 	%r229, [%rd69+-2048];
	rem.s32 	%r230, %r229, %r2;
	add.s32 	%r231, %r230, %r228;
	ld.global.u32 	%r232, [%rd69+-1024];
	rem.s32 	%r233, %r232, %r2;
	add.s32 	%r234, %r233, %r231;
	ld.global.u32 	%r235, [%rd69];
	rem.s32 	%r236, %r235, %r2;
	add.s32 	%r237, %r236, %r234;
	ld.global.u32 	%r238, [%rd69+1024];
	rem.s32 	%r239, %r238, %r2;
	add.s32 	%r240, %r239, %r237;
	ld.global.u32 	%r241, [%rd69+2048];
	rem.s32 	%r242, %r241, %r2;
	add.s32 	%r243, %r242, %r240;
	ld.global.u32 	%r244, [%rd69+3072];
	rem.s32 	%r245, %r244, %r2;
	add.s32 	%r246, %r245, %r243;
	ld.global.u32 	%r247, [%rd69+4096];
	rem.s32 	%r248, %r247, %r2;
	add.s32 	%r249, %r248, %r246;
	ld.global.u32 	%r250, [%rd69+5120];
	rem.s32 	%r251, %r250, %r2;
	add.s32 	%r252, %r251, %r249;
	ld.global.u32 	%r253, [%rd69+6144];
	rem.s32 	%r254, %r253, %r2;
	add.s32 	%r255, %r254, %r252;
	ld.global.u32 	%r256, [%rd69+7168];
	rem.s32 	%r257, %r256, %r2;
	add.s32 	%r591, %r257, %r255;
	add.s32 	%r581, %r581, 4096;
	add.s32 	%r577, %r577, 16;
	add.s64 	%rd69, %rd69, 16384;
	setp.ne.s32 	%p9, %r577, 0;
	@%p9 bra 	$L__BB21_32;
$L__BB21_33:
	setp.eq.s32 	%p10, %r58, 0;
	@%p10 bra 	$L__BB21_42;
	and.b32  	%r69, %r57, 7;
	setp.lt.u32 	%p11, %r58, 8;
	@%p11 bra 	$L__BB21_36;
	cvt.u64.u32 	%rd37, %r581;
	add.s64 	%rd38, %rd71, %rd37;
	shl.b64 	%rd39, %rd38, 2;
	add.s64 	%rd40, %rd2, %rd39;
	ld.global.u32 	%r259, [%rd40];
	rem.s32 	%r260, %r259, %r2;
	add.s32 	%r261, %r260, %r591;
	ld.global.u32 	%r262, [%rd40+1024];
	rem.s32 	%r263, %r262, %r2;
	add.s32 	%r264, %r263, %r261;
	ld.global.u32 	%r265, [%rd40+2048];
	rem.s32 	%r266, %r265, %r2;
	add.s32 	%r267, %r266, %r264;
	ld.global.u32 	%r268, [%rd40+3072];
	rem.s32 	%r269, %r268, %r2;
	add.s32 	%r270, %r269, %r267;
	ld.global.u32 	%r271, [%rd40+4096];
	rem.s32 	%r272, %r271, %r2;
	add.s32 	%r273, %r272, %r270;
	ld.global.u32 	%r274, [%rd40+5120];
	rem.s32 	%r275, %r274, %r2;
	add.s32 	%r276, %r275, %r273;
	ld.global.u32 	%r277, [%rd40+6144];
	rem.s32 	%r278, %r277, %r2;
	add.s32 	%r279, %r278, %r276;
	ld.global.u32 	%r280, [%rd40+7168];
	rem.s32 	%r281, %r280, %r2;
	add.s32 	%r591, %r281, %r279;
	add.s32 	%r581, %r581, 2048;
$L__BB21_36:
	setp.eq.s32 	%p12, %r69, 0;
	@%p12 bra 	$L__BB21_42;
	setp.lt.u32 	%p13, %r69, 4;
	@%p13 bra 	$L__BB21_39;
	cvt.u64.u32 	%rd41, %r581;
	add.s64 	%rd42, %rd71, %rd41;
	shl.b64 	%rd43, %rd42, 2;
	add.s64 	%rd44, %rd2, %rd43;
	ld.global.u32 	%r283, [%rd44];
	rem.s32 	%r284, %r283, %r2;
	add.s32 	%r285, %r284, %r591;
	ld.global.u32 	%r286, [%rd44+1024];
	rem.s32 	%r287, %r286, %r2;
	add.s32 	%r288, %r287, %r285;
	ld.global.u32 	%r289, [%rd44+2048];
	rem.s32 	%r290, %r289, %r2;
	add.s32 	%r291, %r290, %r288;
	ld.global.u32 	%r292, [%rd44+3072];
	rem.s32 	%r293, %r292, %r2;
	add.s32 	%r591, %r293, %r291;
	add.s32 	%r581, %r581, 1024;
$L__BB21_39:
	and.b32  	%r294, %r57, 3;
	setp.eq.s32 	%p14, %r294, 0;
	@%p14 bra 	$L__BB21_42;
	cvt.u64.u32 	%rd45, %r581;
	add.s64 	%rd46, %rd45, %rd70;
	shl.b64 	%rd47, %rd46, 2;
	add.s64 	%rd73, %rd2, %rd47;
	cvt.u16.u32 	%rs1, %r574;
	shr.u16 	%rs2, %rs1, 8;
	add.s16 	%rs3, %rs2, 1;
	cvt.u32.u16 	%r295, %rs3;
	and.b32  	%r296, %r295, 3;
	neg.s32 	%r589, %r296;
$L__BB21_41:
	.pragma "nounroll";
	ld.global.u32 	%r297, [%rd73];
	rem.s32 	%r298, %r297, %r2;
	add.s32 	%r591, %r298, %r591;
	add.s64 	%rd73, %rd73, 1024;
	add.s32 	%r589, %r589, 1;
	setp.ne.s32 	%p15, %r589, 0;
	@%p15 bra 	$L__BB21_41;
$L__BB21_42:
	// begin inline asm
	mov.u32 %r299, %laneid;
	// end inline asm
	mov.b32 	%r302, 1;
	mov.b32 	%r323, 31;
	mov.b32 	%r324, -1;
	// begin inline asm
	shfl.sync.down.b32 %r300, %r591, %r302, %r323, %r324;
	// end inline asm
	setp.gt.s32 	%p16, %r299, 30;
	selp.b32 	%r325, 0, %r300, %p16;
	add.s32 	%r306, %r325, %r591;
	mov.b32 	%r307, 2;
	// begin inline asm
	shfl.sync.down.b32 %r305, %r306, %r307, %r323, %r324;
	// end inline asm
	setp.gt.s32 	%p17, %r299, 29;
	selp.b32 	%r326, 0, %r305, %p17;
	add.s32 	%r311, %r306, %r326;
	mov.b32 	%r312, 4;
	// begin inline asm
	shfl.sync.down.b32 %r310, %r311, %r312, %r323, %r324;
	// end inline asm
	setp.gt.s32 	%p18, %r299, 27;
	selp.b32 	%r327, 0, %r310, %p18;
	add.s32 	%r316, %r311, %r327;
	mov.b32 	%r317, 8;
	// begin inline asm
	shfl.sync.down.b32 %r315, %r316, %r317, %r323, %r324;
	// end inline asm
	setp.gt.s32 	%p19, %r299, 23;
	selp.b32 	%r328, 0, %r315, %p19;
	add.s32 	%r321, %r316, %r328;
	mov.b32 	%r322, 16;
	// begin inline asm
	shfl.sync.down.b32 %r320, %r321, %r322, %r323, %r324;
	// end inline asm
	setp.gt.s32 	%p20, %r299, 15;
	selp.b32 	%r329, 0, %r320, %p20;
	add.s32 	%r592, %r321, %r329;
	setp.ne.s32 	%p21, %r299, 0;
	@%p21 bra 	$L__BB21_44;
	shr.u32 	%r330, %r47, 3;
	and.b32  	%r331, %r330, 124;
	mov.u32 	%r332, _ZZN3cub18CUB_300001_SM_10006detail6reduce18DeviceReduceKernelINS2_10policy_hubIiyN4cuda3std3__44plusIiEEE10Policy1000EN6thrust24THRUST_300001_SM_1000_NS6detail15normal_iteratorINSD_10device_ptrIiEEEEyS9_i4sModEEvT0_PT3_T1_NS0_13GridEvenShareISN_EET2_T4_E12temp_storage;
	add.s32 	%r333, %r332, %r331;
	st.shared.u32 	[%r333+8], %r592;
$L__BB21_44:
	bar.sync 	0;
	setp.ne.s32 	%p22, %r47, 0;
	@%p22 bra 	$L__BB21_46;
	ld.shared.u32 	%r334, [_ZZN3cub18CUB_300001_SM_10006detail6reduce18DeviceReduceKernelINS2_10policy_hubIiyN4cuda3std3__44plusIiEEE10Policy1000EN6thrust24THRUST_300001_SM_1000_NS6detail15normal_iteratorINSD_10device_ptrIiEEEEyS9_i4sModEEvT0_PT3_T1_NS0_13GridEvenShareISN_EET2_T4_E12temp_storage+12];
	add.s32 	%r335, %r334, %r592;
	ld.shared.u32 	%r336, [_ZZN3cub18CUB_300001_SM_10006detail6reduce18DeviceReduceKernelINS2_10policy_hubIiyN4cuda3std3__44plusIiEEE10Policy1000EN6thrust24THRUST_300001_SM_1000_NS6detail15normal_iteratorINSD_10device_ptrIiEEEEyS9_i4sModEEvT0_PT3_T1_NS0_13GridEvenShareISN_EET2_T4_E12temp_storage+16];
	add.s32 	%r337, %r335, %r336;
	ld.shared.u32 	%r338, [_ZZN3cub18CUB_300001_SM_10006detail6reduce18DeviceReduceKernelINS2_10policy_hubIiyN4cuda3std3__44plusIiEEE10Policy1000EN6thrust24THRUST_300001_SM_1000_NS6detail15normal_iteratorINSD_10device_ptrIiEEEEyS9_i4sModEEvT0_PT3_T1_NS0_13GridEvenShareISN_EET2_T4_E12temp_storage+20];
	add.s32 	%r339, %r337, %r338;
	ld.shared.u32 	%r340, [_ZZN3cub18CUB_300001_SM_10006detail6reduce18DeviceReduceKernelINS2_10policy_hubIiyN4cuda3std3__44plusIiEEE10Policy1000EN6thrust24THRUST_300001_SM_1000_NS6detail15normal_iteratorINSD_10device_ptrIiEEEEyS9_i4sModEEvT0_PT3_T1_NS0_13GridEvenShareISN_EET2_T4_E12temp_storage+24];
	add.s32 	%r341, %r339, %r340;
	ld.shared.u32 	%r342, [_ZZN3cub18CUB_300001_SM_10006detail6reduce18DeviceReduceKernelINS2_10policy_hubIiyN4cuda3std3__44plusIiEEE10Policy1000EN6thrust24THRUST_300001_SM_1000_NS6detail15normal_iteratorINSD_10device_ptrIiEEEEyS9_i4sModEEvT0_PT3_T1_NS0_13GridEvenShareISN_EET2_T4_E12temp_storage+28];
	add.s32 	%r343, %r341, %r342;
	ld.shared.u32 	%r344, [_ZZN3cub18CUB_300001_SM_10006detail6reduce18DeviceReduceKernelINS2_10policy_hubIiyN4cuda3std3__44plusIiEEE10Policy1000EN6thrust24THRUST_300001_SM_1000_NS6detail15normal_iteratorINSD_10device_ptrIiEEEEyS9_i4sModEEvT0_PT3_T1_NS0_13GridEvenShareISN_EET2_T4_E12temp_storage+32];
	add.s32 	%r345, %r343, %r344;
	ld.shared.u32 	%r346, [_ZZN3cub18CUB_300001_SM_10006detail6reduce18DeviceReduceKernelINS2_10policy_hubIiyN4cuda3std3__44plusIiEEE10Policy1000EN6thrust24THRUST_300001_SM_1000_NS6detail15normal_iteratorINSD_10device_ptrIiEEEEyS9_i4sModEEvT0_PT3_T1_NS0_13GridEvenShareISN_EET2_T4_E12temp_storage+36];
	add.s32 	%r592, %r345, %r346;
$L__BB21_46:
	mov.u32 	%r555, %tid.x;
	setp.ne.s32 	%p56, %r555, 0;
	@%p56 bra 	$L__BB21_48;
	cvta.to.global.u64 	%rd65, %rd25;
	mul.wide.u32 	%rd66, %r3, 4;
	add.s64 	%rd67, %rd65, %rd66;
	st.global.u32 	[%rd67], %r592;
$L__BB21_48:
	ret;

}
	// .globl	_ZN3cub18CUB_300001_SM_10006detail6reduce28DeviceReduceSingleTileKernelINS2_10policy_hubIijN4cuda3std3__44plusIiEEE10Policy1000EN6thrust24THRUST_300001_SM_1000_NS12zip_iteratorINS7_5tupleIJNSD_6detail15normal_iteratorINSD_10device_ptrIiEEEENSD_17constant_iteratorIiNSD_11use_defaultESM_EEEEEEEPijS9_ii8tupleModEEvT0_T1_T2_T3_T4_T6_
.visible .entry _ZN3cub18CUB_300001_SM_10006detail6reduce28DeviceReduceSingleTileKernelINS2_10policy_hubIijN4cuda3std3__44plusIiEEE10Policy1000EN6thrust24THRUST_300001_SM_1000_NS12zip_iteratorINS7_5tupleIJNSD_6detail15normal_iteratorINSD_10device_ptrIiEEEENSD_17constant_iteratorIiNSD_11use_defaultESM_EEEEEEEPijS9_ii8tupleModEEvT0_T1_T2_T3_T4_T6_(
	.param .align 8 .b8 _ZN3cub18CUB_300001_SM_10006detail6reduce28DeviceReduceSingleTileKernelINS2_10policy_hubIijN4cuda3std3__44plusIiEEE10Policy1000EN6thrust24THRUST_300001_SM_1000_NS12zip_iteratorINS7_5tupleIJNSD_6detail15normal_iteratorINSD_10device_ptrIiEEEENSD_17constant_iteratorIiNSD_11use_defaultESM_EEEEEEEPijS9_ii8tupleModEEvT0_T1_T2_T3_T4_T6__param_0[24],
	.param .u64 .ptr .align 1 _ZN3cub18CUB_300001_SM_10006detail6reduce28DeviceReduceSingleTileKernelINS2_10policy_hubIijN4cuda3std3__44plusIiEEE10Policy1000EN6thrust24THRUST_300001_SM_1000_NS12zip_iteratorINS7_5tupleIJNSD_6detail15normal_iteratorINSD_10device_ptrIiEEEENSD_17constant_iteratorIiNSD_11use_defaultESM_EEEEEEEPijS9_ii8tupleModEEvT0_T1_T2_T3_T4_T6__param_1,
	.param .u32 _ZN3cub18CUB_300001_SM_10006detail6reduce28DeviceReduceSingleTileKernelINS2_10policy_hubIijN4cuda3std3__44plusIiEEE10Policy1000EN6thrust24THRUST_300001_SM_1000_NS12zip_iteratorINS7_5tupleIJNSD_6detail15normal_iteratorINSD_10device_ptrIiEEEENSD_17constant_iteratorIiNSD_11use_defaultESM_EEEEEEEPijS9_ii8tupleModEEvT0_T1_T2_T3_T4_T6__param_2,
	.param .align 1 .b8 _ZN3cub18CUB_300001_SM_10006detail6reduce28DeviceReduceSingleTileKernelINS2_10policy_hubIijN4cuda3std3__44plusIiEEE10Policy1000EN6thrust24THRUST_300001_SM_1000_NS12zip_iteratorINS7_5tupleIJNSD_6detail15normal_iteratorINSD_10device_ptrIiEEEENSD_17constant_iteratorIiNSD_11use_defaultESM_EEEEEEEPijS9_ii8tupleModEEvT0_T1_T2_T3_T4_T6__param_3[1],
	.param .u32 _ZN3cub18CUB_300001_SM_10006detail6reduce28DeviceReduceSingleTileKernelINS2_10policy_hubIijN4cuda3std3__44plusIiEEE10Policy1000EN6thrust24THRUST_300001_SM_1000_NS12zip_iteratorINS7_5tupleIJNSD_6detail15normal_iteratorINSD_10device_ptrIiEEEENSD_17constant_iteratorIiNSD_11use_defaultESM_EEEEEEEPijS9_ii8tupleModEEvT0_T1_T2_T3_T4_T6__param_4,
	.param .align 1 .b8 _ZN3cub18CUB_300001_SM_10006detail6reduce28DeviceReduceSingleTileKernelINS2_10policy_hubIijN4cuda3std3__44plusIiEEE10Policy1000EN6thrust24THRUST_300001_SM_1000_NS12zip_iteratorINS7_5tupleIJNSD_6detail15normal_iteratorINSD_10device_ptrIiEEEENSD_17constant_iteratorIiNSD_11use_defaultESM_EEEEEEEPijS9_ii8tupleModEEvT0_T1_T2_T3_T4_T6__param_5[1]
)
.maxntid 256
.minnctapersm 1
{
	.reg .pred 	%p<59>;
	.reg .b16 	%rs<5>;
	.reg .b32 	%r<609>;
	.reg .b64 	%rd<85>;
	// demoted variable
	.shared .align 4 .b8 _ZZN3cub18CUB_300001_SM_10006detail6reduce28DeviceReduceSingleTileKernelINS2_10policy_hubIijN4cuda3std3__44plusIiEEE10Policy1000EN6thrust24THRUST_300001_SM_1000_NS12zip_iteratorINS7_5tupleIJNSD_6detail15normal_iteratorINSD_10device_ptrIiEEEENSD_17constant_iteratorIiNSD_11use_defaultESM_EEEEEEEPijS9_ii8tupleModEEvT0_T1_T2_T3_T4_T6_E12temp_storage[44];
	ld.param.u32 	%r91, [_ZN3cub18CUB_300001_SM_10006detail6reduce28DeviceReduceSingleTileKernelINS2_10policy_hubIijN4cuda3std3__44plusIiEEE10Policy1000EN6thrust24THRUST_300001_SM_1000_NS12zip_iteratorINS7_5tupleIJNSD_6detail15normal_iteratorINSD_10device_ptrIiEEEENSD_17constant_iteratorIiNSD_11use_defaultESM_EEEEEEEPijS9_ii8tupleModEEvT0_T1_T2_T3_T4_T6__param_0+16];
	ld.param.u64 	%rd9, [_ZN3cub18CUB_300001_SM_10006detail6reduce28DeviceReduceSingleTileKernelINS2_10policy_hubIijN4cuda3std3__44plusIiEEE10Policy1000EN6thrust24THRUST_300001_SM_1000_NS12zip_iteratorINS7_5tupleIJNSD_6detail15normal_iteratorINSD_10device_ptrIiEEEENSD_17constant_iteratorIiNSD_11use_defaultESM_EEEEEEEPijS9_ii8tupleModEEvT0_T1_T2_T3_T4_T6__param_0];
	ld.param.u64 	%rd11, [_ZN3cub18CUB_300001_SM_10006detail6reduce28DeviceReduceSingleTileKernelINS2_10policy_hubIijN4cuda3std3__44plusIiEEE10Policy1000EN6thrust24THRUST_300001_SM_1000_NS12zip_iteratorINS7_5tupleIJNSD_6detail15normal_iteratorINSD_10device_ptrIiEEEENSD_17constant_iteratorIiNSD_11use_defaultESM_EEEEEEEPijS9_ii8tupleModEEvT0_T1_T2_T3_T4_T6__param_1];
	ld.param.u32 	%r92, [_ZN3cub18CUB_300001_SM_10006detail6reduce28DeviceReduceSingleTileKernelINS2_10policy_hubIijN4cuda3std3__44plusIiEEE10Policy1000EN6thrust24THRUST_300001_SM_1000_NS12zip_iteratorINS7_5tupleIJNSD_6detail15normal_iteratorINSD_10device_ptrIiEEEENSD_17constant_iteratorIiNSD_11use_defaultESM_EEEEEEEPijS9_ii8tupleModEEvT0_T1_T2_T3_T4_T6__param_2];
	ld.param.u32 	%r93, [_ZN3cub18CUB_300001_SM_10006detail6reduce28DeviceReduceSingleTileKernelINS2_10policy_hubIijN4cuda3std3__44plusIiEEE10Policy1000EN6thrust24THRUST_300001_SM_1000_NS12zip_iteratorINS7_5tupleIJNSD_6detail15normal_iteratorINSD_10device_ptrIiEEEENSD_17constant_iteratorIiNSD_11use_defaultESM_EEEEEEEPijS9_ii8tupleModEEvT0_T1_T2_T3_T4_T6__param_4];
	cvta.to.global.u64 	%rd1, %rd11;
	setp.ne.s32 	%p1, %r92, 0;
	@%p1 bra 	$L__BB22_3;
	mov.u32 	%r569, %tid.x;
	setp.ne.s32 	%p58, %r569, 0;
	@%p58 bra 	$L__BB22_52;
	st.global.u32 	[%rd1], %r93;
	bra.uni 	$L__BB22_52;
$L__BB22_3:
	cvta.to.global.u64 	%rd2, %rd9;
	setp.gt.u32 	%p2, %r92, 4095;
	@%p2 bra 	$L__BB22_28;
	mov.u32 	%r2, %tid.x;
	setp.ge.u32 	%p24, %r2, %r92;
	mov.b32 	%r586, 0;
	mov.u32 	%r576, %r2;
	@%p24 bra 	$L__BB22_6;
	mul.wide.u32 	%rd74, %r2, 4;
	add.s64 	%rd75, %rd2, %rd74;
	ld.global.u32 	%r365, [%rd75];
	rem.s32 	%r586, %r365, %r91;
	add.s32 	%r576, %r2, 256;
$L__BB22_6:
	setp.ge.u32 	%p25, %r576, %r92;
	@%p25 bra 	$L__BB22_19;
	not.b32 	%r367, %r576;
	add.s32 	%r368, %r92, %r367;
	shr.u32 	%r369, %r368, 8;
	add.s32 	%r7, %r369, 1;
	and.b32  	%r8, %r7, 15;
	setp.lt.u32 	%p26, %r368, 3840;
	@%p26 bra 	$L__BB22_10;
	and.b32  	%r370, %r7, 33554416;
	neg.s32 	%r572, %r370;
	mul.wide.u32 	%rd76, %r576, 4;
	add.s64 	%rd77, %rd76, %rd2;
	add.s64 	%rd83, %rd77, 8192;
$L__BB22_9:
	.pragma "nounroll";
	ld.global.u32 	%r371, [%rd83+-8192];
	rem.s32 	%r372, %r371, %r91;
	add.s32 	%r373, %r372, %r586;
	ld.global.u32 	%r374, [%rd83+-7168];
	rem.s32 	%r375, %r374, %r91;
	add.s32 	%r376, %r375, %r373;
	ld.global.u32 	%r377, [%rd83+-6144];
	rem.s32 	%r378, %r377, %r91;
	add.s32 	%r379, %r378, %r376;
	ld.global.u32 	%r380, [%rd83+-5120];
	rem.s32 	%r381, %r380, %r91;
	add.s32 	%r382, %r381, %r379;
	ld.global.u32 	%r383, [%rd83+-4096];
	rem.s32 	%r384, %r383, %r91;
	add.s32 	%r385, %r384, %r382;
	ld.global.u32 	%r386, [%rd83+-3072];
	rem.s32 	%r387, %r386, %r91;
	add.s32 	%r388, %r387, %r385;
	ld.global.u32 	%r389, [%rd83+-2048];
	rem.s32 	%r390, %r389, %r91;
	add.s32 	%r391, %r390, %r388;
	ld.global.u32 	%r392, [%rd83+-1024];
	rem.s32 	%r393, %r392, %r91;
	add.s32 	%r394, %r393, %r391;
	ld.global.u32 	%r395, [%rd83];
	rem.s32 	%r396, %r395, %r91;
	add.s32 	%r397, %r396, %r394;
	ld.global.u32 	%r398, [%rd83+1024];
	rem.s32 	%r399, %r398, %r91;
	add.s32 	%r400, %r399, %r397;
	ld.global.u32 	%r401, [%rd83+2048];
	rem.s32 	%r402, %r401, %r91;
	add.s32 	%r403, %r402, %r400;
	ld.global.u32 	%r404, [%rd83+3072];
	rem.s32 	%r405, %r404, %r91;
	add.s32 	%r406, %r405, %r403;
	ld.global.u32 	%r407, [%rd83+4096];
	rem.s32 	%r408, %r407, %r91;
	add.s32 	%r409, %r408, %r406;
	ld.global.u32 	%r410, [%rd83+5120];
	rem.s32 	%r411, %r410, %r91;
	add.s32 	%r412, %r411, %r409;
	ld.global.u32 	%r413, [%rd83+6144];
	rem.s32 	%r414, %r413, %r91;
	add.s32 	%r415, %r414, %r412;
	ld.global.u32 	%r416, [%rd83+7168];
	rem.s32 	%r417, %r416, %r91;
	add.s32 	%r586, %r417, %r415;
	add.s32 	%r576, %r576, 4096;
	add.s32 	%r572, %r572, 16;
	add.s64 	%rd83, %rd83, 16384;
	setp.ne.s32 	%p27, %r572, 0;
	@%p27 bra 	$L__BB22_9;
$L__BB22_10:
	setp.eq.s32 	%p28, %r8, 0;
	@%p28 bra 	$L__BB22_19;
	and.b32  	%r19, %r7, 7;
	setp.lt.u32 	%p29, %r8, 8;
	@%p29 bra 	$L__BB22_13;
	mul.wide.u32 	%rd78, %r576, 4;
	add.s64 	%rd79, %rd2, %rd78;
	ld.global.u32 	%r419, [%rd79];
	rem.s32 	%r420, %r419, %r91;
	add.s32 	%r421, %r420, %r586;
	ld.global.u32 	%r422, [%rd79+1024];
	rem.s32 	%r423, %r422, %r91;
	add.s32 	%r424, %r423, %r421;
	ld.global.u32 	%r425, [%rd79+2048];
	rem.s32 	%r426, %r425, %r91;
	add.s32 	%r427, %r426, %r424;
	ld.global.u32 	%r428, [%rd79+3072];
	rem.s32 	%r429, %r428, %r91;
	add.s32 	%r430, %r429, %r427;
	ld.global.u32 	%r431, [%rd79+4096];
	rem.s32 	%r432, %r431, %r91;
	add.s32 	%r433, %r432, %r430;
	ld.global.u32 	%r434, [%rd79+5120];
	rem.s32 	%r435, %r434, %r91;
	add.s32 	%r436, %r435, %r433;
	ld.global.u32 	%r437, [%rd79+6144];
	rem.s32 	%r438, %r437, %r91;
	add.s32 	%r439, %r438, %r436;
	ld.global.u32 	%r440, [%rd79+7168];
	rem.s32 	%r441, %r440, %r91;
	add.s32 	%r586, %r441, %r439;
	add.s32 	%r576, %r576, 2048;
$L__BB22_13:
	setp.eq.s32 	%p30, %r19, 0;
	@%p30 bra 	$L__BB22_19;
	and.b32  	%r25, %r7, 3;
	setp.lt.u32 	%p31, %r19, 4;
	@%p31 bra 	$L__BB22_16;
	mul.wide.u32 	%rd80, %r576, 4;
	add.s64 	%rd81, %rd2, %rd80;
	ld.global.u32 	%r443, [%rd81];
	rem.s32 	%r444, %r443, %r91;
	add.s32 	%r445, %r444, %r586;
	ld.global.u32 	%r446, [%rd81+1024];
	rem.s32 	%r447, %r446, %r91;
	add.s32 	%r448, %r447, %r445;
	ld.global.u32 	%r449, [%rd81+2048];
	rem.s32 	%r450, %r449, %r91;
	add.s32 	%r451, %r450, %r448;
	ld.global.u32 	%r452, [%rd81+3072];
	rem.s32 	%r453, %r452, %r91;
	add.s32 	%r586, %r453, %r451;
	add.s32 	%r576, %r576, 1024;
$L__BB22_16:
	setp.eq.s32 	%p32, %r25, 0;
	@%p32 bra 	$L__BB22_19;
	mul.wide.u32 	%rd82, %r576, 4;
	add.s64 	%rd84, %rd2, %rd82;
	neg.s32 	%r584, %r25;
$L__BB22_18:
	.pragma "nounroll";
	ld.global.u32 	%r454, [%rd84];
	rem.s32 	%r455, %r454, %r91;
	add.s32 	%r586, %r455, %r586;
	add.s64 	%rd84, %rd84, 1024;
	add.s32 	%r584, %r584, 1;
	setp.ne.s32 	%p33, %r584, 0;
	@%p33 bra 	$L__BB22_18;
$L__BB22_19:
	setp.lt.u32 	%p34, %r92, 256;
	@%p34 bra 	$L__BB22_24;
	// begin inline asm
	mov.u32 %r519, %laneid;
	// end inline asm
	mov.b32 	%r522, 1;
	mov.b32 	%r543, 31;
	mov.b32 	%r544, -1;
	// begin inline asm
	shfl.sync.down.b32 %r520, %r586, %r522, %r543, %r544;
	// end inline asm
	setp.gt.s32 	%p50, %r519, 30;
	selp.b32 	%r545, 0, %r520, %p50;
	add.s32 	%r526, %r545, %r586;
	mov.b32 	%r527, 2;
	// begin inline asm
	shfl.sync.down.b32 %r525, %r526, %r527, %r543, %r544;
	// end inline asm
	setp.gt.s32 	%p51, %r519, 29;
	selp.b32 	%r546, 0, %r525, %p51;
	add.s32 	%r531, %r526, %r546;
	mov.b32 	%r532, 4;
	// begin inline asm
	shfl.sync.down.b32 %r530, %r531, %r532, %r543, %r544;
	// end inline asm
	setp.gt.s32 	%p52, %r519, 27;
	selp.b32 	%r547, 0, %r530, %p52;
	add.s32 	%r536, %r531, %r547;
	mov.b32 	%r537, 8;
	// begin inline asm
	shfl.sync.down.b32 %r535, %r536, %r537, %r543, %r544;
	// end inline asm
	setp.gt.s32 	%p53, %r519, 23;
	selp.b32 	%r548, 0, %r535, %p53;
	add.s32 	%r541, %r536, %r548;
	mov.b32 	%r542, 16;
	// begin inline asm
	shfl.sync.down.b32 %r540, %r541, %r542, %r543, %r544;
	// end inline asm
	setp.gt.s32 	%p54, %r519, 15;
	selp.b32 	%r549, 0, %r540, %p54;
	add.s32 	%r608, %r541, %r549;
	setp.ne.s32 	%p55, %r519, 0;
	@%p55 bra 	$L__BB22_22;
	shr.u32 	%r550, %r2, 3;
	and.b32  	%r551, %r550, 124;
	mov.u32 	%r552, _ZZN3cub18CUB_300001_SM_10006detail6reduce28DeviceReduceSingleTileKernelINS2_10policy_hubIijN4cuda3std3__44plusIiEEE10Policy1000EN6thrust24THRUST_300001_SM_1000_NS12zip_iteratorINS7_5tupleIJNSD_6detail15normal_iteratorINSD_10device_ptrIiEEEENSD_17constant_iteratorIiNSD_11use_defaultESM_EEEEEEEPijS9_ii8tupleModEEvT0_T1_T2_T3_T4_T6_E12temp_storage;
	add.s32 	%r553, %r552, %r551;
	st.shared.u32 	[%r553+8], %r608;
$L__BB22_22:
	bar.sync 	0;
	setp.ne.s32 	%p56, %r2, 0;
	@%p56 bra 	$L__BB22_50;
	ld.shared.u32 	%r554, [_ZZN3cub18CUB_300001_SM_10006detail6reduce28DeviceReduceSingleTileKernelINS2_10policy_hubIijN4cuda3std3__44plusIiEEE10Policy1000EN6thrust24THRUST_300001_SM_1000_NS12zip_iteratorINS7_5tupleIJNSD_6detail15normal_iteratorINSD_10device_ptrIiEEEENSD_17constant_iteratorIiNSD_11use_defaultESM_EEEEEEEPijS9_ii8tupleModEEvT0_T1_T2_T3_T4_T6_E12temp_storage+12];
	add.s32 	%r555, %r554, %r608;
	ld.shared.u32 	%r556, [_ZZN3cub18CUB_300001_SM_10006detail6reduce28DeviceReduceSingleTileKernelINS2_10policy_hubIijN4cuda3std3__44plusIiEEE10Policy1000EN6thrust24THRUST_300001_SM_1000_NS12zip_iteratorINS7_5tupleIJNSD_6detail15normal_iteratorINSD_10device_ptrIiEEEENSD_17constant_iteratorIiNSD_11use_defaultESM_EEEEEEEPijS9_ii8tupleModEEvT0_T1_T2_T3_T4_T6_E12temp_storage+16];
	add.s32 	%r557, %r555, %r556;
	ld.shared.u32 	%r558, [_ZZN3cub18CUB_300001_SM_10006detail6reduce28DeviceReduceSingleTileKernelINS2_10policy_hubIijN4cuda3std3__44plusIiEEE10Policy1000EN6thrust24THRUST_300001_SM_1000_NS12zip_iteratorINS7_5tupleIJNSD_6detail15normal_iteratorINSD_10device_ptrIiEEEENSD_17constant_iteratorIiNSD_11use_defaultESM_EEEEEEEPijS9_ii8tupleModEEvT0_T1_T2_T3_T4_T6_E12temp_storage+20];
	add.s32 	%r559, %r557, %r558;
	ld.shared.u32 	%r560, [_ZZN3cub18CUB_300001_SM_10006detail6reduce28DeviceReduceSingleTileKernelINS2_10policy_hubIijN4cuda3std3__44plusIiEEE10Policy1000EN6thrust24THRUST_300001_SM_1000_NS12zip_iteratorINS7_5tupleIJNSD_6detail15normal_iteratorINSD_10device_ptrIiEEEENSD_17constant_iteratorIiNSD_11use_defaultESM_EEEEEEEPijS9_ii8tupleModEEvT0_T1_T2_T3_T4_T6_E12temp_storage+24];
	add.s32 	%r561, %r559, %r560;
	ld.shared.u32 	%r562, [_ZZN3cub18CUB_300001_SM_10006detail6reduce28DeviceReduceSingleTileKernelINS2_10policy_hubIijN4cuda3std3__44plusIiEEE10Policy1000EN6thrust24THRUST_300001_SM_1000_NS12zip_iteratorINS7_5tupleIJNSD_6detail15normal_iteratorINSD_10device_ptrIiEEEENSD_17constant_iteratorIiNSD_11use_defaultESM_EEEEEEEPijS9_ii8tupleModEEvT0_T1_T2_T3_T4_T6_E12temp_storage+28];
	add.s32 	%r563, %r561, %r562;
	ld.shared.u32 	%r564, [_ZZN3cub18CUB_300001_SM_10006detail6reduce28DeviceReduceSingleTileKernelINS2_10policy_hubIijN4cuda3std3__44plusIiEEE10Policy1000EN6thrust24THRUST_300001_SM_1000_NS12zip_iteratorINS7_5tupleIJNSD_6detail15normal_iteratorINSD_10device_ptrIiEEEENSD_17constant_iteratorIiNSD_11use_defaultESM_EEEEEEEPijS9_ii8tupleModEEvT0_T1_T2_T3_T4_T6_E12temp_storage+32];
	add.s32 	%r565, %r563, %r564;
	ld.shared.u32 	%r566, [_ZZN3cub18CUB_300001_SM_10006detail6reduce28DeviceReduceSingleTileKernelINS2_10policy_hubIijN4cuda3std3__44plusIiEEE10Policy1000EN6thrust24THRUST_300001_SM_1000_NS12zip_iteratorINS7_5tupleIJNSD_6detail15normal_iteratorINSD_10device_ptrIiEEEENSD_17constant_iteratorIiNSD_11use_defaultESM_EEEEEEEPijS9_ii8tupleModEEvT0_T1_T2_T3_T4_T6_E12temp_storage+36];
	add.s32 	%r608, %r565, %r566;
	bra.uni 	$L__BB22_50;
$L__BB22_24:
	// begin inline asm
	mov.u32 %r456, %laneid;
	// end inline asm
	and.b32  	%r482, %r2, 992;
	add.s32 	%r483, %r482, 32;
	setp.gt.u32 	%p35, %r483, %r92;
	not.b32 	%r484, %r482;
	add.s32 	%r485, %r92, %r484;
	selp.b32 	%r480, %r485, 31, %p35;
	mov.b32 	%r459, 1;
	mov.b32 	%r481, -1;
	// begin inline asm
	shfl.sync.down.b32 %r457, %r586, %r459, %r480, %r481;
	// end inline asm
	setp.lt.s32 	%p36, %r456, %r480;
	selp.b32 	%r486, %r457, 0, %p36;
	add.s32 	%r463, %r486, %r586;
	mov.b32 	%r464, 2;
	// begin inline asm
	shfl.sync.down.b32 %r462, %r463, %r464, %r480, %r481;
	// end inline asm
	add.s32 	%r487, %r456, 2;
	setp.gt.s32 	%p37, %r487, %r480;
	selp.b32 	%r488, 0, %r462, %p37;
	add.s32 	%r468, %r463, %r488;
	mov.b32 	%r469, 4;
	// begin inline asm
	shfl.sync.down.b32 %r467, %r468, %r469, %r480, %r481;
	// end inline asm
	add.s32 	%r489, %r456, 4;
	setp.gt.s32 	%p38, %r489, %r480;
	selp.b32 	%r490, 0, %r467, %p38;
	add.s32 	%r473, %r468, %r490;
	mov.b32 	%r474, 8;
	// begin inline asm
	shfl.sync.down.b32 %r472, %r473, %r474, %r480, %r481;
	// end inline asm
	add.s32 	%r491, %r456, 8;
	setp.gt.s32 	%p39, %r491, %r480;
	selp.b32 	%r492, 0, %r472, %p39;
	add.s32 	%r478, %r473, %r492;
	mov.b32 	%r479, 16;
	// begin inline asm
	shfl.sync.down.b32 %r477, %r478, %r479, %r480, %r481;
	// end inline asm
	add.s32 	%r493, %r456, 16;
	setp.gt.s32 	%p40, %r493, %r480;
	selp.b32 	%r494, 0, %r477, %p40;
	add.s32 	%r608, %r478, %r494;
	setp.ne.s32 	%p41, %r456, 0;
	@%p41 bra 	$L__BB22_26;
	shr.u32 	%r495, %r2, 3;
	and.b32  	%r496, %r495, 124;
	mov.u32 	%r497, _ZZN3cub18CUB_300001_SM_10006detail6reduce28DeviceReduceSingleTileKernelINS2_10policy_hubIijN4cuda3std3__44plusIiEEE10Policy1000EN6thrust24THRUST_300001_SM_1000_NS12zip_iteratorINS7_5tupleIJNSD_6detail15normal_iteratorINSD_10device_ptrIiEEEENSD_17constant_iteratorIiNSD_11use_defaultESM_EEEEEEEPijS9_ii8tupleModEEvT0_T1_T2_T3_T4_T6_E12temp_storage;
	add.s32 	%r498, %r497, %r496;
	st.shared.u32 	[%r498+8], %r608;
$L__BB22_26:
	bar.sync 	0;
	setp.ne.s32 	%p42, %r2, 0;
	@%p42 bra 	$L__BB22_50;
	setp.gt.u32 	%p43, %r92, 32;
	ld.shared.u32 	%r499, [_ZZN3cub18CUB_300001_SM_10006detail6reduce28DeviceReduceSingleTileKernelINS2_10policy_hubIijN4cuda3std3__44plusIiEEE10Policy1000EN6thrust24THRUST_300001_SM_1000_NS12zip_iteratorINS7_5tupleIJNSD_6detail15normal_iteratorINSD_10device_ptrIiEEEENSD_17constant_iteratorIiNSD_11use_defaultESM_EEEEEEEPijS9_ii8tupleModEEvT0_T1_T2_T3_T4_T6_E12temp_storage+12];
	selp.b32 	%r500, %r499, 0, %p43;
	add.s32 	%r501, %r500, %r608;
	setp.gt.u32 	%p44, %r92, 64;
	ld.shared.u32 	%r502, [_ZZN3cub18CUB_300001_SM_10006detail6reduce28DeviceReduceSingleTileKernelINS2_10policy_hubIijN4cuda3std3__44plusIiEEE10Policy1000EN6thrust24THRUST_300001_SM_1000_NS12zip_iteratorINS7_5tupleIJNSD_6detail15normal_iteratorINSD_10device_ptrIiEEEENSD_17constant_iteratorIiNSD_11use_defaultESM_EEEEEEEPijS9_ii8tupleModEEvT0_T1_T2_T3_T4_T6_E12temp_storage+16];
	selp.b32 	%r503, %r502, 0, %p44;
	add.s32 	%r504, %r501, %r503;
	setp.gt.u32 	%p45, %r92, 96;
	ld.shared.u32 	%r505, [_ZZN3cub18CUB_300001_SM_10006detail6reduce28DeviceReduceSingleTileKernelINS2_10policy_hubIijN4cuda3std3__44plusIiEEE10Policy1000EN6thrust24THRUST_300001_SM_1000_NS12zip_iteratorINS7_5tupleIJNSD_6detail15normal_iteratorINSD_10device_ptrIiEEEENSD_17constant_iteratorIiNSD_11use_defaultESM_EEEEEEEPijS9_ii8tupleModEEvT0_T1_T2_T3_T4_T6_E12temp_storage+20];
	selp.b32 	%r506, %r505, 0, %p45;
	add.s32 	%r507, %r504, %r506;
	setp.gt.u32 	%p46, %r92, 128;
	ld.shared.u32 	%r508, [_ZZN3cub18CUB_300001_SM_10006detail6reduce28DeviceReduceSingleTileKernelINS2_10policy_hubIijN4cuda3std3__44plusIiEEE10Policy1000EN6thrust24THRUST_300001_SM_1000_NS12zip_iteratorINS7_5tupleIJNSD_6detail15normal_iteratorINSD_10device_ptrIiEEEENSD_17constant_iteratorIiNSD_11use_defaultESM_EEEEEEEPijS9_ii8tupleModEEvT0_T1_T2_T3_T4_T6_E12temp_storage+24];
	selp.b32 	%r509, %r508, 0, %p46;
	add.s32 	%r510, %r507, %r509;
	setp.gt.u32 	%p47, %r92, 160;
	ld.shared.u32 	%r511, [_ZZN3cub18CUB_300001_SM_10006detail6reduce28DeviceReduceSingleTileKernelINS2_10policy_hubIijN4cuda3std3__44plusIiEEE10Policy1000EN6thrust24THRUST_300001_SM_1000_NS12zip_iteratorINS7_5tupleIJNSD_6detail15normal_iteratorINSD_10device_ptrIiEEEENSD_17constant_iteratorIiNSD_11use_defaultESM_EEEEEEEPijS9_ii8tupleModEEvT0_T1_T2_T3_T4_T6_E12temp_storage+28];
	selp.b32 	%r512, %r511, 0, %p47;
	add.s32 	%r513, %r510, %r512;
	setp.gt.u32 	%p48, %r92, 192;
	ld.shared.u32 	%r514, [_ZZN3cub18CUB_300001_SM_10006detail6reduce28DeviceReduceSingleTileKernelINS2_10policy_hubIijN4cuda3std3__44plusIiEEE10Policy1000EN6thrust24THRUST_300001_SM_1000_NS12zip_iteratorINS7_5tupleIJNSD_6detail15normal_iteratorINSD_10device_ptrIiEEEENSD_17constant_iteratorIiNSD_11use_defaultESM_EEEEEEEPijS9_ii8tupleModEEvT0_T1_T2_T3_T4_T6_E12temp_storage+32];
	selp.b32 	%r515, %r514, 0, %p48;
	add.s32 	%r516, %r513, %r515;
	setp.gt.u32 	%p49, %r92, 224;
	ld.shared.u32 	%r517, [_ZZN3cub18CUB_300001_SM_10006detail6reduce28DeviceReduceSingleTileKernelINS2_10policy_hubIijN4cuda3std3__44plusIiEEE10Policy1000EN6thrust24THRUST_300001_SM_1000_NS12zip_iteratorINS7_5tupleIJNSD_6detail15normal_iteratorINSD_10device_ptrIiEEEENSD_17constant_iteratorIiNSD_11use_defaultESM_EEEEEEEPijS9_ii8tupleModEEvT0_T1_T2_T3_T4_T6_E12temp_storage+36];
	selp.b32 	%r518, %r517, 0, %p49;
	add.s32 	%r608, %r516, %r518;
	bra.uni 	$L__BB22_50;
$L__BB22_28:
	mov.u32 	%r41, %tid.x;
	mul.wide.u32 	%rd12, %r41, 4;
	add.s64 	%rd13, %rd2, %rd12;
	ld.global.u32 	%r100, [%rd13];
	rem.s32 	%r101, %r100, %r91;
	ld.global.u32 	%r102, [%rd13+1024];
	rem.s32 	%r103, %r102, %r91;
	ld.global.u32 	%r104, [%rd13+2048];
	rem.s32 	%r105, %r104, %r91;
	ld.global.u32 	%r106, [%rd13+3072];
	rem.s32 	%r107, %r106, %r91;
	ld.global.u32 	%r108, [%rd13+4096];
	rem.s32 	%r109, %r108, %r91;
	ld.global.u32 	%r110, [%rd13+5120];
	rem.s32 	%r111, %r110, %r91;
	ld.global.u32 	%r112, [%rd13+6144];
	rem.s32 	%r113, %r112, %r91;
	ld.global.u32 	%r114, [%rd13+7168];
	rem.s32 	%r115, %r114, %r91;
	ld.global.u32 	%r116, [%rd13+8192];
	rem.s32 	%r117, %r116, %r91;
	ld.global.u32 	%r118, [%rd13+9216];
	rem.s32 	%r119, %r118, %r91;
	ld.global.u32 	%r120, [%rd13+10240];
	rem.s32 	%r121, %r120, %r91;
	ld.global.u32 	%r122, [%rd13+11264];
	rem.s32 	%r123, %r122, %r91;
	ld.global.u32 	%r124, [%rd13+12288];
	rem.s32 	%r125, %r124, %r91;
	ld.global.u32 	%r126, [%rd13+13312];
	rem.s32 	%r127, %r126, %r91;
	ld.global.u32 	%r128, [%rd13+14336];
	rem.s32 	%r129, %r128, %r91;
	ld.global.u32 	%r130, [%rd13+15360];
	rem.s32 	%r131, %r130, %r91;
	add.s32 	%r132, %r103, %r101;
	add.s32 	%r133, %r105, %r132;
	add.s32 	%r134, %r107, %r133;
	add.s32 	%r135, %r109, %r134;
	add.s32 	%r136, %r111, %r135;
	add.s32 	%r137, %r113, %r136;
	add.s32 	%r138, %r115, %r137;
	add.s32 	%r139, %r117, %r138;
	add.s32 	%r140, %r119, %r139;
	add.s32 	%r141, %r121, %r140;
	add.s32 	%r142, %r123, %r141;
	add.s32 	%r143, %r125, %r142;
	add.s32 	%r144, %r127, %r143;
	add.s32 	%r145, %r129, %r144;
	add.s32 	%r607, %r131, %r145;
	add.s32 	%r43, %r92, -4096;
	setp.lt.u32 	%p3, %r43, 4096;
	mov.b32 	%r589, 4096;
	@%p3 bra 	$L__BB22_32;
	mov.b32 	%r589, 4096;
$L__BB22_30:
	add.s32 	%r147, %r41, %r589;
	mul.wide.u32 	%rd14, %r147, 4;
	add.s64 	%rd15, %rd2, %rd14;
	ld.global.u32 	%r148, [%rd15];
	rem.s32 	%r149, %r148, %r91;
	ld.global.u32 	%r150, [%rd15+1024];
	rem.s32 	%r151, %r150, %r91;
	ld.global.u32 	%r152, [%rd15+2048];
	rem.s32 	%r153, %r152, %r91;
	ld.global.u32 	%r154, [%rd15+3072];
	rem.s32 	%r155, %r154, %r91;
	ld.global.u32 	%r156, [%rd15+4096];
	rem.s32 	%r157, %r156, %r91;
	ld.global.u32 	%r158, [%rd15+5120];
	rem.s32 	%r159, %r158, %r91;
	ld.global.u32 	%r160, [%rd15+6144];
	rem.s32 	%r161, %r160, %r91;
	ld.global.u32 	%r162, [%rd15+7168];
	rem.s32 	%r163, %r162, %r91;
	ld.global.u32 	%r164, [%rd15+8192];
	rem.s32 	%r165, %r164, %r91;
	ld.global.u32 	%r166, [%rd15+9216];
	rem.s32 	%r167, %r166, %r91;
	ld.global.u32 	%r168, [%rd15+10240];
	rem.s32 	%r169, %r168, %r91;
	ld.global.u32 	%r170, [%rd15+11264];
	rem.s32 	%r171, %r170, %r91;
	ld.global.u32 	%r172, [%rd15+12288];
	rem.s32 	%r173, %r172, %r91;
	ld.global.u32 	%r174, [%rd15+13312];
	rem.s32 	%r175, %r174, %r91;
	ld.global.u32 	%r176, [%rd15+14336];
	rem.s32 	%r177, %r176, %r91;
	ld.global.u32 	%r178, [%rd15+15360];
	rem.s32 	%r179, %r178, %r91;
	add.s32 	%r180, %r149, %r607;
	add.s32 	%r181, %r151, %r180;
	add.s32 	%r182, %r153, %r181;
	add.s32 	%r183, %r155, %r182;
	add.s32 	%r184, %r157, %r183;
	add.s32 	%r185, %r159, %r184;
	add.s32 	%r186, %r161, %r185;
	add.s32 	%r187, %r163, %r186;
	add.s32 	%r188, %r165, %r187;
	add.s32 	%r189, %r167, %r188;
	add.s32 	%r190, %r169, %r189;
	add.s32 	%r191, %r171, %r190;
	add.s32 	%r192, %r173, %r191;
	add.s32 	%r193, %r175, %r192;
	add.s32 	%r194, %r177, %r193;
	add.s32 	%r607, %r179, %r194;
	sub.s32 	%r195, %r92, %r589;
	setp.lt.u32 	%p4, %r195, 4096;
	@%p4 bra 	$L__BB22_46;
	add.s32 	%r589, %r589, 4096;
	setp.le.u32 	%p5, %r589, %r43;
	@%p5 bra 	$L__BB22_30;
$L__BB22_32:
	setp.le.u32 	%p6, %r92, %r589;
	sub.s32 	%r196, %r92, %r589;
	setp.ge.s32 	%p7, %r41, %r196;
	or.pred  	%p8, %p6, %p7;
	@%p8 bra 	$L__BB22_46;
	not.b32 	%r199, %r41;
	add.s32 	%r200, %r92, %r199;
	sub.s32 	%r201, %r200, %r589;
	shr.u32 	%r202, %r201, 8;
	add.s32 	%r50, %r202, 1;
	and.b32  	%r51, %r50, 15;
	setp.lt.u32 	%p9, %r201, 3840;
	mov.u32 	%r599, %r41;
	@%p9 bra 	$L__BB22_37;
	or.b32  	%r593, %r41, 2048;
	add.s32 	%r592, %r41, %r589;
	and.b32  	%r203, %r50, 33554416;
	neg.s32 	%r591, %r203;
$L__BB22_35:
	.pragma "nounroll";
	mul.wide.u32 	%rd16, %r592, 4;
	add.s64 	%rd17, %rd2, %rd16;
	ld.global.u32 	%r204, [%rd17];
	rem.s32 	%r205, %r204, %r91;
	add.s32 	%r206, %r205, %r607;
	add.s32 	%r207, %r592, 256;
	mul.wide.u32 	%rd18, %r207, 4;
	add.s64 	%rd19, %rd2, %rd18;
	ld.global.u32 	%r208, [%rd19];
	rem.s32 	%r209, %r208, %r91;
	add.s32 	%r210, %r209, %r206;
	add.s32 	%r211, %r592, 512;
	mul.wide.u32 	%rd20, %r211, 4;
	add.s64 	%rd21, %rd2, %rd20;
	ld.global.u32 	%r212, [%rd21];
	rem.s32 	%r213, %r212, %r91;
	add.s32 	%r214, %r213, %r210;
	add.s32 	%r215, %r592, 768;
	mul.wide.u32 	%rd22, %r215, 4;
	add.s64 	%rd23, %rd2, %rd22;
	ld.global.u32 	%r216, [%rd23];
	rem.s32 	%r217, %r216, %r91;
	add.s32 	%r218, %r217, %r214;
	add.s32 	%r219, %r592, 1024;
	mul.wide.u32 	%rd24, %r219, 4;
	add.s64 	%rd25, %rd2, %rd24;
	ld.global.u32 	%r220, [%rd25];
	rem.s32 	%r221, %r220, %r91;
	add.s32 	%r222, %r221, %r218;
	add.s32 	%r223, %r592, 1280;
	mul.wide.u32 	%rd26, %r223, 4;
	add.s64 	%rd27, %rd2, %rd26;
	ld.global.u32 	%r224, [%rd27];
	rem.s32 	%r225, %r224, %r91;
	add.s32 	%r226, %r225, %r222;
	add.s32 	%r227, %r592, 1536;
	mul.wide.u32 	%rd28, %r227, 4;
	add.s64 	%rd29, %rd2, %rd28;
	ld.global.u32 	%r228, [%rd29];
	rem.s32 	%r229, %r228, %r91;
	add.s32 	%r230, %r229, %r226;
	add.s32 	%r231, %r592, 1792;
	mul.wide.u32 	%rd30, %r231, 4;
	add.s64 	%rd31, %rd2, %rd30;
	ld.global.u32 	%r232, [%rd31];
	rem.s32 	%r233, %r232, %r91;
	add.s32 	%r234, %r233, %r230;
	add.s32 	%r235, %r592, 2048;
	mul.wide.u32 	%rd32, %r235, 4;
	add.s64 	%rd33, %rd2, %rd32;
	ld.global.u32 	%r236, [%rd33];
	rem.s32 	%r237, %r236, %r91;
	add.s32 	%r238, %r237, %r234;
	add.s32 	%r239, %r592, 2304;
	mul.wide.u32 	%rd34, %r239, 4;
	add.s64 	%rd35, %rd2, %rd34;
	ld.global.u32 	%r240, [%rd35];
	rem.s32 	%r241, %r240, %r91;
	add.s32 	%r242, %r241, %r238;
	add.s32 	%r243, %r592, 2560;
	mul.wide.u32 	%rd36, %r243, 4;
	add.s64 	%rd37, %rd2, %rd36;
	ld.global.u32 	%r244, [%rd37];
	rem.s32 	%r245, %r244, %r91;
	add.s32 	%r246, %r245, %r242;
	add.s32 	%r247, %r592, 2816;
	mul.wide.u32 	%rd38, %r247, 4;
	add.s64 	%rd39, %rd2, %rd38;
	ld.global.u32 	%r248, [%rd39];
	rem.s32 	%r249, %r248, %r91;
	add.s32 	%r250, %r249, %r246;
	add.s32 	%r251, %r592, 3072;
	mul.wide.u32 	%rd40, %r251, 4;
	add.s64 	%rd41, %rd2, %rd40;
	ld.global.u32 	%r252, [%rd41];
	rem.s32 	%r253, %r252, %r91;
	add.s32 	%r254, %r253, %r250;
	add.s32 	%r255, %r592, 3328;
	mul.wide.u32 	%rd42, %r255, 4;
	add.s64 	%rd43, %rd2, %rd42;
	ld.global.u32 	%r256, [%rd43];
	rem.s32 	%r257, %r256, %r91;
	add.s32 	%r258, %r257, %r254;
	add.s32 	%r259, %r592, 3584;
	mul.wide.u32 	%rd44, %r259, 4;
	add.s64 	%rd45, %rd2, %rd44;
	ld.global.u32 	%r260, [%rd45];
	rem.s32 	%r261, %r260, %r91;
	add.s32 	%r262, %r261, %r258;
	add.s32 	%r263, %r592, 3840;
	mul.wide.u32 	%rd46, %r263, 4;
	add.s64 	%rd47, %rd2, %rd46;
	ld.global.u32 	%r264, [%rd47];
	rem.s32 	%r265, %r264, %r91;
	add.s32 	%r607, %r265, %r262;
	add.s32 	%r593, %r593, 4096;
	add.s32 	%r592, %r592, 4096;
	add.s32 	%r591, %r591, 16;
	setp.ne.s32 	%p10, %r591, 0;
	@%p10 bra 	$L__BB22_35;
	add.s32 	%r599, %r593, -2048;
$L__BB22_37:
	setp.eq.s32 	%p11, %r51, 0;
	@%p11 bra 	$L__BB22_46;
	and.b32  	%r67, %r50, 7;
	setp.lt.u32 	%p12, %r51, 8;
	@%p12 bra 	$L__BB22_40;
	add.s32 	%r267, %r599, %r589;
	mul.wide.u32 	%rd48, %r267, 4;
	add.s64 	%rd49, %rd2, %rd48;
	ld.global.u32 	%r268, [%rd49];
	rem.s32 	%r269, %r268, %r91;
	add.s32 	%r270, %r269, %r607;
	add.s32 	%r271, %r267, 256;
	mul.wide.u32 	%rd50, %r271, 4;
	add.s64 	%rd51, %rd2, %rd50;
	ld.global.u32 	%r272, [%rd51];
	rem.s32 	%r273, %r272, %r91;
	add.s32 	%r274, %r273, %r270;
	add.s32 	%r275, %r267, 512;
	mul.wide.u32 	%rd52, %r275, 4;
	add.s64 	%rd53, %rd2, %rd52;
	ld.global.u32 	%r276, [%rd53];
	rem.s32 	%r277, %r276, %r91;
	add.s32 	%r278, %r277, %r274;
	add.s32 	%r279, %r267, 768;
	mul.wide.u32 	%rd54, %r279, 4;
	add.s64 	%rd55, %rd2, %rd54;
	ld.global.u32 	%r280, [%rd55];
	rem.s32 	%r281, %r280, %r91;
	add.s32 	%r282, %r281, %r278;
	add.s32 	%r283, %r267, 1024;
	mul.wide.u32 	%rd56, %r283, 4;
	add.s64 	%rd57, %rd2, %rd56;
	ld.global.u32 	%r284, [%rd57];
	rem.s32 	%r285, %r284, %r91;
	add.s32 	%r286, %r285, %r282;
	add.s32 	%r287, %r267, 1280;
	mul.wide.u32 	%rd58, %r287, 4;
	add.s64 	%rd59, %rd2, %rd58;
	ld.global.u32 	%r288, [%rd59];
	rem.s32 	%r289, %r288, %r91;
	add.s32 	%r290, %r289, %r286;
	add.s32 	%r291, %r267, 1536;
	mul.wide.u32 	%rd60, %r291, 4;
	add.s64 	%rd61, %rd2, %rd60;
	ld.global.u32 	%r292, [%rd61];
	rem.s32 	%r293, %r292, %r91;
	add.s32 	%r294, %r293, %r290;
	add.s32 	%r295, %r267, 1792;
	mul.wide.u32 	%rd62, %r295, 4;
	add.s64 	%rd63, %rd2, %rd62;
	ld.global.u32 	%r296, [%rd63];
	rem.s32 	%r297, %r296, %r91;
	add.s32 	%r607, %r297, %r294;
	add.s32 	%r599, %r599, 2048;
$L__BB22_40:
	setp.eq.s32 	%p13, %r67, 0;
	@%p13 bra 	$L__BB22_46;
	and.b32  	%r73, %r50, 3;
	setp.lt.u32 	%p14, %r67, 4;
	@%p14 bra 	$L__BB22_43;
	add.s32 	%r299, %r599, %r589;
	mul.wide.u32 	%rd64, %r299, 4;
	add.s64 	%rd65, %rd2, %rd64;
	ld.global.u32 	%r300, [%rd65];
	rem.s32 	%r301, %r300, %r91;
	add.s32 	%r302, %r301, %r607;
	add.s32 	%r303, %r299, 256;
	mul.wide.u32 	%rd66, %r303, 4;
	add.s64 	%rd67, %rd2, %rd66;
	ld.global.u32 	%r304, [%rd67];
	rem.s32 	%r305, %r304, %r91;
	add.s32 	%r306, %r305, %r302;
	add.s32 	%r307, %r299, 512;
	mul.wide.u32 	%rd68, %r307, 4;
	add.s64 	%rd69, %rd2, %rd68;
	ld.global.u32 	%r308, [%rd69];
	rem.s32 	%r309, %r308, %r91;
	add.s32 	%r310, %r309, %r306;
	add.s32 	%r311, %r299, 768;
	mul.wide.u32 	%rd70, %r311, 4;
	add.s64 	%rd71, %rd2, %rd70;
	ld.global.u32 	%r312, [%rd71];
	rem.s32 	%r313, %r312, %r91;
	add.s32 	%r607, %r313, %r310;
	add.s32 	%r599, %r599, 1024;
$L__BB22_43:
	setp.eq.s32 	%p15, %r73, 0;
	@%p15 bra 	$L__BB22_46;
	add.s32 	%r605, %r599, %r589;
	neg.s32 	%r604, %r73;
$L__BB22_45:
	.pragma "nounroll";
	mul.wide.u32 	%rd72, %r605, 4;
	add.s64 	%rd73, %rd2, %rd72;
	ld.global.u32 	%r314, [%rd73];
	rem.s32 	%r315, %r314, %r91;
	add.s32 	%r607, %r315, %r607;
	add.s32 	%r605, %r605, 256;
	add.s32 	%r604, %r604, 1;
	setp.ne.s32 	%p16, %r604, 0;
	@%p16 bra 	$L__BB22_45;
$L__BB22_46:
	// begin inline asm
	mov.u32 %r316, %laneid;
	// end inline asm
	mov.b32 	%r319, 1;
	mov.b32 	%r340, 31;
	mov.b32 	%r341, -1;
	// begin inline asm
	shfl.sync.down.b32 %r317, %r607, %r319, %r340, %r341;
	// end inline asm
	setp.gt.s32 	%p17, %r316, 30;
	selp.b32 	%r342, 0, %r317, %p17;
	add.s32 	%r323, %r342, %r607;
	mov.b32 	%r324, 2;
	// begin inline asm
	shfl.sync.down.b32 %r322, %r323, %r324, %r340, %r341;
	// end inline asm
	setp.gt.s32 	%p18, %r316, 29;
	selp.b32 	%r343, 0, %r322, %p18;
	add.s32 	%r328, %r323, %r343;
	mov.b32 	%r329, 4;
	// begin inline asm
	shfl.sync.down.b32 %r327, %r328, %r329, %r340, %r341;
	// end inline asm
	setp.gt.s32 	%p19, %r316, 27;
	selp.b32 	%r344, 0, %r327, %p19;
	add.s32 	%r333, %r328, %r344;
	mov.b32 	%r334, 8;
	// begin inline asm
	shfl.sync.down.b32 %r332, %r333, %r334, %r340, %r341;
	// end inline asm
	setp.gt.s32 	%p20, %r316, 23;
	selp.b32 	%r345, 0, %r332, %p20;
	add.s32 	%r338, %r333, %r345;
	mov.b32 	%r339, 16;
	// begin inline asm
	shfl.sync.down.b32 %r337, %r338, %r339, %r340, %r341;
	// end inline asm
	setp.gt.s32 	%p21, %r316, 15;
	selp.b32 	%r346, 0, %r337, %p21;
	add.s32 	%r608, %r338, %r346;
	setp.ne.s32 	%p22, %r316, 0;
	@%p22 bra 	$L__BB22_48;
	shr.u32 	%r347, %r41, 3;
	and.b32  	%r348, %r347, 124;
	mov.u32 	%r349, _ZZN3cub18CUB_300001_SM_10006detail6reduce28DeviceReduceSingleTileKernelINS2_10policy_hubIijN4cuda3std3__44plusIiEEE10Policy1000EN6thrust24THRUST_300001_SM_1000_NS12zip_iteratorINS7_5tupleIJNSD_6detail15normal_iteratorINSD_10device_ptrIiEEEENSD_17constant_iteratorIiNSD_11use_defaultESM_EEEEEEEPijS9_ii8tupleModEEvT0_T1_T2_T3_T4_T6_E12temp_storage;
	add.s32 	%r350, %r349, %r348;
	st.shared.u32 	[%r350+8], %r608;
$L__BB22_48:
	bar.sync 	0;
	setp.ne.s32 	%p23, %r41, 0;
	@%p23 bra 	$L__BB22_50;
	ld.shared.u32 	%r351, [_ZZN3cub18CUB_300001_SM_10006detail6reduce28DeviceReduceSingleTileKernelINS2_10policy_hubIijN4cuda3std3__44plusIiEEE10Policy1000EN6thrust24THRUST_300001_SM_1000_NS12zip_iteratorINS7_5tupleIJNSD_6detail15normal_iteratorINSD_10device_ptrIiEEEENSD_17constant_iteratorIiNSD_11use_defaultESM_EEEEEEEPijS9_ii8tupleModEEvT0_T1_T2_T3_T4_T6_E12temp_storage+12];
	add.s32 	%r352, %r351, %r608;
	ld.shared.u32 	%r353, [_ZZN3cub18CUB_300001_SM_10006detail6reduce28DeviceReduceSingleTileKernelINS2_10policy_hubIijN4cuda3std3__44plusIiEEE10Policy1000EN6thrust24THRUST_300001_SM_1000_NS12zip_iteratorINS7_5tupleIJNSD_6detail15normal_iteratorINSD_10device_ptrIiEEEENSD_17constant_iteratorIiNSD_11use_defaultESM_EEEEEEEPijS9_ii8tupleModEEvT0_T1_T2_T3_T4_T6_E12temp_storage+16];
	add.s32 	%r354, %r352, %r353;
	ld.shared.u32 	%r355, [_ZZN3cub18CUB_300001_SM_10006detail6reduce28DeviceReduceSingleTileKernelINS2_10policy_hubIijN4cuda3std3__44plusIiEEE10Policy1000EN6thrust24THRUST_300001_SM_1000_NS12zip_iteratorINS7_5tupleIJNSD_6detail15normal_iteratorINSD_10device_ptrIiEEEENSD_17constant_iteratorIiNSD_11use_defaultESM_EEEEEEEPijS9_ii8tupleModEEvT0_T1_T2_T3_T4_T6_E12temp_storage+20];
	add.s32 	%r356, %r354, %r355;
	ld.shared.u32 	%r357, [_ZZN3cub18CUB_300001_SM_10006detail6reduce28DeviceReduceSingleTileKernelINS2_10policy_hubIijN4cuda3std3__44plusIiEEE10Policy1000EN6thrust24THRUST_300001_SM_1000_NS12zip_iteratorINS7_5tupleIJNSD_6detail15normal_iteratorINSD_10device_ptrIiEEEENSD_17constant_iteratorIiNSD_11use_defaultESM_EEEEEEEPijS9_ii8tupleModEEvT0_T1_T2_T3_T4_T6_E12temp_storage+24];
	add.s32 	%r358, %r356, %r357;
	ld.shared.u32 	%r359, [_ZZN3cub18CUB_300001_SM_10006detail6reduce28DeviceReduceSingleTileKernelINS2_10policy_hubIijN4cuda3std3__44plusIiEEE10Policy1000EN6thrust24THRUST_300001_SM_1000_NS12zip_iteratorINS7_5tupleIJNSD_6detail15normal_iteratorINSD_10device_ptrIiEEEENSD_17constant_iteratorIiNSD_11use_defaultESM_EEEEEEEPijS9_ii8tupleModEEvT0_T1_T2_T3_T4_T6_E12temp_storage+28];
	add.s32 	%r360, %r358, %r359;
	ld.shared.u32 	%r361, [_ZZN3cub18CUB_300001_SM_10006detail6reduce28DeviceReduceSingleTileKernelINS2_10policy_hubIijN4cuda3std3__44plusIiEEE10Policy1000EN6thrust24THRUST_300001_SM_1000_NS12zip_iteratorINS7_5tupleIJNSD_6detail15normal_iteratorINSD_10device_ptrIiEEEENSD_17constant_iteratorIiNSD_11use_defaultESM_EEEEEEEPijS9_ii8tupleModEEvT0_T1_T2_T3_T4_T6_E12temp_storage+32];
	add.s32 	%r362, %r360, %r361;
	ld.shared.u32 	%r363, [_ZZN3cub18CUB_300001_SM_10006detail6reduce28DeviceReduceSingleTileKernelINS2_10policy_hubIijN4cuda3std3__44plusIiEEE10Policy1000EN6thrust24THRUST_300001_SM_1000_NS12zip_iteratorINS7_5tupleIJNSD_6detail15normal_iteratorINSD_10device_ptrIiEEEENSD_17constant_iteratorIiNSD_11use_defaultESM_EEEEEEEPijS9_ii8tupleModEEvT0_T1_T2_T3_T4_T6_E12temp_storage+36];
	add.s32 	%r608, %r362, %r363;
$L__BB22_50:
	mov.u32 	%r567, %tid.x;
	setp.ne.s32 	%p57, %r567, 0;
	@%p57 bra 	$L__BB22_52;
	add.s32 	%r568, %r608, %r93;
	st.global.u32 	[%rd1], %r568;
$L__BB22_52:
	ret;

}
	// .globl	_ZN3cub18CUB_300001_SM_10006detail6reduce18DeviceReduceKernelINS2_10policy_hubIijN4cuda3std3__44plusIiEEE10Policy1000EN6thrust24THRUST_300001_SM_1000_NS12zip_iteratorINS7_5tupleIJNSD_6detail15normal_iteratorINSD_10device_ptrIiEEEENSD_17constant_iteratorIiNSD_11use_defaultESM_EEEEEEEjS9_i8tupleModEEvT0_PT3_T1_NS0_13GridEvenShareISU_EET2_T4_
.visible .entry _ZN3cub18CUB_300001_SM_10006detail6reduce18DeviceReduceKernelINS2_10policy_hubIijN4cuda3std3__44plusIiEEE10Policy1000EN6thrust24THRUST_300001_SM_1000_NS12zip_iteratorINS7_5tupleIJNSD_6detail15normal_iteratorINSD_10device_ptrIiEEEENSD_17constant_iteratorIiNSD_11use_defaultESM_EEEEEEEjS9_i8tupleModEEvT0_PT3_T1_NS0_13GridEvenShareISU_EET2_T4_(
	.param .align 8 .b8 _ZN3cub18CUB_300001_SM_10006detail6reduce18DeviceReduceKernelINS2_10policy_hubIijN4cuda3std3__44plusIiEEE10Policy1000EN6thrust24THRUST_300001_SM_1000_NS12zip_iteratorINS7_5tupleIJNSD_6detail15normal_iteratorINSD_10device_ptrIiEEEENSD_17constant_iteratorIiNSD_11use_defaultESM_EEEEEEEjS9_i8tupleModEEvT0_PT3_T1_NS0_13GridEvenShareISU_EET2_T4__param_0[24],
	.param .u64 .ptr .align 1 _ZN3cub18CUB_300001_SM_10006detail6reduce18DeviceReduceKernelINS2_10policy_hubIijN4cuda3std3__44plusIiEEE10Policy1000EN6thrust24THRUST_300001_SM_1000_NS12zip_iteratorINS7_5tupleIJNSD_6detail15normal_iteratorINSD_10device_ptrIiEEEENSD_17constant_iteratorIiNSD_11use_defaultESM_EEEEEEEjS9_i8tupleModEEvT0_PT3_T1_NS0_13GridEvenShareISU_EET2_T4__param_1,
	.param .u32 _ZN3cub18CUB_300001_SM_10006detail6reduce18DeviceReduceKernelINS2_10policy_hubIijN4cuda3std3__44plusIiEEE10Policy1000EN6thrust24THRUST_300001_SM_1000_NS12zip_iteratorINS7_5tupleIJNSD_6detail15normal_iteratorINSD_10device_ptrIiEEEENSD_17constant_iteratorIiNSD_11use_defaultESM_EEEEEEEjS9_i8tupleModEEvT0_PT3_T1_NS0_13GridEvenShareISU_EET2_T4__param_2,
	.param .align 4 .b8 _ZN3cub18CUB_300001_SM_10006detail6reduce18DeviceReduceKernelINS2_10policy_hubIijN4cuda3std3__44plusIiEEE10Policy1000EN6thrust24THRUST_300001_SM_1000_NS12zip_iteratorINS7_5tupleIJNSD_6detail15normal_iteratorINSD_10device_ptrIiEEEENSD_17constant_iteratorIiNSD_11use_defaultESM_EEEEEEEjS9_i8tupleModEEvT0_PT3_T1_NS0_13GridEvenShareISU_EET2_T4__param_3[40],
	.param .align 1 .b8 _ZN3cub18CUB_300001_SM_10006detail6reduce18DeviceReduceKernelINS2_10policy_hubIijN4cuda3std3__44plusIiEEE10Policy1000EN6thrust24THRUST_300001_SM_1000_NS12zip_iteratorINS7_5tupleIJNSD_6detail15normal_iteratorINSD_10device_ptrIiEEEENSD_17constant_iteratorIiNSD_11use_defaultESM_EEEEEEEjS9_i8tupleModEEvT0_PT3_T1_NS0_13GridEvenShareISU_EET2_T4__param_4[1],
	.param .align 1 .b8 _ZN3cub18CUB_300001_SM_10006detail6reduce18DeviceReduceKernelINS2_10policy_hubIijN4cuda3std3__44plusIiEEE10Policy1000EN6thrust24THRUST_300001_SM_1000_NS12zip_iteratorINS7_5tupleIJNSD_6detail15normal_iteratorINSD_10device_ptrIiEEEENSD_17constant_iteratorIiNSD_11use_defaultESM_EEEEEEEjS9_i8tupleModEEvT0_PT3_T1_NS0_13GridEvenShareISU_EET2_T4__param_5[1]
)
.maxntid 256
{
	.reg .pred 	%p<57>;
	.reg .b16 	%rs<8>;
	.reg .b32 	%r<674>;
	.reg .b64 	%rd<131>;
	// demoted variable
	.shared .align 4 .b8 _ZZN3cub18CUB_300001_SM_10006detail6reduce18DeviceReduceKernelINS2_10policy_hubIijN4cuda3std3__44plusIiEEE10Policy1000EN6thrust24THRUST_300001_SM_1000_NS12zip_iteratorINS7_5tupleIJNSD_6detail15normal_iteratorINSD_10device_ptrIiEEEENSD_17constant_iteratorIiNSD_11use_defaultESM_EEEEEEEjS9_i8tupleModEEvT0_PT3_T1_NS0_13GridEvenShareISU_EET2_T4_E12temp_storage[44];
	ld.param.u32 	%r112, [_ZN3cub18CUB_300001_SM_10006detail6reduce18DeviceReduceKernelINS2_10policy_hubIijN4cuda3std3__44plusIiEEE10Policy1000EN6thrust24THRUST_300001_SM_1000_NS12zip_iteratorINS7_5tupleIJNSD_6detail15normal_iteratorINSD_10device_ptrIiEEEENSD_17constant_iteratorIiNSD_11use_defaultESM_EEEEEEEjS9_i8tupleModEEvT0_PT3_T1_NS0_13GridEvenShareISU_EET2_T4__param_0+16];
	ld.param.u32 	%r2, [_ZN3cub18CUB_300001_SM_10006detail6reduce18DeviceReduceKernelINS2_10policy_hubIijN4cuda3std3__44plusIiEEE10Policy1000EN6thrust24THRUST_300001_SM_1000_NS12zip_iteratorINS7_5tupleIJNSD_6detail15normal_iteratorINSD_10device_ptrIiEEEENSD_17constant_iteratorIiNSD_11use_defaultESM_EEEEEEEjS9_i8tupleModEEvT0_PT3_T1_NS0_13GridEvenShareISU_EET2_T4__param_3+24];
	ld.param.u32 	%r1, [_ZN3cub18CUB_300001_SM_10006detail6reduce18DeviceReduceKernelINS2_10policy_hubIijN4cuda3std3__44plusIiEEE10Policy1000EN6thrust24THRUST_300001_SM_1000_NS12zip_iteratorINS7_5tupleIJNSD_6detail15normal_iteratorINSD_10device_ptrIiEEEENSD_17constant_iteratorIiNSD_11use_defaultESM_EEEEEEEjS9_i8tupleModEEvT0_PT3_T1_NS0_13GridEvenShareISU_EET2_T4__param_3+20];
	ld.param.u64 	%rd2, [_ZN3cub18CUB_300001_SM_10006detail6reduce18DeviceReduceKernelINS2_10policy_hubIijN4cuda3std3__44plusIiEEE10Policy1000EN6thrust24THRUST_300001_SM_1000_NS12zip_iteratorINS7_5tupleIJNSD_6detail15normal_iteratorINSD_10device_ptrIiEEEENSD_17constant_iteratorIiNSD_11use_defaultESM_EEEEEEEjS9_i8tupleModEEvT0_PT3_T1_NS0_13GridEvenShareISU_EET2_T4__param_0];
	cvta.to.global.u64 	%rd1, %rd2;
	mov.u32 	%r4, %ctaid.x;
	shl.b32 	%r654, %r4, 12;
	sub.s32 	%r6, %r1, %r654;
	setp.gt.u32 	%p1, %r6, 4095;
	@%p1 bra 	$L__BB23_26;
	mov.u32 	%r7, %tid.x;
	setp.ge.u32 	%p23, %r7, %r6;
	mov.b32 	%r649, 0;
	mov.u32 	%r638, %r7;
	@%p23 bra 	$L__BB23_3;
	add.s32 	%r399, %r654, %r7;
	mul.wide.u32 	%rd67, %r399, 4;
	add.s64 	%rd68, %rd1, %rd67;
	ld.global.u32 	%r400, [%rd68];
	rem.s32 	%r649, %r400, %r112;
	add.s32 	%r638, %r7, 256;
$L__BB23_3:
	setp.ge.u32 	%p24, %r638, %r6;
	@%p24 bra 	$L__BB23_17;
	not.b32 	%r402, %r638;
	add.s32 	%r403, %r1, %r402;
	sub.s32 	%r404, %r403, %r654;
	shr.u32 	%r405, %r404, 8;
	add.s32 	%r12, %r405, 1;
	and.b32  	%r13, %r12, 15;
	setp.lt.u32 	%p25, %r404, 3840;
	@%p25 bra 	$L__BB23_8;
	or.b32  	%r635, %r638, 2048;
	add.s32 	%r634, %r638, %r654;
	and.b32  	%r406, %r12, 33554416;
	neg.s32 	%r633, %r406;
$L__BB23_6:
	.pragma "nounroll";
	mul.wide.u32 	%rd69, %r634, 4;
	add.s64 	%rd70, %rd1, %rd69;
	ld.global.u32 	%r407, [%rd70];
	rem.s32 	%r408, %r407, %r112;
	add.s32 	%r409, %r408, %r649;
	add.s32 	%r410, %r634, 256;
	mul.wide.u32 	%rd71, %r410, 4;
	add.s64 	%rd72, %rd1, %rd71;
	ld.global.u32 	%r411, [%rd72];
	rem.s32 	%r412, %r411, %r112;
	add.s32 	%r413, %r412, %r409;
	add.s32 	%r414, %r634, 512;
	mul.wide.u32 	%rd73, %r414, 4;
	add.s64 	%rd74, %rd1, %rd73;
	ld.global.u32 	%r415, [%rd74];
	rem.s32 	%r416, %r415, %r112;
	add.s32 	%r417, %r416, %r413;
	add.s32 	%r418, %r634, 768;
	mul.wide.u32 	%rd75, %r418, 4;
	add.s64 	%rd76, %rd1, %rd75;
	ld.global.u32 	%r419, [%rd76];
	rem.s32 	%r420, %r419, %r112;
	add.s32 	%r421, %r420, %r417;
	add.s32 	%r422, %r634, 1024;
	mul.wide.u32 	%rd77, %r422, 4;
	add.s64 	%rd78, %rd1, %rd77;
	ld.global.u32 	%r423, [%rd78];
	rem.s32 	%r424, %r423, %r112;
	add.s32 	%r425, %r424, %r421;
	add.s32 	%r426, %r634, 1280;
	mul.wide.u32 	%rd79, %r426, 4;
	add.s64 	%rd80, %rd1, %rd79;
	ld.global.u32 	%r427, [%rd80];
	rem.s32 	%r428, %r427, %r112;
	add.s32 	%r429, %r428, %r425;
	add.s32 	%r430, %r634, 1536;
	mul.wide.u32 	%rd81, %r430, 4;
	add.s64 	%rd82, %rd1, %rd81;
	ld.global.u32 	%r431, [%rd82];
	rem.s32 	%r432, %r431, %r112;
	add.s32 	%r433, %r432, %r429;
	add.s32 	%r434, %r634, 1792;
	mul.wide.u32 	%rd83, %r434, 4;
	add.s64 	%rd84, %rd1, %rd83;
	ld.global.u32 	%r435, [%rd84];
	rem.s32 	%r436, %r435, %r112;
	add.s32 	%r437, %r436, %r433;
	add.s32 	%r438, %r634, 2048;
	mul.wide.u32 	%rd85, %r438, 4;
	add.s64 	%rd86, %rd1, %rd85;
	ld.global.u32 	%r439, [%rd86];
	rem.s32 	%r440, %r439, %r112;
	add.s32 	%r441, %r440, %r437;
	add.s32 	%r442, %r634, 2304;
	mul.wide.u32 	%rd87, %r442, 4;
	add.s64 	%rd88, %rd1, %rd87;
	ld.global.u32 	%r443, [%rd88];
	rem.s32 	%r444, %r443, %r112;
	add.s32 	%r445, %r444, %r441;
	add.s32 	%r446, %r634, 2560;
	mul.wide.u32 	%rd89, %r446, 4;
	add.s64 	%rd90, %rd1, %rd89;
	ld.global.u32 	%r447, [%rd90];
	rem.s32 	%r448, %r447, %r112;
	add.s32 	%r449, %r448, %r445;
	add.s32 	%r450, %r634, 2816;
	mul.wide.u32 	%rd91, %r450, 4;
	add.s64 	%rd92, %rd1, %rd91;
	ld.global.u32 	%r451, [%rd92];
	rem.s32 	%r452, %r451, %r112;
	add.s32 	%r453, %r452, %r449;
	add.s32 	%r454, %r634, 3072;
	mul.wide.u32 	%rd93, %r454, 4;
	add.s64 	%rd94, %rd1, %rd93;
	ld.global.u32 	%r455, [%rd94];
	rem.s32 	%r456, %r455, %r112;
	add.s32 	%r457, %r456, %r453;
	add.s32 	%r458, %r634, 3328;
	mul.wide.u32 	%rd95, %r458, 4;
	add.s64 	%rd96, %rd1, %rd95;
	ld.global.u32 	%r459, [%rd96];
	rem.s32 	%r460, %r459, %r112;
	add.s32 	%r461, %r460, %r457;
	add.s32 	%r462, %r634, 3584;
	mul.wide.u32 	%rd97, %r462, 4;
	add.s64 	%rd98, %rd1, %rd97;
	ld.global.u32 	%r463, [%rd98];
	rem.s32 	%r464, %r463, %r112;
	add.s32 	%r465, %r464, %r461;
	add.s32 	%r466, %r634, 3840;
	mul.wide.u32 	%rd99, %r466, 4;
	add.s64 	%rd100, %rd1, %rd99;
	ld.global.u32 	%r467, [%rd100];
	rem.s32 	%r468, %r467, %r112;
	add.s32 	%r649, %r468, %r465;
	add.s32 	%r635, %r635, 4096;
	add.s32 	%r634, %r634, 4096;
	add.s32 	%r633, %r633, 16;
	setp.ne.s32 	%p26, %r633, 0;
	@%p26 bra 	$L__BB23_6;
	add.s32 	%r638, %r635, -2048;
$L__BB23_8:
	setp.eq.s32 	%p27, %r13, 0;
	@%p27 bra 	$L__BB23_17;
	and.b32  	%r29, %r12, 7;
	setp.lt.u32 	%p28, %r13, 8;
	@%p28 bra 	$L__BB23_11;
	add.s32 	%r470, %r654, %r638;
	mul.wide.u32 	%rd101, %r470, 4;
	add.s64 	%rd102, %rd1, %rd101;
	ld.global.u32 	%r471, [%rd102];
	rem.s32 	%r472, %r471, %r112;
	add.s32 	%r473, %r472, %r649;
	add.s32 	%r474, %r470, 256;
	mul.wide.u32 	%rd103, %r474, 4;
	add.s64 	%rd104, %rd1, %rd103;
	ld.global.u32 	%r475, [%rd104];
	rem.s32 	%r476, %r475, %r112;
	add.s32 	%r477, %r476, %r473;
	add.s32 	%r478, %r470, 512;
	mul.wide.u32 	%rd105, %r478, 4;
	add.s64 	%rd106, %rd1, %rd105;
	ld.global.u32 	%r479, [%rd106];
	rem.s32 	%r480, %r479, %r112;
	add.s32 	%r481, %r480, %r477;
	add.s32 	%r482, %r470, 768;
	mul.wide.u32 	%rd107, %r482, 4;
	add.s64 	%rd108, %rd1, %rd107;
	ld.global.u32 	%r483, [%rd108];
	rem.s32 	%r484, %r483, %r112;
	add.s32 	%r485, %r484, %r481;
	add.s32 	%r486, %r470, 1024;
	mul.wide.u32 	%rd109, %r486, 4;
	add.s64 	%rd110, %rd1, %rd109;
	ld.global.u32 	%r487, [%rd110];
	rem.s32 	%r488, %r487, %r112;
	add.s32 	%r489, %r488, %r485;
	add.s32 	%r490, %r470, 1280;
	mul.wide.u32 	%rd111, %r490, 4;
	add.s64 	%rd112, %rd1, %rd111;
	ld.global.u32 	%r491, [%rd112];
	rem.s32 	%r492, %r491, %r112;
	add.s32 	%r493, %r492, %r489;
	add.s32 	%r494, %r470, 1536;
	mul.wide.u32 	%rd113, %r494, 4;
	add.s64 	%rd114, %rd1, %rd113;
	ld.global.u32 	%r495, [%rd114];
	rem.s32 	%r496, %r495, %r112;
	add.s32 	%r497, %r496, %r493;
	add.s32 	%r498, %r470, 1792;
	mul.wide.u32 	%rd115, %r498, 4;
	add.s64 	%rd116, %rd1, %rd115;
	ld.global.u32 	%r499, [%rd116];
	rem.s32 	%r500, %r499, %r112;
	add.s32 	%r649, %r500, %r497;
	add.s32 	%r638, %r638, 2048;
$L__BB23_11:
	setp.eq.s32 	%p29, %r29, 0;
	@%p29 bra 	$L__BB23_17;
	and.b32  	%r35, %r12, 3;
	setp.lt.u32 	%p30, %r29, 4;
	@%p30 bra 	$L__BB23_14;
	add.s32 	%r502, %r654, %r638;
	mul.wide.u32 	%rd117, %r502, 4;
	add.s64 	%rd118, %rd1, %rd117;
	ld.global.u32 	%r503, [%rd118];
	rem.s32 	%r504, %r503, %r112;
	add.s32 	%r505, %r504, %r649;
	add.s32 	%r506, %r502, 256;
	mul.wide.u32 	%rd119, %r506, 4;
	add.s64 	%rd120, %rd1, %rd119;
	ld.global.u32 	%r507, [%rd120];
	rem.s32 	%r508, %r507, %r112;
	add.s32 	%r509, %r508, %r505;
	add.s32 	%r510, %r502, 512;
	mul.wide.u32 	%rd121, %r510, 4;
	add.s64 	%rd122, %rd1, %rd121;
	ld.global.u32 	%r511, [%rd122];
	rem.s32 	%r512, %r511, %r112;
	add.s32 	%r513, %r512, %r509;
	add.s32 	%r514, %r502, 768;
	mul.wide.u32 	%rd123, %r514, 4;
	add.s64 	%rd124, %rd1, %rd123;
	ld.global.u32 	%r515, [%rd124];
	rem.s32 	%r516, %r515, %r112;
	add.s32 	%r649, %r516, %r513;
	add.s32 	%r638, %r638, 1024;
$L__BB23_14:
	setp.eq.s32 	%p31, %r35, 0;
	@%p31 bra 	$L__BB23_17;
	add.s32 	%r647, %r638, %r654;
	neg.s32 	%r646, %r35;
$L__BB23_16:
	.pragma "nounroll";
	mul.wide.u32 	%rd125, %r647, 4;
	add.s64 	%rd126, %rd1, %rd125;
	ld.global.u32 	%r517, [%rd126];
	rem.s32 	%r518, %r517, %r112;
	add.s32 	%r649, %r518, %r649;
	add.s32 	%r647, %r647, 256;
	add.s32 	%r646, %r646, 1;
	setp.ne.s32 	%p32, %r646, 0;
	@%p32 bra 	$L__BB23_16;
$L__BB23_17:
	setp.lt.u32 	%p33, %r6, 256;
	@%p33 bra 	$L__BB23_22;
	// begin inline asm
	mov.u32 %r582, %laneid;
	// end inline asm
	mov.b32 	%r585, 1;
	mov.b32 	%r606, 31;
	mov.b32 	%r607, -1;
	// begin inline asm
	shfl.sync.down.b32 %r583, %r649, %r585, %r606, %r607;
	// end inline asm
	setp.gt.s32 	%p49, %r582, 30;
	selp.b32 	%r608, 0, %r583, %p49;
	add.s32 	%r589, %r608, %r649;
	mov.b32 	%r590, 2;
	// begin inline asm
	shfl.sync.down.b32 %r588, %r589, %r590, %r606, %r607;
	// end inline asm
	setp.gt.s32 	%p50, %r582, 29;
	selp.b32 	%r609, 0, %r588, %p50;
	add.s32 	%r594, %r589, %r609;
	mov.b32 	%r595, 4;
	// begin inline asm
	shfl.sync.down.b32 %r593, %r594, %r595, %r606, %r607;
	// end inline asm
	setp.gt.s32 	%p51, %r582, 27;
	selp.b32 	%r610, 0, %r593, %p51;
	add.s32 	%r599, %r594, %r610;
	mov.b32 	%r600, 8;
	// begin inline asm
	shfl.sync.down.b32 %r598, %r599, %r600, %r606, %r607;
	// end inline asm
	setp.gt.s32 	%p52, %r582, 23;
	selp.b32 	%r611, 0, %r598, %p52;
	add.s32 	%r604, %r599, %r611;
	mov.b32 	%r605, 16;
	// begin inline asm
	shfl.sync.down.b32 %r603, %r604, %r605, %r606, %r607;
	// end inline asm
	setp.gt.s32 	%p53, %r582, 15;
	selp.b32 	%r612, 0, %r603, %p53;
	add.s32 	%r673, %r604, %r612;
	setp.ne.s32 	%p54, %r582, 0;
	@%p54 bra 	$L__BB23_20;
	shr.u32 	%r613, %r7, 3;
	and.b32  	%r614, %r613, 124;
	mov.u32 	%r615, _ZZN3cub18CUB_300001_SM_10006detail6reduce18DeviceReduceKernelINS2_10policy_hubIijN4cuda3std3__44plusIiEEE10Policy1000EN6thrust24THRUST_300001_SM_1000_NS12zip_iteratorINS7_5tupleIJNSD_6detail15normal_iteratorINSD_10device_ptrIiEEEENSD_17constant_iteratorIiNSD_11use_defaultESM_EEEEEEEjS9_i8tupleModEEvT0_PT3_T1_NS0_13GridEvenShareISU_EET2_T4_E12temp_storage;
	add.s32 	%r616, %r615, %r614;
	st.shared.u32 	[%r616+8], %r673;
$L__BB23_20:
	bar.sync 	0;
	setp.ne.s32 	%p55, %r7, 0;
	@%p55 bra 	$L__BB23_48;
	ld.shared.u32 	%r617, [_ZZN3cub18CUB_300001_SM_10006detail6reduce18DeviceReduceKernelINS2_10policy_hubIijN4cuda3std3__44plusIiEEE10Policy1000EN6thrust24THRUST_300001_SM_1000_NS12zip_iteratorINS7_5tupleIJNSD_6detail15normal_iteratorINSD_10device_ptrIiEEEENSD_17constant_iteratorIiNSD_11use_defaultESM_EEEEEEEjS9_i8tupleModEEvT0_PT3_T1_NS0_13GridEvenShareISU_EET2_T4_E12temp_storage+12];
	add.s32 	%r618, %r617, %r673;
	ld.shared.u32 	%r619, [_ZZN3cub18CUB_300001_SM_10006detail6reduce18DeviceReduceKernelINS2_10policy_hubIijN4cuda3std3__44plusIiEEE10Policy1000EN6thrust24THRUST_300001_SM_1000_NS12zip_iteratorINS7_5tupleIJNSD_6detail15normal_iteratorINSD_10device_ptrIiEEEENSD_17constant_iteratorIiNSD_11use_defaultESM_EEEEEEEjS9_i8tupleModEEvT0_PT3_T1_NS0_13GridEvenShareISU_EET2_T4_E12temp_storage+16];
	add.s32 	%r620, %r618, %r619;
	ld.shared.u32 	%r621, [_ZZN3cub18CUB_300001_SM_10006detail6reduce18DeviceReduceKernelINS2_10policy_hubIijN4cuda3std3__44plusIiEEE10Policy1000EN6thrust24THRUST_300001_SM_1000_NS12zip_iteratorINS7_5tupleIJNSD_6detail15normal_iteratorINSD_10device_ptrIiEEEENSD_17constant_iteratorIiNSD_11use_defaultESM_EEEEEEEjS9_i8tupleModEEvT0_PT3_T1_NS0_13GridEvenShareISU_EET2_T4_E12temp_storage+20];
	add.s32 	%r622, %r620, %r621;
	ld.shared.u32 	%r623, [_ZZN3cub18CUB_300001_SM_10006detail6reduce18DeviceReduceKernelINS2_10policy_hubIijN4cuda3std3__44plusIiEEE10Policy1000EN6thrust24THRUST_300001_SM_1000_NS12zip_iteratorINS7_5tupleIJNSD_6detail15normal_iteratorINSD_10device_ptrIiEEEENSD_17constant_iteratorIiNSD_11use_defaultESM_EEEEEEEjS9_i8tupleModEEvT0_PT3_T1_NS0_13GridEvenShareISU_EET2_T4_E12temp_storage+24];
	add.s32 	%r624, %r622, %r623;
	ld.shared.u32 	%r625, [_ZZN3cub18CUB_300001_SM_10006detail6reduce18DeviceReduceKernelINS2_10policy_hubIijN4cuda3std3__44plusIiEEE10Policy1000EN6thrust24THRUST_300001_SM_1000_NS12zip_iteratorINS7_5tupleIJNSD_6detail15normal_iteratorINSD_10device_ptrIiEEEENSD_17constant_iteratorIiNSD_11use_defaultESM_EEEEEEEjS9_i8tupleModEEvT0_PT3_T1_NS0_13GridEvenShareISU_EET2_T4_E12temp_storage+28];
	add.s32 	%r626, %r624, %r625;
	ld.shared.u32 	%r627, [_ZZN3cub18CUB_300001_SM_10006detail6reduce18DeviceReduceKernelINS2_10policy_hubIijN4cuda3std3__44plusIiEEE10Policy1000EN6thrust24THRUST_300001_SM_1000_NS12zip_iteratorINS7_5tupleIJNSD_6detail15normal_iteratorINSD_10device_ptrIiEEEENSD_17constant_iteratorIiNSD_11use_defaultESM_EEEEEEEjS9_i8tupleModEEvT0_PT3_T1_NS0_13GridEvenShareISU_EET2_T4_E12temp_storage+32];
	add.s32 	%r628, %r626, %r627;
	ld.shared.u32 	%r629, [_ZZN3cub18CUB_300001_SM_10006detail6reduce18DeviceReduceKernelINS2_10policy_hubIijN4cuda3std3__44plusIiEEE10Policy1000EN6thrust24THRUST_300001_SM_1000_NS12zip_iteratorINS7_5tupleIJNSD_6detail15normal_iteratorINSD_10device_ptrIiEEEENSD_17constant_iteratorIiNSD_11use_defaultESM_EEEEEEEjS9_i8tupleModEEvT0_PT3_T1_NS0_13GridEvenShareISU_EET2_T4_E12temp_storage+36];
	add.s32 	%r673, %r628, %r629;
	bra.uni 	$L__BB23_48;
$L__BB23_22:
	// begin inline asm
	mov.u32 %r519, %laneid;
	// end inline asm
	and.b32  	%r545, %r7, 992;
	add.s32 	%r546, %r545, 32;
	setp.gt.u32 	%p34, %r546, %r6;
	not.b32 	%r547, %r545;
	add.s32 	%r548, %r6, %r547;
	selp.b32 	%r543, %r548, 31, %p34;
	mov.b32 	%r522, 1;
	mov.b32 	%r544, -1;
	// begin inline asm
	shfl.sync.down.b32 %r520, %r649, %r522, %r543, %r544;
	// end inline asm
	setp.lt.s32 	%p35, %r519, %r543;
	selp.b32 	%r549, %r520, 0, %p35;
	add.s32 	%r526, %r549, %r649;
	mov.b32 	%r527, 2;
	// begin inline asm
	shfl.sync.down.b32 %r525, %r526, %r527, %r543, %r544;
	// end inline asm
	add.s32 	%r550, %r519, 2;
	setp.gt.s32 	%p36, %r550, %r543;
	selp.b32 	%r551, 0, %r525, %p36;
	add.s32 	%r531, %r526, %r551;
	mov.b32 	%r532, 4;
	// begin inline asm
	shfl.sync.down.b32 %r530, %r531, %r532, %r543, %r544;
	// end inline asm
	add.s32 	%r552, %r519, 4;
	setp.gt.s32 	%p37, %r552, %r543;
	selp.b32 	%r553, 0, %r530, %p37;
	add.s32 	%r536, %r531, %r553;
	mov.b32 	%r537, 8;
	// begin inline asm
	shfl.sync.down.b32 %r535, %r536, %r537, %r543, %r544;
	// end inline asm
	add.s32 	%r554, %r519, 8;
	setp.gt.s32 	%p38, %r554, %r543;
	selp.b32 	%r555, 0, %r535, %p38;
	add.s32 	%r541, %r536, %r555;
	mov.b32 	%r542, 16;
	// begin inline asm
	shfl.sync.down.b32 %r540, %r541, %r542, %r543, %r544;
	// end inline asm
	add.s32 	%r556, %r519, 16;
	setp.gt.s32 	%p39, %r556, %r543;
	selp.b32 	%r557, 0, %r540, %p39;
	add.s32 	%r673, %r541, %r557;
	setp.ne.s32 	%p40, %r519, 0;
	@%p40 bra 	$L__BB23_24;
	shr.u32 	%r558, %r7, 3;
	and.b32  	%r559, %r558, 124;
	mov.u32 	%r560, _ZZN3cub18CUB_300001_SM_10006detail6reduce18DeviceReduceKernelINS2_10policy_hubIijN4cuda3std3__44plusIiEEE10Policy1000EN6thrust24THRUST_300001_SM_1000_NS12zip_iteratorINS7_5tupleIJNSD_6detail15normal_iteratorINSD_10device_ptrIiEEEENSD_17constant_iteratorIiNSD_11use_defaultESM_EEEEEEEjS9_i8tupleModEEvT0_PT3_T1_NS0_13GridEvenShareISU_EET2_T4_E12temp_storage;
	add.s32 	%r561, %r560, %r559;
	st.shared.u32 	[%r561+8], %r673;
$L__BB23_24:
	bar.sync 	0;
	setp.ne.s32 	%p41, %r7, 0;
	@%p41 bra 	$L__BB23_48;
	setp.gt.u32 	%p42, %r6, 32;
	ld.shared.u32 	%r562, [_ZZN3cub18CUB_300001_SM_10006detail6reduce18DeviceReduceKernelINS2_10policy_hubIijN4cuda3std3__44plusIiEEE10Policy1000EN6thrust24THRUST_300001_SM_1000_NS12zip_iteratorINS7_5tupleIJNSD_6detail15normal_iteratorINSD_10device_ptrIiEEEENSD_17constant_iteratorIiNSD_11use_defaultESM_EEEEEEEjS9_i8tupleModEEvT0_PT3_T1_NS0_13GridEvenShareISU_EET2_T4_E12temp_storage+12];
	selp.b32 	%r563, %r562, 0, %p42;
	add.s32 	%r564, %r563, %r673;
	setp.gt.u32 	%p43, %r6, 64;
	ld.shared.u32 	%r565, [_ZZN3cub18CUB_300001_SM_10006detail6reduce18DeviceReduceKernelINS2_10policy_hubIijN4cuda3std3__44plusIiEEE10Policy1000EN6thrust24THRUST_300001_SM_1000_NS12zip_iteratorINS7_5tupleIJNSD_6detail15normal_iteratorINSD_10device_ptrIiEEEENSD_17constant_iteratorIiNSD_11use_defaultESM_EEEEEEEjS9_i8tupleModEEvT0_PT3_T1_NS0_13GridEvenShareISU_EET2_T4_E12temp_storage+16];
	selp.b32 	%r566, %r565, 0, %p43;
	add.s32 	%r567, %r564, %r566;
	setp.gt.u32 	%p44, %r6, 96;
	ld.shared.u32 	%r568, [_ZZN3cub18CUB_300001_SM_10006detail6reduce18DeviceReduceKernelINS2_10policy_hubIijN4cuda3std3__44plusIiEEE10Policy1000EN6thrust24THRUST_300001_SM_1000_NS12zip_iteratorINS7_5tupleIJNSD_6detail15normal_iteratorINSD_10device_ptrIiEEEENSD_17constant_iteratorIiNSD_11use_defaultESM_EEEEEEEjS9_i8tupleModEEvT0_PT3_T1_NS0_13GridEvenShareISU_EET2_T4_E12temp_storage+20];
	selp.b32 	%r569, %r568, 0, %p44;
	add.s32 	%r570, %r567, %r569;
	setp.gt.u32 	%p45, %r6, 128;
	ld.shared.u32 	%r571, [_ZZN3cub18CUB_300001_SM_10006detail6reduce18DeviceReduceKernelINS2_10policy_hubIijN4cuda3std3__44plusIiEEE10Policy1000EN6thrust24THRUST_300001_SM_1000_NS12zip_iteratorINS7_5tupleIJNSD_6detail15normal_iteratorINSD_10device_ptrIiEEEENSD_17constant_iteratorIiNSD_11use_defaultESM_EEEEEEEjS9_i8tupleModEEvT0_PT3_T1_NS0_13GridEvenShareISU_EET2_T4_E12temp_storage+24];
	selp.b32 	%r572, %r571, 0, %p45;
	add.s32 	%r573, %r570, %r572;
	setp.gt.u32 	%p46, %r6, 160;
	ld.shared.u32 	%r574, [_ZZN3cub18CUB_300001_SM_10006detail6reduce18DeviceReduceKernelINS2_10policy_hubIijN4cuda3std3__44plusIiEEE10Policy1000EN6thrust24THRUST_300001_SM_1000_NS12zip_iteratorINS7_5tupleIJNSD_6detail15normal_iteratorINSD_10device_ptrIiEEEENSD_17constant_iteratorIiNSD_11use_defaultESM_EEEEEEEjS9_i8tupleModEEvT0_PT3_T1_NS0_13GridEvenShareISU_EET2_T4_E12temp_storage+28];
	selp.b32 	%r575, %r574, 0, %p46;
	add.s32 	%r576, %r573, %r575;
	setp.gt.u32 	%p47, %r6, 192;
	ld.shared.u32 	%r577, [_ZZN3cub18CUB_300001_SM_10006detail6reduce18DeviceReduceKernelINS2_10policy_hubIijN4cuda3std3__44plusIiEEE10Policy1000EN6thrust24THRUST_300001_SM_1000_NS12zip_iteratorINS7_5tupleIJNSD_6detail15normal_iteratorINSD_10device_ptrIiEEEENSD_17constant_iteratorIiNSD_11use_defaultESM_EEEEEEEjS9_i8tupleModEEvT0_PT3_T1_NS0_13GridEvenShareISU_EET2_T4_E12temp_storage+32];
	selp.b32 	%r578, %r577, 0, %p47;
	add.s32 	%r579, %r576, %r578;
	setp.gt.u32 	%p48, %r6, 224;
	ld.shared.u32 	%r580, [_ZZN3cub18CUB_300001_SM_10006detail6reduce18DeviceReduceKernelINS2_10policy_hubIijN4cuda3std3__44plusIiEEE10Policy1000EN6thrust24THRUST_300001_SM_1000_NS12zip_iteratorINS7_5tupleIJNSD_6detail15normal_iteratorINSD_10device_ptrIiEEEENSD_17constant_iteratorIiNSD_11use_defaultESM_EEEEEEEjS9_i8tupleModEEvT0_PT3_T1_NS0_13GridEvenShareISU_EET2_T4_E12temp_storage+36];
	selp.b32 	%r581, %r580, 0, %p48;
	add.s32 	%r673, %r579, %r581;
	bra.uni 	$L__BB23_48;
$L__BB23_26:
	mov.u32 	%r54, %tid.x;
	add.s32 	%r118, %r54, %r654;
	mul.wide.u32 	%rd5, %r118, 4;
	add.s64 	%rd6, %rd1, %rd5;
	ld.global.u32 	%r119, [%rd6];
	rem.s32 	%r120, %r119, %r112;
	ld.global.u32 	%r121, [%rd6+1024];
	rem.s32 	%r122, %r121, %r112;
	ld.global.u32 	%r123, [%rd6+2048];
	rem.s32 	%r124, %r123, %r112;
	ld.global.u32 	%r125, [%rd6+3072];
	rem.s32 	%r126, %r125, %r112;
	ld.global.u32 	%r127, [%rd6+4096];
	rem.s32 	%r128, %r127, %r112;
	ld.global.u32 	%r129, [%rd6+5120];
	rem.s32 	%r130, %r129, %r112;
	ld.global.u32 	%r131, [%rd6+6144];
	rem.s32 	%r132, %r131, %r112;
	ld.global.u32 	%r133, [%rd6+7168];
	rem.s32 	%r134, %r133, %r112;
	ld.global.u32 	%r135, [%rd6+8192];
	rem.s32 	%r136, %r135, %r112;
	ld.global.u32 	%r137, [%rd6+9216];
	rem.s32 	%r138, %r137, %r112;
	ld.global.u32 	%r139, [%rd6+10240];
	rem.s32 	%r140, %r139, %r112;
	ld.global.u32 	%r141, [%rd6+11264];
	rem.s32 	%r142, %r141, %r112;
	ld.global.u32 	%r143, [%rd6+12288];
	rem.s32 	%r144, %r143, %r112;
	ld.global.u32 	%r145, [%rd6+13312];
	rem.s32 	%r146, %r145, %r112;
	ld.global.u32 	%r147, [%rd6+14336];
	rem.s32 	%r148, %r147, %r112;
	ld.global.u32 	%r149, [%rd6+15360];
	rem.s32 	%r150, %r149, %r112;
	add.s32 	%r151, %r122, %r120;
	add.s32 	%r152, %r124, %r151;
	add.s32 	%r153, %r126, %r152;
	add.s32 	%r154, %r128, %r153;
	add.s32 	%r155, %r130, %r154;
	add.s32 	%r156, %r132, %r155;
	add.s32 	%r157, %r134, %r156;
	add.s32 	%r158, %r136, %r157;
	add.s32 	%r159, %r138, %r158;
	add.s32 	%r160, %r140, %r159;
	add.s32 	%r161, %r142, %r160;
	add.s32 	%r162, %r144, %r161;
	add.s32 	%r163, %r146, %r162;
	add.s32 	%r164, %r148, %r163;
	add.s32 	%r672, %r150, %r164;
	shl.b32 	%r56, %r2, 12;
	setp.lt.u32 	%p2, %r6, %r56;
	@%p2 bra 	$L__BB23_44;
	add.s32 	%r57, %r56, %r654;
	not.b32 	%r166, %r54;
	add.s32 	%r167, %r166, %r1;
	sub.s32 	%r168, %r167, %r56;
	sub.s32 	%r651, %r168, %r654;
	add.s32 	%r169, %r57, %r54;
	add.s32 	%r650, %r169, 2048;
	mov.b32 	%r653, 0;
	mov.u32 	%r652, %r57;
$L__BB23_28:
	shl.b32 	%r170, %r2, 12;
	add.s32 	%r654, %r654, %r170;
	add.s32 	%r171, %r1, -4096;
	setp.gt.u32 	%p3, %r654, %r171;
	@%p3 bra 	$L__BB23_30;
	add.s32 	%r172, %r54, %r654;
	mul.wide.u32 	%rd7, %r172, 4;
	add.s64 	%rd8, %rd1, %rd7;
	ld.global.u32 	%r173, [%rd8];
	rem.s32 	%r174, %r173, %r112;
	ld.global.u32 	%r175, [%rd8+1024];
	rem.s32 	%r176, %r175, %r112;
	ld.global.u32 	%r177, [%rd8+2048];
	rem.s32 	%r178, %r177, %r112;
	ld.global.u32 	%r179, [%rd8+3072];
	rem.s32 	%r180, %r179, %r112;
	ld.global.u32 	%r181, [%rd8+4096];
	rem.s32 	%r182, %r181, %r112;
	ld.global.u32 	%r183, [%rd8+5120];
	rem.s32 	%r184, %r183, %r112;
	ld.global.u32 	%r185, [%rd8+6144];
	rem.s32 	%r186, %r185, %r112;
	ld.global.u32 	%r187, [%rd8+7168];
	rem.s32 	%r188, %r187, %r112;
	ld.global.u32 	%r189, [%rd8+8192];
	rem.s32 	%r190, %r189, %r112;
	ld.global.u32 	%r191, [%rd8+9216];
	rem.s32 	%r192, %r191, %r112;
	ld.global.u32 	%r193, [%rd8+10240];
	rem.s32 	%r194, %r193, %r112;
	ld.global.u32 	%r195, [%rd8+11264];
	rem.s32 	%r196, %r195, %r112;
	ld.global.u32 	%r197, [%rd8+12288];
	rem.s32 	%r198, %r197, %r112;
	ld.global.u32 	%r199, [%rd8+13312];
	rem.s32 	%r200, %r199, %r112;
	ld.global.u32 	%r201, [%rd8+14336];
	rem.s32 	%r202, %r201, %r112;
	ld.global.u32 	%r203, [%rd8+15360];
	rem.s32 	%r204, %r203, %r112;
	add.s32 	%r205, %r174, %r672;
	add.s32 	%r206, %r176, %r205;
	add.s32 	%r207, %r178, %r206;
	add.s32 	%r208, %r180, %r207;
	add.s32 	%r209, %r182, %r208;
	add.s32 	%r210, %r184, %r209;
	add.s32 	%r211, %r186, %r210;
	add.s32 	%r212, %r188, %r211;
	add.s32 	%r213, %r190, %r212;
	add.s32 	%r214, %r192, %r213;
	add.s32 	%r215, %r194, %r214;
	add.s32 	%r216, %r196, %r215;
	add.s32 	%r217, %r198, %r216;
	add.s32 	%r218, %r200, %r217;
	add.s32 	%r219, %r202, %r218;
	add.s32 	%r672, %r204, %r219;
	sub.s32 	%r220, %r1, %r654;
	shl.b32 	%r221, %r2, 12;
	setp.lt.u32 	%p4, %r220, %r221;
	add.s32 	%r653, %r653, 1;
	add.s32 	%r652, %r652, %r221;
	sub.s32 	%r651, %r651, %r221;
	add.s32 	%r650, %r650, %r221;
	@%p4 bra 	$L__BB23_44;
	bra.uni 	$L__BB23_28;
$L__BB23_30:
	setp.le.u32 	%p5, %r1, %r654;
	sub.s32 	%r222, %r1, %r654;
	setp.ge.s32 	%p6, %r54, %r222;
	or.pred  	%p7, %p5, %p6;
	@%p7 bra 	$L__BB23_44;
	not.b32 	%r225, %r54;
	add.s32 	%r226, %r1, %r225;
	sub.s32 	%r227, %r226, %r57;
	mul.lo.s32 	%r228, %r2, %r653;
	shl.b32 	%r229, %r228, 12;
	sub.s32 	%r230, %r227, %r229;
	shr.u32 	%r231, %r230, 8;
	add.s32 	%r73, %r231, 1;
	and.b32  	%r74, %r73, 15;
	setp.lt.u32 	%p8, %r230, 3840;
	mov.u32 	%r664, %r54;
	@%p8 bra 	$L__BB23_35;
	or.b32  	%r658, %r54, 2048;
	shr.u32 	%r232, %r651, 8;
	add.s32 	%r233, %r232, 1;
	and.b32  	%r234, %r233, 33554416;
	neg.s32 	%r656, %r234;
$L__BB23_33:
	.pragma "nounroll";
	add.s32 	%r235, %r650, -2048;
	mul.wide.u32 	%rd9, %r235, 4;
	add.s64 	%rd10, %rd1, %rd9;
	ld.global.u32 	%r236, [%rd10];
	rem.s32 	%r237, %r236, %r112;
	add.s32 	%r238, %r237, %r672;
	add.s32 	%r239, %r650, -1792;
	mul.wide.u32 	%rd11, %r239, 4;
	add.s64 	%rd12, %rd1, %rd11;
	ld.global.u32 	%r240, [%rd12];
	rem.s32 	%r241, %r240, %r112;
	add.s32 	%r242, %r241, %r238;
	add.s32 	%r243, %r650, -1536;
	mul.wide.u32 	%rd13, %r243, 4;
	add.s64 	%rd14, %rd1, %rd13;
	ld.global.u32 	%r244, [%rd14];
	rem.s32 	%r245, %r244, %r112;
	add.s32 	%r246, %r245, %r242;
	add.s32 	%r247, %r650, -1280;
	mul.wide.u32 	%rd15, %r247, 4;
	add.s64 	%rd16, %rd1, %rd15;
	ld.global.u32 	%r248, [%rd16];
	rem.s32 	%r249, %r248, %r112;
	add.s32 	%r250, %r249, %r246;
	add.s32 	%r251, %r650, -1024;
	mul.wide.u32 	%rd17, %r251, 4;
	add.s64 	%rd18, %rd1, %rd17;
	ld.global.u32 	%r252, [%rd18];
	rem.s32 	%r253, %r252, %r112;
	add.s32 	%r254, %r253, %r250;
	add.s32 	%r255, %r650, -768;
	mul.wide.u32 	%rd19, %r255, 4;
	add.s64 	%rd20, %rd1, %rd19;
	ld.global.u32 	%r256, [%rd20];
	rem.s32 	%r257, %r256, %r112;
	add.s32 	%r258, %r257, %r254;
	add.s32 	%r259, %r650, -512;
	mul.wide.u32 	%rd21, %r259, 4;
	add.s64 	%rd22, %rd1, %rd21;
	ld.global.u32 	%r260, [%rd22];
	rem.s32 	%r261, %r260, %r112;
	add.s32 	%r262, %r261, %r258;
	add.s32 	%r263, %r650, 1792;
	add.s32 	%r264, %r650, -256;
	mul.wide.u32 	%rd23, %r264, 4;
	add.s64 	%rd24, %rd1, %rd23;
	ld.global.u32 	%r265, [%rd24];
	rem.s32 	%r266, %r265, %r112;
	add.s32 	%r267, %r266, %r262;
	mul.wide.u32 	%rd25, %r650, 4;
	add.s64 	%rd26, %rd1, %rd25;
	ld.global.u32 	%r268, [%rd26];
	rem.s32 	%r269, %r268, %r112;
	add.s32 	%r270, %r269, %r267;
	add.s32 	%r271, %r650, 256;
	mul.wide.u32 	%rd27, %r271, 4;
	add.s64 	%rd28, %rd1, %rd27;
	ld.global.u32 	%r272, [%rd28];
	rem.s32 	%r273, %r272, %r112;
	add.s32 	%r274, %r273, %r270;
	add.s32 	%r275, %r650, 512;
	mul.wide.u32 	%rd29, %r275, 4;
	add.s64 	%rd30, %rd1, %rd29;
	ld.global.u32 	%r276, [%rd30];
	rem.s32 	%r277, %r276, %r112;
	add.s32 	%r278, %r277, %r274;
	add.s32 	%r279, %r650, 768;
	mul.wide.u32 	%rd31, %r279, 4;
	add.s64 	%rd32, %rd1, %rd31;
	ld.global.u32 	%r280, [%rd32];
	rem.s32 	%r281, %r280, %r112;
	add.s32 	%r282, %r281, %r278;
	add.s32 	%r283, %r650, 1024;
	mul.wide.u32 	%rd33, %r283, 4;
	add.s64 	%rd34, %rd1, %rd33;
	ld.global.u32 	%r284, [%rd34];
	rem.s32 	%r285, %r284, %r112;
	add.s32 	%r286, %r285, %r282;
	add.s32 	%r287, %r650, 1280;
	mul.wide.u32 	%rd35, %r287, 4;
	add.s64 	%rd36, %rd1, %rd35;
	ld.global.u32 	%r288, [%rd36];
	rem.s32 	%r289, %r288, %r112;
	add.s32 	%r290, %r289, %r286;
	add.s32 	%r291, %r650, 1536;
	mul.wide.u32 	%rd37, %r291, 4;
	add.s64 	%rd38, %rd1, %rd37;
	ld.global.u32 	%r292, [%rd38];
	rem.s32 	%r293, %r292, %r112;
	add.s32 	%r294, %r293, %r290;
	mul.wide.u32 	%rd39, %r263, 4;
	add.s64 	%rd40, %rd1, %rd39;
	ld.global.u32 	%r295, [%rd40];
	rem.s32 	%r296, %r295, %r112;
	add.s32 	%r672, %r296, %r294;
	add.s32 	%r658, %r658, 4096;
	add.s32 	%r650, %r650, 4096;
	add.s32 	%r656, %r656, 16;
	setp.ne.s32 	%p9, %r656, 0;
	@%p9 bra 	$L__BB23_33;
	add.s32 	%r664, %r658, -2048;
$L__BB23_35:
	setp.eq.s32 	%p10, %r74, 0;
	@%p10 bra 	$L__BB23_44;
	and.b32  	%r89, %r73, 7;
	setp.lt.u32 	%p11, %r74, 8;
	@%p11 bra 	$L__BB23_38;
	add.s32 	%r298, %r664, %r654;
	mul.wide.u32 	%rd41, %r298, 4;
	add.s64 	%rd42, %rd1, %rd41;
	ld.global.u32 	%r299, [%rd42];
	rem.s32 	%r300, %r299, %r112;
	add.s32 	%r301, %r300, %r672;
	add.s32 	%r302, %r298, 256;
	mul.wide.u32 	%rd43, %r302, 4;
	add.s64 	%rd44, %rd1, %rd43;
	ld.global.u32 	%r303, [%rd44];
	rem.s32 	%r304, %r303, %r112;
	add.s32 	%r305, %r304, %r301;
	add.s32 	%r306, %r298, 512;
	mul.wide.u32 	%rd45, %r306, 4;
	add.s64 	%rd46, %rd1, %rd45;
	ld.global.u32 	%r307, [%rd46];
	rem.s32 	%r308, %r307, %r112;
	add.s32 	%r309, %r308, %r305;
	add.s32 	%r310, %r298, 768;
	mul.wide.u32 	%rd47, %r310, 4;
	add.s64 	%rd48, %rd1, %rd47;
	ld.global.u32 	%r311, [%rd48];
	rem.s32 	%r312, %r311, %r112;
	add.s32 	%r313, %r312, %r309;
	add.s32 	%r314, %r298, 1024;
	mul.wide.u32 	%rd49, %r314, 4;
	add.s64 	%rd50, %rd1, %rd49;
	ld.global.u32 	%r315, [%rd50];
	rem.s32 	%r316, %r315, %r112;
	add.s32 	%r317, %r316, %r313;
	add.s32 	%r318, %r298, 1280;
	mul.wide.u32 	%rd51, %r318, 4;
	add.s64 	%rd52, %rd1, %rd51;
	ld.global.u32 	%r319, [%rd52];
	rem.s32 	%r320, %r319, %r112;
	add.s32 	%r321, %r320, %r317;
	add.s32 	%r322, %r298, 1536;
	mul.wide.u32 	%rd53, %r322, 4;
	add.s64 	%rd54, %rd1, %rd53;
	ld.global.u32 	%r323, [%rd54];
	rem.s32 	%r324, %r323, %r112;
	add.s32 	%r325, %r324, %r321;
	add.s32 	%r326, %r298, 1792;
	mul.wide.u32 	%rd55, %r326, 4;
	add.s64 	%rd56, %rd1, %rd55;
	ld.global.u32 	%r327, [%rd56];
	rem.s32 	%r328, %r327, %r112;
	add.s32 	%r672, %r328, %r325;
	add.s32 	%r664, %r664, 2048;
$L__BB23_38:
	setp.eq.s32 	%p12, %r89, 0;
	@%p12 bra 	$L__BB23_44;
	setp.lt.u32 	%p13, %r89, 4;
	@%p13 bra 	$L__BB23_41;
	add.s32 	%r330, %r664, %r654;
	mul.wide.u32 	%rd57, %r330, 4;
	add.s64 	%rd58, %rd1, %rd57;
	ld.global.u32 	%r331, [%rd58];
	rem.s32 	%r332, %r331, %r112;
	add.s32 	%r333, %r332, %r672;
	add.s32 	%r334, %r330, 256;
	mul.wide.u32 	%rd59, %r334, 4;
	add.s64 	%rd60, %rd1, %rd59;
	ld.global.u32 	%r335, [%rd60];
	rem.s32 	%r336, %r335, %r112;
	add.s32 	%r337, %r336, %r333;
	add.s32 	%r338, %r330, 512;
	mul.wide.u32 	%rd61, %r338, 4;
	add.s64 	%rd62, %rd1, %rd61;
	ld.global.u32 	%r339, [%rd62];
	rem.s32 	%r340, %r339, %r112;
	add.s32 	%r341, %r340, %r337;
	add.s32 	%r342, %r330, 768;
	mul.wide.u32 	%rd63, %r342, 4;
	add.s64 	%rd64, %rd1, %rd63;
	ld.global.u32 	%r343, [%rd64];
	rem.s32 	%r344, %r343, %r112;
	add.s32 	%r672, %r344, %r341;
	add.s32 	%r664, %r664, 1024;
$L__BB23_41:
	and.b32  	%r345, %r73, 3;
	setp.eq.s32 	%p14, %r345, 0;
	@%p14 bra 	$L__BB23_44;
	add.s32 	%r670, %r664, %r652;
	cvt.u16.u32 	%rs5, %r651;
	shr.u16 	%rs6, %rs5, 8;
	add.s16 	%rs7, %rs6, 1;
	cvt.u32.u16 	%r346, %rs7;
	and.b32  	%r347, %r346, 3;
	neg.s32 	%r669, %r347;
$L__BB23_43:
	.pragma "nounroll";
	mul.wide.u32 	%rd65, %r670, 4;
	add.s64 	%rd66, %rd1, %rd65;
	ld.global.u32 	%r348, [%rd66];
	rem.s32 	%r349, %r348, %r112;
	add.s32 	%r672, %r349, %r672;
	add.s32 	%r670, %r670, 256;
	add.s32 	%r669, %r669, 1;
	setp.ne.s32 	%p15, %r669, 0;
	@%p15 bra 	$L__BB23_43;
$L__BB23_44:
	// begin inline asm
	mov.u32 %r350, %laneid;
	// end inline asm
	mov.b32 	%r353, 1;
	mov.b32 	%r374, 31;
	mov.b32 	%r375, -1;
	// begin inline asm
	shfl.sync.down.b32 %r351, %r672, %r353, %r374, %r375;
	// end inline asm
	setp.gt.s32 	%p16, %r350, 30;
	selp.b32 	%r376, 0, %r351, %p16;
	add.s32 	%r357, %r376, %r672;
	mov.b32 	%r358, 2;
	// begin inline asm
	shfl.sync.down.b32 %r356, %r357, %r358, %r374, %r375;
	// end inline asm
	setp.gt.s32 	%p17, %r350, 29;
	selp.b32 	%r377, 0, %r356, %p17;
	add.s32 	%r362, %r357, %r377;
	mov.b32 	%r363, 4;
	// begin inline asm
	shfl.sync.down.b32 %r361, %r362, %r363, %r374, %r375;
	// end inline asm
	setp.gt.s32 	%p18, %r350, 27;
	selp.b32 	%r378, 0, %r361, %p18;
	add.s32 	%r367, %r362, %r378;
	mov.b32 	%r368, 8;
	// begin inline asm
	shfl.sync.down.b32 %r366, %r367, %r368, %r374, %r375;
	// end inline asm
	setp.gt.s32 	%p19, %r350, 23;
	selp.b32 	%r379, 0, %r366, %p19;
	add.s32 	%r372, %r367, %r379;
	mov.b32 	%r373, 16;
	// begin inline asm
	shfl.sync.down.b32 %r371, %r372, %r373, %r374, %r375;
	// end inline asm
	setp.gt.s32 	%p20, %r350, 15;
	selp.b32 	%r380, 0, %r371, %p20;
	add.s32 	%r673, %r372, %r380;
	setp.ne.s32 	%p21, %r350, 0;
	@%p21 bra 	$L__BB23_46;
	shr.u32 	%r381, %r54, 3;
	and.b32  	%r382, %r381, 124;
	mov.u32 	%r383, _ZZN3cub18CUB_300001_SM_10006detail6reduce18DeviceReduceKernelINS2_10policy_hubIijN4cuda3std3__44plusIiEEE10Policy1000EN6thrust24THRUST_300001_SM_1000_NS12zip_iteratorINS7_5tupleIJNSD_6detail15normal_iteratorINSD_10device_ptrIiEEEENSD_17constant_iteratorIiNSD_11use_defaultESM_EEEEEEEjS9_i8tupleModEEvT0_PT3_T1_NS0_13GridEvenShareISU_EET2_T4_E12temp_storage;
	add.s32 	%r384, %r383, %r382;
	st.shared.u32 	[%r384+8], %r673;
$L__BB23_46:
	bar.sync 	0;
	setp.ne.s32 	%p22, %r54, 0;
	@%p22 bra 	$L__BB23_48;
	ld.shared.u32 	%r385, [_ZZN3cub18CUB_300001_SM_10006detail6reduce18DeviceReduceKernelINS2_10policy_hubIijN4cuda3std3__44plusIiEEE10Policy1000EN6thrust24THRUST_300001_SM_1000_NS12zip_iteratorINS7_5tupleIJNSD_6detail15normal_iteratorINSD_10device_ptrIiEEEENSD_17constant_iteratorIiNSD_11use_defaultESM_EEEEEEEjS9_i8tupleModEEvT0_PT3_T1_NS0_13GridEvenShareISU_EET2_T4_E12temp_storage+12];
	add.s32 	%r386, %r385, %r673;
	ld.shared.u32 	%r387, [_ZZN3cub18CUB_300001_SM_10006detail6reduce18DeviceReduceKernelINS2_10policy_hubIijN4cuda3std3__44plusIiEEE10Policy1000EN6thrust24THRUST_300001_SM_1000_NS12zip_iteratorINS7_5tupleIJNSD_6detail15normal_iteratorINSD_10device_ptrIiEEEENSD_17constant_iteratorIiNSD_11use_defaultESM_EEEEEEEjS9_i8tupleModEEvT0_PT3_T1_NS0_13GridEvenShareISU_EET2_T4_E12temp_storage+16];
	add.s32 	%r388, %r386, %r387;
	ld.shared.u32 	%r389, [_ZZN3cub18CUB_300001_SM_10006detail6reduce18DeviceReduceKernelINS2_10policy_hubIijN4cuda3std3__44plusIiEEE10Policy1000EN6thrust24THRUST_300001_SM_1000_NS12zip_iteratorINS7_5tupleIJNSD_6detail15normal_iteratorINSD_10device_ptrIiEEEENSD_17constant_iteratorIiNSD_11use_defaultESM_EEEEEEEjS9_i8tupleModEEvT0_PT3_T1_NS0_13GridEvenShareISU_EET2_T4_E12temp_storage+20];
	add.s32 	%r390, %r388, %r389;
	ld.shared.u32 	%r391, [_ZZN3cub18CUB_300001_SM_10006detail6reduce18DeviceReduceKernelINS2_10policy_hubIijN4cuda3std3__44plusIiEEE10Policy1000EN6thrust24THRUST_300001_SM_1000_NS12zip_iteratorINS7_5tupleIJNSD_6detail15normal_iteratorINSD_10device_ptrIiEEEENSD_17constant_iteratorIiNSD_11use_defaultESM_EEEEEEEjS9_i8tupleModEEvT0_PT3_T1_NS0_13GridEvenShareISU_EET2_T4_E12temp_storage+24];
	add.s32 	%r392, %r390, %r391;
	ld.shared.u32 	%r393, [_ZZN3cub18CUB_300001_SM_10006detail6reduce18DeviceReduceKernelINS2_10policy_hubIijN4cuda3std3__44plusIiEEE10Policy1000EN6thrust24THRUST_300001_SM_1000_NS12zip_iteratorINS7_5tupleIJNSD_6detail15normal_iteratorINSD_10device_ptrIiEEEENSD_17constant_iteratorIiNSD_11use_defaultESM_EEEEEEEjS9_i8tupleModEEvT0_PT3_T1_NS0_13GridEvenShareISU_EET2_T4_E12temp_storage+28];
	add.s32 	%r394, %r392, %r393;
	ld.shared.u32 	%r395, [_ZZN3cub18CUB_300001_SM_10006detail6reduce18DeviceReduceKernelINS2_10policy_hubIijN4cuda3std3__44plusIiEEE10Policy1000EN6thrust24THRUST_300001_SM_1000_NS12zip_iteratorINS7_5tupleIJNSD_6detail15normal_iteratorINSD_10device_ptrIiEEEENSD_17constant_iteratorIiNSD_11use_defaultESM_EEEEEEEjS9_i8tupleModEEvT0_PT3_T1_NS0_13GridEvenShareISU_EET2_T4_E12temp_storage+32];
	add.s32 	%r396, %r394, %r395;
	ld.shared.u32 	%r397, [_ZZN3cub18CUB_300001_SM_10006detail6reduce18DeviceReduceKernelINS2_10policy_hubIijN4cuda3std3__44plusIiEEE10Policy1000EN6thrust24THRUST_300001_SM_1000_NS12zip_iteratorINS7_5tupleIJNSD_6detail15normal_iteratorINSD_10device_ptrIiEEEENSD_17constant_iteratorIiNSD_11use_defaultESM_EEEEEEEjS9_i8tupleModEEvT0_PT3_T1_NS0_13GridEvenShareISU_EET2_T4_E12temp_storage+36];
	add.s32 	%r673, %r396, %r397;
$L__BB23_48:
	mov.u32 	%r630, %tid.x;
	setp.ne.s32 	%p56, %r630, 0;
	@%p56 bra 	$L__BB23_50;
	ld.param.u64 	%rd130, [_ZN3cub18CUB_300001_SM_10006detail6reduce18DeviceReduceKernelINS2_10policy_hubIijN4cuda3std3__44plusIiEEE10Policy1000EN6thrust24THRUST_300001_SM_1000_NS12zip_iteratorINS7_5tupleIJNSD_6detail15normal_iteratorINSD_10device_ptrIiEEEENSD_17constant_iteratorIiNSD_11use_defaultESM_EEEEEEEjS9_i8tupleModEEvT0_PT3_T1_NS0_13GridEvenShareISU_EET2_T4__param_1];
	cvta.to.global.u64 	%rd127, %rd130;
	mul.wide.u32 	%rd128, %r4, 4;
	add.s64 	%rd129, %rd127, %rd128;
	st.global.u32 	[%rd129], %r673;
$L__BB23_50:
	ret;

}
	// .globl	_ZN3cub18CUB_300001_SM_10006detail6reduce28DeviceReduceSingleTileKernelINS2_10policy_hubIiyN4cuda3std3__44plusIiEEE10Policy1000EN6thrust24THRUST_300001_SM_1000_NS12zip_iteratorINS7_5tupleIJNSD_6detail15normal_iteratorINSD_10device_ptrIiEEEENSD_17constant_iteratorIiNSD_11use_defaultESM_EEEEEEEPiyS9_ii8tupleModEEvT0_T1_T2_T3_T4_T6_
.visible .entry _ZN3cub18CUB_300001_SM_10006detail6reduce28DeviceReduceSingleTileKernelINS2_10policy_hubIiyN4cuda3std3__44plusIiEEE10Policy1000EN6thrust24THRUST_300001_SM_1000_NS12zip_iteratorINS7_5tupleIJNSD_6detail15normal_iteratorINSD_10device_ptrIiEEEENSD_17constant_iteratorIiNSD_11use_defaultESM_EEEEEEEPiyS9_ii8tupleModEEvT0_T1_T2_T3_T4_T6_(
	.param .align 8 .b8 _ZN3cub18CUB_300001_SM_10006detail6reduce28DeviceReduceSingleTileKernelINS2_10policy_hubIiyN4cuda3std3__44plusIiEEE10Policy1000EN6thrust24THRUST_300001_SM_1000_NS12zip_iteratorINS7_5tupleIJNSD_6detail15normal_iteratorINSD_10device_ptrIiEEEENSD_17constant_iteratorIiNSD_11use_defaultESM_EEEEEEEPiyS9_ii8tupleModEEvT0_T1_T2_T3_T4_T6__param_0[24],
	.param .u64 .ptr .align 1 _ZN3cub18CUB_300001_SM_10006detail6reduce28DeviceReduceSingleTileKernelINS2_10policy_hubIiyN4cuda3std3__44plusIiEEE10Policy1000EN6thrust24THRUST_300001_SM_1000_NS12zip_iteratorINS7_5tupleIJNSD_6detail15normal_iteratorINSD_10device_ptrIiEEEENSD_17constant_iteratorIiNSD_11use_defaultESM_EEEEEEEPiyS9_ii8tupleModEEvT0_T1_T2_T3_T4_T6__param_1,
	.param .u64 _ZN3cub18CUB_300001_SM_10006detail6reduce28DeviceReduceSingleTileKernelINS2_10policy_hubIiyN4cuda3std3__44plusIiEEE10Policy1000EN6thrust24THRUST_300001_SM_1000_NS12zip_iteratorINS7_5tupleIJNSD_6detail15normal_iteratorINSD_10device_ptrIiEEEENSD_17constant_iteratorIiNSD_11use_defaultESM_EEEEEEEPiyS9_ii8tupleModEEvT0_T1_T2_T3_T4_T6__param_2,
	.param .align 1 .b8 _ZN3cub18CUB_300001_SM_10006detail6reduce28DeviceReduceSingleTileKernelINS2_10policy_hubIiyN4cuda3std3__44plusIiEEE10Policy1000EN6thrust24THRUST_300001_SM_1000_NS12zip_iteratorINS7_5tupleIJNSD_6detail15normal_iteratorINSD_10device_ptrIiEEEENSD_17constant_iteratorIiNSD_11use_defaultESM_EEEEEEEPiyS9_ii8tupleModEEvT0_T1_T2_T3_T4_T6__param_3[1],
	.param .u32 _ZN3cub18CUB_300001_SM_10006detail6reduce28DeviceReduceSingleTileKernelINS2_10policy_hubIiyN4cuda3std3__44plusIiEEE10Policy1000EN6thrust24THRUST_300001_SM_1000_NS12zip_iteratorINS7_5tupleIJNSD_6detail15normal_iteratorINSD_10device_ptrIiEEEENSD_17constant_iteratorIiNSD_11use_defaultESM_EEEEEEEPiyS9_ii8tupleModEEvT0_T1_T2_T3_T4_T6__param_4,
	.param .align 1 .b8 _ZN3cub18CUB_300001_SM_10006detail6reduce28DeviceReduceSingleTileKernelINS2_10policy_hubIiyN4cuda3std3__44plusIiEEE10Policy1000EN6thrust24THRUST_300001_SM_1000_NS12zip_iteratorINS7_5tupleIJNSD_6detail15normal_iteratorINSD_10device_ptrIiEEEENSD_17constant_iteratorIiNSD_11use_defaultESM_EEEEEEEPiyS9_ii8tupleModEEvT0_T1_T2_T3_T4_T6__param_5[1]
)
.maxntid 256
.minnctapersm 1
{
	.reg .pred 	%p<59>;
	.reg .b16 	%rs<5>;
	.reg .b32 	%r<569>;
	.reg .b64 	%rd<57>;
	// demoted variable
	.shared .align 4 .b8 _ZZN3cub18CUB_300001_SM_10006detail6reduce28DeviceReduceSingleTileKernelINS2_10policy_hubIiyN4cuda3std3__44plusIiEEE10Policy1000EN6thrust24THRUST_300001_SM_1000_NS12zip_iteratorINS7_5tupleIJNSD_6detail15normal_iteratorINSD_10device_ptrIiEEEENSD_17constant_iteratorIiNSD_11use_defaultESM_EEEEEEEPiyS9_ii8tupleModEEvT0_T1_T2_T3_T4_T6_E12temp_storage[44];
	ld.param.u32 	%r82, [_ZN3cub18CUB_300001_SM_10006detail6reduce28DeviceReduceSingleTileKernelINS2_10policy_hubIiyN4cuda3std3__44plusIiEEE10Policy1000EN6thrust24THRUST_300001_SM_1000_NS12zip_iteratorINS7_5tupleIJNSD_6detail15normal_iteratorINSD_10device_ptrIiEEEENSD_17constant_iteratorIiNSD_11use_defaultESM_EEEEEEEPiyS9_ii8tupleModEEvT0_T1_T2_T3_T4_T6__param_0+16];
	ld.param.u64 	%rd18, [_ZN3cub18CUB_300001_SM_10006detail6reduce28DeviceReduceSingleTileKernelINS2_10policy_hubIiyN4cuda3std3__44plusIiEEE10Policy1000EN6thrust24THRUST_300001_SM_1000_NS12zip_iteratorINS7_5tupleIJNSD_6detail15normal_iteratorINSD_10device_ptrIiEEEENSD_17constant_iteratorIiNSD_11use_defaultESM_EEEEEEEPiyS9_ii8tupleModEEvT0_T1_T2_T3_T4_T6__param_0];
	ld.param.u64 	%rd21, [_ZN3cub18CUB_300001_SM_10006detail6reduce28DeviceReduceSingleTileKernelINS2_10policy_hubIiyN4cuda3std3__44plusIiEEE10Policy1000EN6thrust24THRUST_300001_SM_1000_NS12zip_iteratorINS7_5tupleIJNSD_6detail15normal_iteratorINSD_10device_ptrIiEEEENSD_17constant_iteratorIiNSD_11use_defaultESM_EEEEEEEPiyS9_ii8tupleModEEvT0_T1_T2_T3_T4_T6__param_1];
	ld.param.u64 	%rd20, [_ZN3cub18CUB_300001_SM_10006detail6reduce28DeviceReduceSingleTileKernelINS2_10policy_hubIiyN4cuda3std3__44plusIiEEE10Policy1000EN6thrust24THRUST_300001_SM_1000_NS12zip_iteratorINS7_5tupleIJNSD_6detail15normal_iteratorINSD_10device_ptrIiEEEENSD_17constant_iteratorIiNSD_11use_defaultESM_EEEEEEEPiyS9_ii8tupleModEEvT0_T1_T2_T3_T4_T6__param_2];
	ld.param.u32 	%r83, [_ZN3cub18CUB_300001_SM_10006detail6reduce28DeviceReduceSingleTileKernelINS2_10policy_hubIiyN4cuda3std3__44plusIiEEE10Policy1000EN6thrust24THRUST_300001_SM_1000_NS12zip_iteratorINS7_5tupleIJNSD_6detail15normal_iteratorINSD_10device_ptrIiEEEENSD_17constant_iteratorIiNSD_11use_defaultESM_EEEEEEEPiyS9_ii8tupleModEEvT0_T1_T2_T3_T4_T6__param_4];
	cvta.to.global.u64 	%rd1, %rd21;
	setp.ne.s64 	%p1, %rd20, 0;
	@%p1 bra 	$L__BB24_3;
	mov.u32 	%r532, %tid.x;
	setp.ne.s32 	%p58, %r532, 0;
	@%p58 bra 	$L__BB24_51;
	st.global.u32 	[%rd1], %r83;
	bra.uni 	$L__BB24_51;
$L__BB24_3:
	cvta.to.global.u64 	%rd2, %rd18;
	setp.gt.u64 	%p2, %rd20, 4095;
	@%p2 bra 	$L__BB24_28;
	cvt.u32.u64 	%r2, %rd20;
	mov.u32 	%r3, %tid.x;
	setp.ge.u32 	%p24, %r3, %r2;
	mov.b32 	%r550, 0;
	mov.u32 	%r539, %r3;
	@%p24 bra 	$L__BB24_6;
	mul.wide.u32 	%rd42, %r3, 4;
	add.s64 	%rd43, %rd2, %rd42;
	ld.global.u32 	%r328, [%rd43];
	rem.s32 	%r550, %r328, %r82;
	add.s32 	%r539, %r3, 256;
$L__BB24_6:
	setp.ge.u32 	%p25, %r539, %r2;
	@%p25 bra 	$L__BB24_19;
	not.b32 	%r330, %r539;
	add.s32 	%r331, %r330, %r2;
	shr.u32 	%r332, %r331, 8;
	add.s32 	%r8, %r332, 1;
	and.b32  	%r9, %r8, 15;
	setp.lt.u32 	%p26, %r331, 3840;
	@%p26 bra 	$L__BB24_10;
	and.b32  	%r333, %r8, 33554416;
	neg.s32 	%r535, %r333;
	mul.wide.u32 	%rd44, %r539, 4;
	add.s64 	%rd45, %rd44, %rd2;
	add.s64 	%rd52, %rd45, 8192;
$L__BB24_9:
	.pragma "nounroll";
	ld.global.u32 	%r334, [%rd52+-8192];
	rem.s32 	%r335, %r334, %r82;
	add.s32 	%r336, %r335, %r550;
	ld.global.u32 	%r337, [%rd52+-7168];
	rem.s32 	%r338, %r337, %r82;
	add.s32 	%r339, %r338, %r336;
	ld.global.u32 	%r340, [%rd52+-6144];
	rem.s32 	%r341, %r340, %r82;
	add.s32 	%r342, %r341, %r339;
	ld.global.u32 	%r343, [%rd52+-5120];
	rem.s32 	%r344, %r343, %r82;
	add.s32 	%r345, %r344, %r342;
	ld.global.u32 	%r346, [%rd52+-4096];
	rem.s32 	%r347, %r346, %r82;
	add.s32 	%r348, %r347, %r345;
	ld.global.u32 	%r349, [%rd52+-3072];
	rem.s32 	%r350, %r349, %r82;
	add.s32 	%r351, %r350, %r348;
	ld.global.u32 	%r352, [%rd52+-2048];
	rem.s32 	%r353, %r352, %r82;
	add.s32 	%r354, %r353, %r351;
	ld.global.u32 	%r355, [%rd52+-1024];
	rem.s32 	%r356, %r355, %r82;
	add.s32 	%r357, %r356, %r354;
	ld.global.u32 	%r358, [%rd52];
	rem.s32 	%r359, %r358, %r82;
	add.s32 	%r360, %r359, %r357;
	ld.global.u32 	%r361, [%rd52+1024];
	rem.s32 	%r362, %r361, %r82;
	add.s32 	%r363, %r362, %r360;
	ld.global.u32 	%r364, [%rd52+2048];
	rem.s32 	%r365, %r364, %r82;
	add.s32 	%r366, %r365, %r363;
	ld.global.u32 	%r367, [%rd52+3072];
	rem.s32 	%r368, %r367, %r82;
	add.s32 	%r369, %r368, %r366;
	ld.global.u32 	%r370, [%rd52+4096];
	rem.s32 	%r371, %r370, %r82;
	add.s32 	%r372, %r371, %r369;
	ld.global.u32 	%r373, [%rd52+5120];
	rem.s32 	%r374, %r373, %r82;
	add.s32 	%r375, %r374, %r372;
	ld.global.u32 	%r376, [%rd52+6144];
	rem.s32 	%r377, %r376, %r82;
	add.s32 	%r378, %r377, %r375;
	ld.global.u32 	%r379, [%rd52+7168];
	rem.s32 	%r380, %r379, %r82;
	add.s32 	%r550, %r380, %r378;
	add.s32 	%r539, %r539, 4096;
	add.s32 	%r535, %r535, 16;
	add.s64 	%rd52, %rd52, 16384;
	setp.ne.s32 	%p27, %r535, 0;
	@%p27 bra 	$L__BB24_9;
$L__BB24_10:
	setp.eq.s32 	%p28, %r9, 0;
	@%p28 bra 	$L__BB24_19;
	and.b32  	%r20, %r8, 7;
	setp.lt.u32 	%p29, %r9, 8;
	@%p29 bra 	$L__BB24_13;
	mul.wide.s32 	%rd46, %r539, 4;
	add.s64 	%rd47, %rd2, %rd46;
	ld.global.u32 	%r382, [%rd47];
	rem.s32 	%r383, %r382, %r82;
	add.s32 	%r384, %r383, %r550;
	ld.global.u32 	%r385, [%rd47+1024];
	rem.s32 	%r386, %r385, %r82;
	add.s32 	%r387, %r386, %r384;
	ld.global.u32 	%r388, [%rd47+2048];
	rem.s32 	%r389, %r388, %r82;
	add.s32 	%r390, %r389, %r387;
	ld.global.u32 	%r391, [%rd47+3072];
	rem.s32 	%r392, %r391, %r82;
	add.s32 	%r393, %r392, %r390;
	ld.global.u32 	%r394, [%rd47+4096];
	rem.s32 	%r395, %r394, %r82;
	add.s32 	%r396, %r395, %r393;
	ld.global.u32 	%r397, [%rd47+5120];
	rem.s32 	%r398, %r397, %r82;
	add.s32 	%r399, %r398, %r396;
	ld.global.u32 	%r400, [%rd47+6144];
	rem.s32 	%r401, %r400, %r82;
	add.s32 	%r402, %r401, %r399;
	ld.global.u32 	%r403, [%rd47+7168];
	rem.s32 	%r404, %r403, %r82;
	add.s32 	%r550, %r404, %r402;
	add.s32 	%r539, %r539, 2048;
$L__BB24_13:
	setp.eq.s32 	%p30, %r20, 0;
	@%p30 bra 	$L__BB24_19;
	and.b32  	%r26, %r8, 3;
	setp.lt.u32 	%p31, %r20, 4;
	@%p31 bra 	$L__BB24_16;
	mul.wide.s32 	%rd48, %r539, 4;
	add.s64 	%rd49, %rd2, %rd48;
	ld.global.u32 	%r406, [%rd49];
	rem.s32 	%r407, %r406, %r82;
	add.s32 	%r408, %r407, %r550;
	ld.global.u32 	%r409, [%rd49+1024];
	rem.s32 	%r410, %r409, %r82;
	add.s32 	%r411, %r410, %r408;
	ld.global.u32 	%r412, [%rd49+2048];
	rem.s32 	%r413, %r412, %r82;
	add.s32 	%r414, %r413, %r411;
	ld.global.u32 	%r415, [%rd49+3072];
	rem.s32 	%r416, %r415, %r82;
	add.s32 	%r550, %r416, %r414;
	add.s32 	%r539, %r539, 1024;
$L__BB24_16:
	setp.eq.s32 	%p32, %r26, 0;
	@%p32 bra 	$L__BB24_19;
	neg.s32 	%r547, %r26;
$L__BB24_18:
	.pragma "nounroll";
	mul.wide.s32 	%rd50, %r539, 4;
	add.s64 	%rd51, %rd2, %rd50;
	ld.global.u32 	%r417, [%rd51];
	rem.s32 	%r418, %r417, %r82;
	add.s32 	%r550, %r418, %r550;
	add.s32 	%r539, %r539, 256;
	add.s32 	%r547, %r547, 1;
	setp.ne.s32 	%p33, %r547, 0;
	@%p33 bra 	$L__BB24_18;
$L__BB24_19:
	setp.lt.u64 	%p34, %rd20, 256;
	@%p34 bra 	$L__BB24_24;
	// begin inline asm
	mov.u32 %r482, %laneid;
	// end inline asm
	mov.b32 	%r485, 1;
	mov.b32 	%r506, 31;
	mov.b32 	%r507, -1;
	// begin inline asm
	shfl.sync.down.b32 %r483, %r550, %r485, %r506, %r507;
	// end inline asm
	setp.gt.s32 	%p50, %r482, 30;
	selp.b32 	%r508, 0, %r483, %p50;
	add.s32 	%r489, %r508, %r550;
	mov.b32 	%r490, 2;
	// begin inline asm
	shfl.sync.down.b32 %r488, %r489, %r490, %r506, %r507;
	// end inline asm
	setp.gt.s32 	%p51, %r482, 29;
	selp.b32 	%r509, 0, %r488, %p51;
	add.s32 	%r494, %r489, %r509;
	mov.b32 	%r495, 4;
	// begin inline asm
	shfl.sync.down.b32 %r493, %r494, %r495, %r506, %r507;
	// end inline asm
	setp.gt.s32 	%p52, %r482, 27;
	selp.b32 	%r510, 0, %r493, %p52;
	add.s32 	%r499, %r494, %r510;
	mov.b32 	%r500, 8;
	// begin inline asm
	shfl.sync.down.b32 %r498, %r499, %r500, %r506, %r507;
	// end inline asm
	setp.gt.s32 	%p53, %r482, 23;
	selp.b32 	%r511, 0, %r498, %p53;
	add.s32 	%r504, %r499, %r511;
	mov.b32 	%r505, 16;
	// begin inline asm
	shfl.sync.down.b32 %r503, %r504, %r505, %r506, %r507;
	// end inline asm
	setp.gt.s32 	%p54, %r482, 15;
	selp.b32 	%r512, 0, %r503, %p54;
	add.s32 	%r568, %r504, %r512;
	setp.ne.s32 	%p55, %r482, 0;
	@%p55 bra 	$L__BB24_22;
	shr.u32 	%r513, %r3, 3;
	and.b32  	%r514, %r513, 124;
	mov.u32 	%r515, _ZZN3cub18CUB_300001_SM_10006detail6reduce28DeviceReduceSingleTileKernelINS2_10policy_hubIiyN4cuda3std3__44plusIiEEE10Policy1000EN6thrust24THRUST_300001_SM_1000_NS12zip_iteratorINS7_5tupleIJNSD_6detail15normal_iteratorINSD_10device_ptrIiEEEENSD_17constant_iteratorIiNSD_11use_defaultESM_EEEEEEEPiyS9_ii8tupleModEEvT0_T1_T2_T3_T4_T6_E12temp_storage;
	add.s32 	%r516, %r515, %r514;
	st.shared.u32 	[%r516+8], %r568;
$L__BB24_22:
	bar.sync 	0;
	setp.ne.s32 	%p56, %r3, 0;
	@%p56 bra 	$L__BB24_49;
	ld.shared.u32 	%r517, [_ZZN3cub18CUB_300001_SM_10006detail6reduce28DeviceReduceSingleTileKernelINS2_10policy_hubIiyN4cuda3std3__44plusIiEEE10Policy1000EN6thrust24THRUST_300001_SM_1000_NS12zip_iteratorINS7_5tupleIJNSD_6detail15normal_iteratorINSD_10device_ptrIiEEEENSD_17constant_iteratorIiNSD_11use_defaultESM_EEEEEEEPiyS9_ii8tupleModEEvT0_T1_T2_T3_T4_T6_E12temp_storage+12];
	add.s32 	%r518, %r517, %r568;
	ld.shared.u32 	%r519, [_ZZN3cub18CUB_300001_SM_10006detail6reduce28DeviceReduceSingleTileKernelINS2_10policy_hubIiyN4cuda3std3__44plusIiEEE10Policy1000EN6thrust24THRUST_300001_SM_1000_NS12zip_iteratorINS7_5tupleIJNSD_6detail15normal_iteratorINSD_10device_ptrIiEEEENSD_17constant_iteratorIiNSD_11use_defaultESM_EEEEEEEPiyS9_ii8tupleModEEvT0_T1_T2_T3_T4_T6_E12temp_storage+16];
	add.s32 	%r520, %r518, %r519;
	ld.shared.u32 	%r521, [_ZZN3cub18CUB_300001_SM_10006detail6reduce28DeviceReduceSingleTileKernelINS2_10policy_hubIiyN4cuda3std3__44plusIiEEE10Policy1000EN6thrust24THRUST_300001_SM_1000_NS12zip_iteratorINS7_5tupleIJNSD_6detail15normal_iteratorINSD_10device_ptrIiEEEENSD_17constant_iteratorIiNSD_11use_defaultESM_EEEEEEEPiyS9_ii8tupleModEEvT0_T1_T2_T3_T4_T6_E12temp_storage+20];
	add.s32 	%r522, %r520, %r521;
	ld.shared.u32 	%r523, [_ZZN3cub18CUB_300001_SM_10006detail6reduce28DeviceReduceSingleTileKernelINS2_10policy_hubIiyN4cuda3std3__44plusIiEEE10Policy1000EN6thrust24THRUST_300001_SM_1000_NS12zip_iteratorINS7_5tupleIJNSD_6detail15normal_iteratorINSD_10device_ptrIiEEEENSD_17constant_iteratorIiNSD_11use_defaultESM_EEEEEEEPiyS9_ii8tupleModEEvT0_T1_T2_T3_T4_T6_E12temp_storage+24];
	add.s32 	%r524, %r522, %r523;
	ld.shared.u32 	%r525, [_ZZN3cub18CUB_300001_SM_10006detail6reduce28DeviceReduceSingleTileKernelINS2_10policy_hubIiyN4cuda3std3__44plusIiEEE10Policy1000EN6thrust24THRUST_300001_SM_1000_NS12zip_iteratorINS7_5tupleIJNSD_6detail15normal_iteratorINSD_10device_ptrIiEEEENSD_17constant_iteratorIiNSD_11use_defaultESM_EEEEEEEPiyS9_ii8tupleModEEvT0_T1_T2_T3_T4_T6_E12temp_storage+28];
	add.s32 	%r526, %r524, %r525;
	ld.shared.u32 	%r527, [_ZZN3cub18CUB_300001_SM_10006detail6reduce28DeviceReduceSingleTileKernelINS2_10policy_hubIiyN4cuda3std3__44plusIiEEE10Policy1000EN6thrust24THRUST_300001_SM_1000_NS12zip_iteratorINS7_5tupleIJNSD_6detail15normal_iteratorINSD_10device_ptrIiEEEENSD_17constant_iteratorIiNSD_11use_defaultESM_EEEEEEEPiyS9_ii8tupleModEEvT0_T1_T2_T3_T4_T6_E12temp_storage+32];
	add.s32 	%r528, %r526, %r527;
	ld.shared.u32 	%r529, [_ZZN3cub18CUB_300001_SM_10006detail6reduce28DeviceReduceSingleTileKernelINS2_10policy_hubIiyN4cuda3std3__44plusIiEEE10Policy1000EN6thrust24THRUST_300001_SM_1000_NS12zip_iteratorINS7_5tupleIJNSD_6detail15normal_iteratorINSD_10device_ptrIiEEEENSD_17constant_iteratorIiNSD_11use_defaultESM_EEEEEEEPiyS9_ii8tupleModEEvT0_T1_T2_T3_T4_T6_E12temp_storage+36];
	add.s32 	%r568, %r528, %r529;
	bra.uni 	$L__BB24_49;
$L__BB24_24:
	// begin inline asm
	mov.u32 %r419, %laneid;
	// end inline asm
	and.b32  	%r445, %r3, 992;
	add.s32 	%r446, %r445, 32;
	setp.gt.u32 	%p35, %r446, %r2;
	not.b32 	%r447, %r445;
	add.s32 	%r448, %r2, %r447;
	selp.b32 	%r443, %r448, 31, %p35;
	mov.b32 	%r422, 1;
	mov.b32 	%r444, -1;
	// begin inline asm
	shfl.sync.down.b32 %r420, %r550, %r422, %r443, %r444;
	// end inline asm
	setp.lt.s32 	%p36, %r419, %r443;
	selp.b32 	%r449, %r420, 0, %p36;
	add.s32 	%r426, %r449, %r550;
	mov.b32 	%r427, 2;
	// begin inline asm
	shfl.sync.down.b32 %r425, %r426, %r427, %r443, %r444;
	// end inline asm
	add.s32 	%r450, %r419, 2;
	setp.gt.s32 	%p37, %r450, %r443;
	selp.b32 	%r451, 0, %r425, %p37;
	add.s32 	%r431, %r426, %r451;
	mov.b32 	%r432, 4;
	// begin inline asm
	shfl.sync.down.b32 %r430, %r431, %r432, %r443, %r444;
	// end inline asm
	add.s32 	%r452, %r419, 4;
	setp.gt.s32 	%p38, %r452, %r443;
	selp.b32 	%r453, 0, %r430, %p38;
	add.s32 	%r436, %r431, %r453;
	mov.b32 	%r437, 8;
	// begin inline asm
	shfl.sync.down.b32 %r435, %r436, %r437, %r443, %r444;
	// end inline asm
	add.s32 	%r454, %r419, 8;
	setp.gt.s32 	%p39, %r454, %r443;
	selp.b32 	%r455, 0, %r435, %p39;
	add.s32 	%r441, %r436, %r455;
	mov.b32 	%r442, 16;
	// begin inline asm
	shfl.sync.down.b32 %r440, %r441, %r442, %r443, %r444;
	// end inline asm
	add.s32 	%r456, %r419, 16;
	setp.gt.s32 	%p40, %r456, %r443;
	selp.b32 	%r457, 0, %r440, %p40;
	add.s32 	%r568, %r441, %r457;
	setp.ne.s32 	%p41, %r419, 0;
	@%p41 bra 	$L__BB24_26;
	shr.u32 	%r458, %r3, 3;
	and.b32  	%r459, %r458, 124;
	mov.u32 	%r460, _ZZN3cub18CUB_300001_SM_10006detail6reduce28DeviceReduceSingleTileKernelINS2_10policy_hubIiyN4cuda3std3__44plusIiEEE10Policy1000EN6thrust24THRUST_300001_SM_1000_NS12zip_iteratorINS7_5tupleIJNSD_6detail15normal_iteratorINSD_10device_ptrIiEEEENSD_17constant_iteratorIiNSD_11use_defaultESM_EEEEEEEPiyS9_ii8tupleModEEvT0_T1_T2_T3_T4_T6_E12temp_storage;
	add.s32 	%r461, %r460, %r459;
	st.shared.u32 	[%r461+8], %r568;
$L__BB24_26:
	bar.sync 	0;
	setp.ne.s32 	%p42, %r3, 0;
	@%p42 bra 	$L__BB24_49;
	setp.gt.u64 	%p43, %rd20, 32;
	ld.shared.u32 	%r462, [_ZZN3cub18CUB_300001_SM_10006detail6reduce28DeviceReduceSingleTileKernelINS2_10policy_hubIiyN4cuda3std3__44plusIiEEE10Policy1000EN6thrust24THRUST_300001_SM_1000_NS12zip_iteratorINS7_5tupleIJNSD_6detail15normal_iteratorINSD_10device_ptrIiEEEENSD_17constant_iteratorIiNSD_11use_defaultESM_EEEEEEEPiyS9_ii8tupleModEEvT0_T1_T2_T3_T4_T6_E12temp_storage+12];
	selp.b32 	%r463, %r462, 0, %p43;
	add.s32 	%r464, %r463, %r568;
	setp.gt.u64 	%p44, %rd20, 64;
	ld.shared.u32 	%r465, [_ZZN3cub18CUB_300001_SM_10006detail6reduce28DeviceReduceSingleTileKernelINS2_10policy_hubIiyN4cuda3std3__44plusIiEEE10Policy1000EN6thrust24THRUST_300001_SM_1000_NS12zip_iteratorINS7_5tupleIJNSD_6detail15normal_iteratorINSD_10device_ptrIiEEEENSD_17constant_iteratorIiNSD_11use_defaultESM_EEEEEEEPiyS9_ii8tupleModEEvT0_T1_T2_T3_T4_T6_E12temp_storage+16];
	selp.b32 	%r466, %r465, 0, %p44;
	add.s32 	%r467, %r464, %r466;
	setp.gt.u64 	%p45, %rd20, 96;
	ld.shared.u32 	%r468, [_ZZN3cub18CUB_300001_SM_10006detail6reduce28DeviceReduceSingleTileKernelINS2_10policy_hubIiyN4cuda3std3__44plusIiEEE10Policy1000EN6thrust24THRUST_300001_SM_1000_NS12zip_iteratorINS7_5tupleIJNSD_6detail15normal_iteratorINSD_10device_ptrIiEEEENSD_17constant_iteratorIiNSD_11use_defaultESM_EEEEEEEPiyS9_ii8tupleModEEvT0_T1_T2_T3_T4_T6_E12temp_storage+20];
	selp.b32 	%r469, %r468, 0, %p45;
	add.s32 	%r470, %r467, %r469;
	setp.gt.u64 	%p46, %rd20, 128;
	ld.shared.u32 	%r471, [_ZZN3cub18CUB_300001_SM_10006detail6reduce28DeviceReduceSingleTileKernelINS2_10policy_hubIiyN4cuda3std3__44plusIiEEE10Policy1000EN6thrust24THRUST_300001_SM_1000_NS12zip_iteratorINS7_5tupleIJNSD_6detail15normal_iteratorINSD_10device_ptrIiEEEENSD_17constant_iteratorIiNSD_11use_defaultESM_EEEEEEEPiyS9_ii8tupleModEEvT0_T1_T2_T3_T4_T6_E12temp_storage+24];
	selp.b32 	%r472, %r471, 0, %p46;
	add.s32 	%r473, %r470, %r472;
	setp.gt.u64 	%p47, %rd20, 160;
	ld.shared.u32 	%r474, [_ZZN3cub18CUB_300001_SM_10006detail6reduce28DeviceReduceSingleTileKernelINS2_10policy_hubIiyN4cuda3std3__44plusIiEEE10Policy1000EN6thrust24THRUST_300001_SM_1000_NS12zip_iteratorINS7_5tupleIJNSD_6detail15normal_iteratorINSD_10device_ptrIiEEEENSD_17constant_iteratorIiNSD_11use_defaultESM_EEEEEEEPiyS9_ii8tupleModEEvT0_T1_T2_T3_T4_T6_E12temp_storage+28];
	selp.b32 	%r475, %r474, 0, %p47;
	add.s32 	%r476, %r473, %r475;
	setp.gt.u64 	%p48, %rd20, 192;
	ld.shared.u32 	%r477, [_ZZN3cub18CUB_300001_SM_10006detail6reduce28DeviceReduceSingleTileKernelINS2_10policy_hubIiyN4cuda3std3__44plusIiEEE10Policy1000EN6thrust24THRUST_300001_SM_1000_NS12zip_iteratorINS7_5tupleIJNSD_6detail15normal_iteratorINSD_10device_ptrIiEEEENSD_17constant_iteratorIiNSD_11use_defaultESM_EEEEEEEPiyS9_ii8tupleModEEvT0_T1_T2_T3_T4_T6_E12temp_storage+32];
	selp.b32 	%r478, %r477, 0, %p48;
	add.s32 	%r479, %r476, %r478;
	setp.gt.u64 	%p49, %rd20, 224;
	ld.shared.u32 	%r480, [_ZZN3cub18CUB_300001_SM_10006detail6reduce28DeviceReduceSingleTileKernelINS2_10policy_hubIiyN4cuda3std3__44plusIiEEE10Policy1000EN6thrust24THRUST_300001_SM_1000_NS12zip_iteratorINS7_5tupleIJNSD_6detail15normal_iteratorINSD_10device_ptrIiEEEENSD_17constant_iteratorIiNSD_11use_defaultESM_EEEEEEEPiyS9_ii8tupleModEEvT0_T1_T2_T3_T4_T6_E12temp_storage+36];
	selp.b32 	%r481, %r480, 0, %p49;
	add.s32 	%r568, %r479, %r481;
	bra.uni 	$L__BB24_49;
$L__BB24_28:
	mov.u32 	%r44, %tid.x;
	cvt.u64.u32 	%rd6, %r44;
	mul.wide.u32 	%rd23, %r44, 4;
	add.s64 	%rd7, %rd2, %rd23;
	ld.global.u32 	%r89, [%rd7];
	rem.s32 	%r90, %r89, %r82;
	ld.global.u32 	%r91, [%rd7+1024];
	rem.s32 	%r92, %r91, %r82;
	ld.global.u32 	%r93, [%rd7+2048];
	rem.s32 	%r94, %r93, %r82;
	ld.global.u32 	%r95, [%rd7+3072];
	rem.s32 	%r96, %r95, %r82;
	ld.global.u32 	%r97, [%rd7+4096];
	rem.s32 	%r98, %r97, %r82;
	ld.global.u32 	%r99, [%rd7+5120];
	rem.s32 	%r100, %r99, %r82;
	ld.global.u32 	%r101, [%rd7+6144];
	rem.s32 	%r102, %r101, %r82;
	ld.global.u32 	%r103, [%rd7+7168];
	rem.s32 	%r104, %r103, %r82;
	ld.global.u32 	%r105, [%rd7+8192];
	rem.s32 	%r106, %r105, %r82;
	ld.global.u32 	%r107, [%rd7+9216];
	rem.s32 	%r108, %r107, %r82;
	ld.global.u32 	%r109, [%rd7+10240];
	rem.s32 	%r110, %r109, %r82;
	ld.global.u32 	%r111, [%rd7+11264];
	rem.s32 	%r112, %r111, %r82;
	ld.global.u32 	%r113, [%rd7+12288];
	rem.s32 	%r114, %r113, %r82;
	ld.global.u32 	%r115, [%rd7+13312];
	rem.s32 	%r116, %r115, %r82;
	ld.global.u32 	%r117, [%rd7+14336];
	rem.s32 	%r118, %r117, %r82;
	ld.global.u32 	%r119, [%rd7+15360];
	rem.s32 	%r120, %r119, %r82;
	add.s32 	%r121, %r92, %r90;
	add.s32 	%r122, %r94, %r121;
	add.s32 	%r123, %r96, %r122;
	add.s32 	%r124, %r98, %r123;
	add.s32 	%r125, %r100, %r124;
	add.s32 	%r126, %r102, %r125;
	add.s32 	%r127, %r104, %r126;
	add.s32 	%r128, %r106, %r127;
	add.s32 	%r129, %r108, %r128;
	add.s32 	%r130, %r110, %r129;
	add.s32 	%r131, %r112, %r130;
	add.s32 	%r132, %r114, %r131;
	add.s32 	%r133, %r116, %r132;
	add.s32 	%r134, %r118, %r133;
	add.s32 	%r567, %r120, %r134;
	add.s64 	%rd8, %rd20, -4096;
	setp.lt.u64 	%p3, %rd8, 4096;
	mov.b64 	%rd54, 4096;
	@%p3 bra 	$L__BB24_32;
	mov.b64 	%rd54, 4096;
$L__BB24_30:
	shl.b64 	%rd25, %rd54, 2;
	add.s64 	%rd26, %rd7, %rd25;
	ld.global.u32 	%r135, [%rd26];
	rem.s32 	%r136, %r135, %r82;
	ld.global.u32 	%r137, [%rd26+1024];
	rem.s32 	%r138, %r137, %r82;
	ld.global.u32 	%r139, [%rd26+2048];
	rem.s32 	%r140, %r139, %r82;
	ld.global.u32 	%r141, [%rd26+3072];
	rem.s32 	%r142, %r141, %r82;
	ld.global.u32 	%r143, [%rd26+4096];
	rem.s32 	%r144, %r143, %r82;
	ld.global.u32 	%r145, [%rd26+5120];
	rem.s32 	%r146, %r145, %r82;
	ld.global.u32 	%r147, [%rd26+6144];
	rem.s32 	%r148, %r147, %r82;
	ld.global.u32 	%r149, [%rd26+7168];
	rem.s32 	%r150, %r149, %r82;
	ld.global.u32 	%r151, [%rd26+8192];
	rem.s32 	%r152, %r151, %r82;
	ld.global.u32 	%r153, [%rd26+9216];
	rem.s32 	%r154, %r153, %r82;
	ld.global.u32 	%r155, [%rd26+10240];
	rem.s32 	%r156, %r155, %r82;
	ld.global.u32 	%r157, [%rd26+11264];
	rem.s32 	%r158, %r157, %r82;
	ld.global.u32 	%r159, [%rd26+12288];
	rem.s32 	%r160, %r159, %r82;
	ld.global.u32 	%r161, [%rd26+13312];
	rem.s32 	%r162, %r161, %r82;
	ld.global.u32 	%r163, [%rd26+14336];
	rem.s32 	%r164, %r163, %r82;
	ld.global.u32 	%r165, [%rd26+15360];
	rem.s32 	%r166, %r165, %r82;
	add.s32 	%r167, %r136, %r567;
	add.s32 	%r168, %r138, %r167;
	add.s32 	%r169, %r140, %r168;
	add.s32 	%r170, %r142, %r169;
	add.s32 	%r171, %r144, %r170;
	add.s32 	%r172, %r146, %r171;
	add.s32 	%r173, %r148, %r172;
	add.s32 	%r174, %r150, %r173;
	add.s32 	%r175, %r152, %r174;
	add.s32 	%r176, %r154, %r175;
	add.s32 	%r177, %r156, %r176;
	add.s32 	%r178, %r158, %r177;
	add.s32 	%r179, %r160, %r178;
	add.s32 	%r180, %r162, %r179;
	add.s32 	%r181, %r164, %r180;
	add.s32 	%r567, %r166, %r181;
	sub.s64 	%rd27, %rd20, %rd54;
	setp.lt.u64 	%p4, %rd27, 4096;
	@%p4 bra 	$L__BB24_45;
	add.s64 	%rd54, %rd54, 4096;
	setp.le.u64 	%p5, %rd54, %rd8;
	@%p5 bra 	$L__BB24_30;
$L__BB24_32:
	setp.le.u64 	%p6, %rd20, %rd54;
	cvt.u32.u64 	%r182, %rd54;
	cvt.u32.u64 	%r183, %rd20;
	sub.s32 	%r184, %r183, %r182;
	setp.ge.s32 	%p7, %r44, %r184;
	or.pred  	%p8, %p6, %p7;
	@%p8 bra 	$L__BB24_45;
	not.b32 	%r188, %r44;
	add.s32 	%r189, %r188, %r183;
	sub.s32 	%r191, %r189, %r182;
	shr.u32 	%r192, %r191, 8;
	add.s32 	%r49, %r192, 1;
	and.b32  	%r50, %r49, 15;
	setp.lt.u32 	%p9, %r191, 3840;
	mov.u32 	%r557, %r44;
	@%p9 bra 	$L__BB24_36;
	and.b32  	%r193, %r49, 33554416;
	neg.s32 	%r553, %r193;
	add.s64 	%rd28, %rd54, %rd6;
	shl.b64 	%rd29, %rd28, 2;
	add.s64 	%rd30, %rd29, %rd2;
	add.s64 	%rd55, %rd30, 8192;
	mov.u32 	%r557, %r44;
$L__BB24_35:
	.pragma "nounroll";
	ld.global.u32 	%r194, [%rd55+-8192];
	rem.s32 	%r195, %r194, %r82;
	add.s32 	%r196, %r195, %r567;
	ld.global.u32 	%r197, [%rd55+-7168];
	rem.s32 	%r198, %r197, %r82;
	add.s32 	%r199, %r198, %r196;
	ld.global.u32 	%r200, [%rd55+-6144];
	rem.s32 	%r201, %r200, %r82;
	add.s32 	%r202, %r201, %r199;
	ld.global.u32 	%r203, [%rd55+-5120];
	rem.s32 	%r204, %r203, %r82;
	add.s32 	%r205, %r204, %r202;
	ld.global.u32 	%r206, [%rd55+-4096];
	rem.s32 	%r207, %r206, %r82;
	add.s32 	%r208, %r207, %r205;
	ld.global.u32 	%r209, [%rd55+-3072];
	rem.s32 	%r210, %r209, %r82;
	add.s32 	%r211, %r210, %r208;
	ld.global.u32 	%r212, [%rd55+-2048];
	rem.s32 	%r213, %r212, %r82;
	add.s32 	%r214, %r213, %r211;
	ld.global.u32 	%r215, [%rd55+-1024];
	rem.s32 	%r216, %r215, %r82;
	add.s32 	%r217, %r216, %r214;
	ld.global.u32 	%r218, [%rd55];
	rem.s32 	%r219, %r218, %r82;
	add.s32 	%r220, %r219, %r217;
	ld.global.u32 	%r221, [%rd55+1024];
	rem.s32 	%r222, %r221, %r82;
	add.s32 	%r223, %r222, %r220;
	ld.global.u32 	%r224, [%rd55+2048];
	rem.s32 	%r225, %r224, %r82;
	add.s32 	%r226, %r225, %r223;
	ld.global.u32 	%r227, [%rd55+3072];
	rem.s32 	%r228, %r227, %r82;
	add.s32 	%r229, %r228, %r226;
	ld.global.u32 	%r230, [%rd55+4096];
	rem.s32 	%r231, %r230, %r82;
	add.s32 	%r232, %r231, %r229;
	ld.global.u32 	%r233, [%rd55+5120];
	rem.s32 	%r234, %r233, %r82;
	add.s32 	%r235, %r234, %r232;
	ld.global.u32 	%r236, [%rd55+6144];
	rem.s32 	%r237, %r236, %r82;
	add.s32 	%r238, %r237, %r235;
	ld.global.u32 	%r239, [%rd55+7168];
	rem.s32 	%r240, %r239, %r82;
	add.s32 	%r567, %r240, %r238;
	add.s32 	%r557, %r557, 4096;
	add.s32 	%r553, %r553, 16;
	add.s64 	%rd55, %rd55, 16384;
	setp.ne.s32 	%p10, %r553, 0;
	@%p10 bra 	$L__BB24_35;
$L__BB24_36:
	setp.eq.s32 	%p11, %r50, 0;
	@%p11 bra 	$L__BB24_45;
	and.b32  	%r61, %r49, 7;
	setp.lt.u32 	%p12, %r50, 8;
	@%p12 bra 	$L__BB24_39;
	cvt.u64.u32 	%rd31, %r557;
	add.s64 	%rd32, %rd54, %rd31;
	shl.b64 	%rd33, %rd32, 2;
	add.s64 	%rd34, %rd2, %rd33;
	ld.global.u32 	%r242, [%rd34];
	rem.s32 	%r243, %r242, %r82;
	add.s32 	%r244, %r243, %r567;
	ld.global.u32 	%r245, [%rd34+1024];
	rem.s32 	%r246, %r245, %r82;
	add.s32 	%r247, %r246, %r244;
	ld.global.u32 	%r248, [%rd34+2048];
	rem.s32 	%r249, %r248, %r82;
	add.s32 	%r250, %r249, %r247;
	ld.global.u32 	%r251, [%rd34+3072];
	rem.s32 	%r252, %r251, %r82;
	add.s32 	%r253, %r252, %r250;
	ld.global.u32 	%r254, [%rd34+4096];
	rem.s32 	%r255, %r254, %r82;
	add.s32 	%r256, %r255, %r253;
	ld.global.u32 	%r257, [%rd34+5120];
	rem.s32 	%r258, %r257, %r82;
	add.s32 	%r259, %r258, %r256;
	ld.global.u32 	%r260, [%rd34+6144];
	rem.s32 	%r261, %r260, %r82;
	add.s32 	%r262, %r261, %r259;
	ld.global.u32 	%r263, [%rd34+7168];
	rem.s32 	%r264, %r263, %r82;
	add.s32 	%r567, %r264, %r262;
	add.s32 	%r557, %r557, 2048;
$L__BB24_39:
	setp.eq.s32 	%p13, %r61, 0;
	@%p13 bra 	$L__BB24_45;
	and.b32  	%r67, %r49, 3;
	setp.lt.u32 	%p14, %r61, 4;
	@%p14 bra 	$L__BB24_42;
	cvt.u64.u32 	%rd35, %r557;
	add.s64 	%rd36, %rd54, %rd35;
	shl.b64 	%rd37, %rd36, 2;
	add.s64 	%rd38, %rd2, %rd37;
	ld.global.u32 	%r266, [%rd38];
	rem.s32 	%r267, %r266, %r82;
	add.s32 	%r268, %r267, %r567;
	ld.global.u32 	%r269, [%rd38+1024];
	rem.s32 	%r270, %r269, %r82;
	add.s32 	%r271, %r270, %r268;
	ld.global.u32 	%r272, [%rd38+2048];
	rem.s32 	%r273, %r272, %r82;
	add.s32 	%r274, %r273, %r271;
	ld.global.u32 	%r275, [%rd38+3072];
	rem.s32 	%r276, %r275, %r82;
	add.s32 	%r567, %r276, %r274;
	add.s32 	%r557, %r557, 1024;
$L__BB24_42:
	setp.eq.s32 	%p15, %r67, 0;
	@%p15 bra 	$L__BB24_45;
	cvt.u64.u32 	%rd39, %r557;
	add.s64 	%rd40, %rd54, %rd39;
	shl.b64 	%rd41, %rd40, 2;
	add.s64 	%rd56, %rd2, %rd41;
	neg.s32 	%r565, %r67;
$L__BB24_44:
	.pragma "nounroll";
	ld.global.u32 	%r277, [%rd56];
	rem.s32 	%r278, %r277, %r82;
	add.s32 	%r567, %r278, %r567;
	add.s64 	%rd56, %rd56, 1024;
	add.s32 	%r565, %r565, 1;
	setp.ne.s32 	%p16, %r565, 0;
	@%p16 bra 	$L__BB24_44;
$L__BB24_45:
	// begin inline asm
	mov.u32 %r279, %laneid;
	// end inline asm
	mov.b32 	%r282, 1;
	mov.b32 	%r303, 31;
	mov.b32 	%r304, -1;
	// begin inline asm
	shfl.sync.down.b32 %r280, %r567, %r282, %r303, %r304;
	// end inline asm
	setp.gt.s32 	%p17, %r279, 30;
	selp.b32 	%r305, 0, %r280, %p17;
	add.s32 	%r286, %r305, %r567;
	mov.b32 	%r287, 2;
	// begin inline asm
	shfl.sync.down.b32 %r285, %r286, %r287, %r303, %r304;
	// end inline asm
	setp.gt.s32 	%p18, %r279, 29;
	selp.b32 	%r306, 0, %r285, %p18;
	add.s32 	%r291, %r286, %r306;
	mov.b32 	%r292, 4;
	// begin inline asm
	shfl.sync.down.b32 %r290, %r291, %r292, %r303, %r304;
	// end inline asm
	setp.gt.s32 	%p19, %r279, 27;
	selp.b32 	%r307, 0, %r290, %p19;
	add.s32 	%r296, %r291, %r307;
	mov.b32 	%r297, 8;
	// begin inline asm
	shfl.sync.down.b32 %r295, %r296, %r297, %r303, %r304;
	// end inline asm
	setp.gt.s32 	%p20, %r279, 23;
	selp.b32 	%r308, 0, %r295, %p20;
	add.s32 	%r301, %r296, %r308;
	mov.b32 	%r302, 16;
	// begin inline asm
	shfl.sync.down.b32 %r300, %r301, %r302, %r303, %r304;
	// end inline asm
	setp.gt.s32 	%p21, %r279, 15;
	selp.b32 	%r309, 0, %r300, %p21;
	add.s32 	%r568, %r301, %r309;
	setp.ne.s32 	%p22, %r279, 0;
	@%p22 bra 	$L__BB24_47;
	shr.u32 	%r310, %r44, 3;
	and.b32  	%r311, %r310, 124;
	mov.u32 	%r312, _ZZN3cub18CUB_300001_SM_10006detail6reduce28DeviceReduceSingleTileKernelINS2_10policy_hubIiyN4cuda3std3__44plusIiEEE10Policy1000EN6thrust24THRUST_300001_SM_1000_NS12zip_iteratorINS7_5tupleIJNSD_6detail15normal_iteratorINSD_10device_ptrIiEEEENSD_17constant_iteratorIiNSD_11use_defaultESM_EEEEEEEPiyS9_ii8tupleModEEvT0_T1_T2_T3_T4_T6_E12temp_storage;
	add.s32 	%r313, %r312, %r311;
	st.shared.u32 	[%r313+8], %r568;
$L__BB24_47:
	bar.sync 	0;
	setp.ne.s32 	%p23, %r44, 0;
	@%p23 bra 	$L__BB24_49;
	ld.shared.u32 	%r314, [_ZZN3cub18CUB_300001_SM_10006detail6reduce28DeviceReduceSingleTileKernelINS2_10policy_hubIiyN4cuda3std3__44plusIiEEE10Policy1000EN6thrust24THRUST_300001_SM_1000_NS12zip_iteratorINS7_5tupleIJNSD_6detail15normal_iteratorINSD_10device_ptrIiEEEENSD_17constant_iteratorIiNSD_11use_defaultESM_EEEEEEEPiyS9_ii8tupleModEEvT0_T1_T2_T3_T4_T6_E12temp_storage+12];
	add.s32 	%r315, %r314, %r568;
	ld.shared.u32 	%r316, [_ZZN3cub18CUB_300001_SM_10006detail6reduce28DeviceReduceSingleTileKernelINS2_10policy_hubIiyN4cuda3std3__44plusIiEEE10Policy1000EN6thrust24THRUST_300001_SM_1000_NS12zip_iteratorINS7_5tupleIJNSD_6detail15normal_iteratorINSD_10device_ptrIiEEEENSD_17constant_iteratorIiNSD_11use_defaultESM_EEEEEEEPiyS9_ii8tupleModEEvT0_T1_T2_T3_T4_T6_E12temp_storage+16];
	add.s32 	%r317, %r315, %r316;
	ld.shared.u32 	%r318, [_ZZN3cub18CUB_300001_SM_10006detail6reduce28DeviceReduceSingleTileKernelINS2_10policy_hubIiyN4cuda3std3__44plusIiEEE10Policy1000EN6thrust24THRUST_300001_SM_1000_NS12zip_iteratorINS7_5tupleIJNSD_6detail15normal_iteratorINSD_10device_ptrIiEEEENSD_17constant_iteratorIiNSD_11use_defaultESM_EEEEEEEPiyS9_ii8tupleModEEvT0_T1_T2_T3_T4_T6_E12temp_storage+20];
	add.s32 	%r319, %r317, %r318;
	ld.shared.u32 	%r320, [_ZZN3cub18CUB_300001_SM_10006detail6reduce28DeviceReduceSingleTileKernelINS2_10policy_hubIiyN4cuda3std3__44plusIiEEE10Policy1000EN6thrust24THRUST_300001_SM_1000_NS12zip_iteratorINS7_5tupleIJNSD_6detail15normal_iteratorINSD_10device_ptrIiEEEENSD_17constant_iteratorIiNSD_11use_defaultESM_EEEEEEEPiyS9_ii8tupleModEEvT0_T1_T2_T3_T4_T6_E12temp_storage+24];
	add.s32 	%r321, %r319, %r320;
	ld.shared.u32 	%r322, [_ZZN3cub18CUB_300001_SM_10006detail6reduce28DeviceReduceSingleTileKernelINS2_10policy_hubIiyN4cuda3std3__44plusIiEEE10Policy1000EN6thrust24THRUST_300001_SM_1000_NS12zip_iteratorINS7_5tupleIJNSD_6detail15normal_iteratorINSD_10device_ptrIiEEEENSD_17constant_iteratorIiNSD_11use_defaultESM_EEEEEEEPiyS9_ii8tupleModEEvT0_T1_T2_T3_T4_T6_E12temp_storage+28];
	add.s32 	%r323, %r321, %r322;
	ld.shared.u32 	%r324, [_ZZN3cub18CUB_300001_SM_10006detail6reduce28DeviceReduceSingleTileKernelINS2_10policy_hubIiyN4cuda3std3__44plusIiEEE10Policy1000EN6thrust24THRUST_300001_SM_1000_NS12zip_iteratorINS7_5tupleIJNSD_6detail15normal_iteratorINSD_10device_ptrIiEEEENSD_17constant_iteratorIiNSD_11use_defaultESM_EEEEEEEPiyS9_ii8tupleModEEvT0_T1_T2_T3_T4_T6_E12temp_storage+32];
	add.s32 	%r325, %r323, %r324;
	ld.shared.u32 	%r326, [_ZZN3cub18CUB_300001_SM_10006detail6reduce28DeviceReduceSingleTileKernelINS2_10policy_hubIiyN4cuda3std3__44plusIiEEE10Policy1000EN6thrust24THRUST_300001_SM_1000_NS12zip_iteratorINS7_5tupleIJNSD_6detail15normal_iteratorINSD_10device_ptrIiEEEENSD_17constant_iteratorIiNSD_11use_defaultESM_EEEEEEEPiyS9_ii8tupleModEEvT0_T1_T2_T3_T4_T6_E12temp_storage+36];
	add.s32 	%r568, %r325, %r326;
$L__BB24_49:
	mov.u32 	%r530, %tid.x;
	setp.ne.s32 	%p57, %r530, 0;
	@%p57 bra 	$L__BB24_51;
	add.s32 	%r531, %r568, %r83;
	st.global.u32 	[%rd1], %r531;
$L__BB24_51:
	ret;

}
	// .globl	_ZN3cub18CUB_300001_SM_10006detail6reduce18DeviceReduceKernelINS2_10policy_hubIiyN4cuda3std3__44plusIiEEE10Policy1000EN6thrust24THRUST_300001_SM_1000_NS12zip_iteratorINS7_5tupleIJNSD_6detail15normal_iteratorINSD_10device_ptrIiEEEENSD_17constant_iteratorIiNSD_11use_defaultESM_EEEEEEEyS9_i8tupleModEEvT0_PT3_T1_NS0_13GridEvenShareISU_EET2_T4_
.visible .entry _ZN3cub18CUB_300001_SM_10006detail6reduce18DeviceReduceKernelINS2_10policy_hubIiyN4cuda3std3__44plusIiEEE10Policy1000EN6thrust24THRUST_300001_SM_1000_NS12zip_iteratorINS7_5tupleIJNSD_6detail15normal_iteratorINSD_10device_ptrIiEEEENSD_17constant_iteratorIiNSD_11use_defaultESM_EEEEEEEyS9_i8tupleModEEvT0_PT3_T1_NS0_13GridEvenShareISU_EET2_T4_(
	.param .align 8 .b8 _ZN3cub18CUB_300001_SM_10006detail6reduce18DeviceReduceKernelINS2_10policy_hubIiyN4cuda3std3__44plusIiEEE10Policy1000EN6thrust24THRUST_300001_SM_1000_NS12zip_iteratorINS7_5tupleIJNSD_6detail15normal_iteratorINSD_10device_ptrIiEEEENSD_17constant_iteratorIiNSD_11use_defaultESM_EEEEEEEyS9_i8tupleModEEvT0_PT3_T1_NS0_13GridEvenShareISU_EET2_T4__param_0[24],
	.param .u64 .ptr .align 1 _ZN3cub18CUB_300001_SM_10006detail6reduce18DeviceReduceKernelINS2_10policy_hubIiyN4cuda3std3__44plusIiEEE10Policy1000EN6thrust24THRUST_300001_SM_1000_NS12zip_iteratorINS7_5tupleIJNSD_6detail15normal_iteratorINSD_10device_ptrIiEEEENSD_17constant_iteratorIiNSD_11use_defaultESM_EEEEEEEyS9_i8tupleModEEvT0_PT3_T1_NS0_13GridEvenShareISU_EET2_T4__param_1,
	.param .u64 _ZN3cub18CUB_300001_SM_10006detail6reduce18DeviceReduceKernelINS2_10policy_hubIiyN4cuda3std3__44plusIiEEE10Policy1000EN6thrust24THRUST_300001_SM_1000_NS12zip_iteratorINS7_5tupleIJNSD_6detail15normal_iteratorINSD_10device_ptrIiEEEENSD_17constant_iteratorIiNSD_11use_defaultESM_EEEEEEEyS9_i8tupleModEEvT0_PT3_T1_NS0_13GridEvenShareISU_EET2_T4__param_2,
	.param .align 8 .b8 _ZN3cub18CUB_300001_SM_10006detail6reduce18DeviceReduceKernelINS2_10policy_hubIiyN4cuda3std3__44plusIiEEE10Policy1000EN6thrust24THRUST_300001_SM_1000_NS12zip_iteratorINS7_5tupleIJNSD_6detail15normal_iteratorINSD_10device_ptrIiEEEENSD_17constant_iteratorIiNSD_11use_defaultESM_EEEEEEEyS9_i8tupleModEEvT0_PT3_T1_NS0_13GridEvenShareISU_EET2_T4__param_3[72],
	.param .align 1 .b8 _ZN3cub18CUB_300001_SM_10006detail6reduce18DeviceReduceKernelINS2_10policy_hubIiyN4cuda3std3__44plusIiEEE10Policy1000EN6thrust24THRUST_300001_SM_1000_NS12zip_iteratorINS7_5tupleIJNSD_6detail15normal_iteratorINSD_10device_ptrIiEEEENSD_17constant_iteratorIiNSD_11use_defaultESM_EEEEEEEyS9_i8tupleModEEvT0_PT3_T1_NS0_13GridEvenShareISU_EET2_T4__param_4[1],
	.param .align 1 .b8 _ZN3cub18CUB_300001_SM_10006detail6reduce18DeviceReduceKernelINS2_10policy_hubIiyN4cuda3std3__44plusIiEEE10Policy1000EN6thrust24THRUST_300001_SM_1000_NS12zip_iteratorINS7_5tupleIJNSD_6detail15normal_iteratorINSD_10device_ptrIiEEEENSD_17constant_iteratorIiNSD_11use_defaultESM_EEEEEEEyS9_i8tupleModEEvT0_PT3_T1_NS0_13GridEvenShareISU_EET2_T4__param_5[1]
)
.maxntid 256
{
	.reg .pred 	%p<57>;
	.reg .b16 	%rs<4>;
	.reg .b32 	%r<593>;
	.reg .b64 	%rd<74>;
	// demoted variable
	.shared .align 4 .b8 _ZZN3cub18CUB_300001_SM_10006detail6reduce18DeviceReduceKernelINS2_10policy_hubIiyN4cuda3std3__44plusIiEEE10Policy1000EN6thrust24THRUST_300001_SM_1000_NS12zip_iteratorINS7_5tupleIJNSD_6detail15normal_iteratorINSD_10device_ptrIiEEEENSD_17constant_iteratorIiNSD_11use_defaultESM_EEEEEEEyS9_i8tupleModEEvT0_PT3_T1_NS0_13GridEvenShareISU_EET2_T4_E12temp_storage[44];
	ld.param.u32 	%r2, [_ZN3cub18CUB_300001_SM_10006detail6reduce18DeviceReduceKernelINS2_10policy_hubIiyN4cuda3std3__44plusIiEEE10Policy1000EN6thrust24THRUST_300001_SM_1000_NS12zip_iteratorINS7_5tupleIJNSD_6detail15normal_iteratorINSD_10device_ptrIiEEEENSD_17constant_iteratorIiNSD_11use_defaultESM_EEEEEEEyS9_i8tupleModEEvT0_PT3_T1_NS0_13GridEvenShareISU_EET2_T4__param_0+16];
	ld.param.u64 	%rd1, [_ZN3cub18CUB_300001_SM_10006detail6reduce18DeviceReduceKernelINS2_10policy_hubIiyN4cuda3std3__44plusIiEEE10Policy1000EN6thrust24THRUST_300001_SM_1000_NS12zip_iteratorINS7_5tupleIJNSD_6detail15normal_iteratorINSD_10device_ptrIiEEEENSD_17constant_iteratorIiNSD_11use_defaultESM_EEEEEEEyS9_i8tupleModEEvT0_PT3_T1_NS0_13GridEvenShareISU_EET2_T4__param_3+32];
	ld.param.u32 	%r1, [_ZN3cub18CUB_300001_SM_10006detail6reduce18DeviceReduceKernelINS2_10policy_hubIiyN4cuda3std3__44plusIiEEE10Policy1000EN6thrust24THRUST_300001_SM_1000_NS12zip_iteratorINS7_5tupleIJNSD_6detail15normal_iteratorINSD_10device_ptrIiEEEENSD_17constant_iteratorIiNSD_11use_defaultESM_EEEEEEEyS9_i8tupleModEEvT0_PT3_T1_NS0_13GridEvenShareISU_EET2_T4__param_3+40];
	ld.param.u64 	%rd26, [_ZN3cub18CUB_300001_SM_10006detail6reduce18DeviceReduceKernelINS2_10policy_hubIiyN4cuda3std3__44plusIiEEE10Policy1000EN6thrust24THRUST_300001_SM_1000_NS12zip_iteratorINS7_5tupleIJNSD_6detail15normal_iteratorINSD_10device_ptrIiEEEENSD_17constant_iteratorIiNSD_11use_defaultESM_EEEEEEEyS9_i8tupleModEEvT0_PT3_T1_NS0_13GridEvenShareISU_EET2_T4__param_0];
	ld.param.u64 	%rd25, [_ZN3cub18CUB_300001_SM_10006detail6reduce18DeviceReduceKernelINS2_10policy_hubIiyN4cuda3std3__44plusIiEEE10Policy1000EN6thrust24THRUST_300001_SM_1000_NS12zip_iteratorINS7_5tupleIJNSD_6detail15normal_iteratorINSD_10device_ptrIiEEEENSD_17constant_iteratorIiNSD_11use_defaultESM_EEEEEEEyS9_i8tupleModEEvT0_PT3_T1_NS0_13GridEvenShareISU_EET2_T4__param_1];
	cvta.to.global.u64 	%rd2, %rd26;
	mov.u32 	%r3, %ctaid.x;
	shl.b32 	%r89, %r1, 12;
	cvt.s64.s32 	%rd3, %r89;
	shl.b32 	%r90, %r3, 12;
	cvt.u64.u32 	%rd4, %r90;
	sub.s64 	%rd5, %rd1, %rd4;
	setp.gt.u64 	%p1, %rd5, 4095;
	@%p1 bra 	$L__BB25_25;
	cvt.u32.u64 	%r348, %rd4;
	cvt.u32.u64 	%r4, %rd1;
	sub.s32 	%r5, %r4, %r348;
	mov.u32 	%r6, %tid.x;
	setp.ge.s32 	%p23, %r6, %r5;
	mov.b32 	%r573, 0;
	mov.u32 	%r562, %r6;
	@%p23 bra 	$L__BB25_3;
	add.s32 	%r350, %r348, %r6;
	mul.wide.u32 	%rd48, %r350, 4;
	add.s64 	%rd49, %rd2, %rd48;
	ld.global.u32 	%r351, [%rd49];
	rem.s32 	%r573, %r351, %r2;
	add.s32 	%r562, %r6, 256;
$L__BB25_3:
	setp.ge.s32 	%p24, %r562, %r5;
	@%p24 bra 	$L__BB25_16;
	not.b32 	%r354, %r562;
	add.s32 	%r355, %r354, %r4;
	sub.s32 	%r356, %r355, %r348;
	shr.u32 	%r357, %r356, 8;
	add.s32 	%r11, %r357, 1;
	and.b32  	%r12, %r11, 15;
	setp.lt.u32 	%p25, %r356, 3840;
	@%p25 bra 	$L__BB25_7;
	and.b32  	%r358, %r11, 33554416;
	neg.s32 	%r558, %r358;
	mul.wide.u32 	%rd50, %r3, 16384;
	mul.wide.u32 	%rd51, %r562, 4;
	or.b64  	%rd52, %rd50, %rd51;
	add.s64 	%rd53, %rd52, %rd2;
	add.s64 	%rd68, %rd53, 8192;
$L__BB25_6:
	.pragma "nounroll";
	ld.global.u32 	%r359, [%rd68+-8192];
	rem.s32 	%r360, %r359, %r2;
	add.s32 	%r361, %r360, %r573;
	ld.global.u32 	%r362, [%rd68+-7168];
	rem.s32 	%r363, %r362, %r2;
	add.s32 	%r364, %r363, %r361;
	ld.global.u32 	%r365, [%rd68+-6144];
	rem.s32 	%r366, %r365, %r2;
	add.s32 	%r367, %r366, %r364;
	ld.global.u32 	%r368, [%rd68+-5120];
	rem.s32 	%r369, %r368, %r2;
	add.s32 	%r370, %r369, %r367;
	ld.global.u32 	%r371, [%rd68+-4096];
	rem.s32 	%r372, %r371, %r2;
	add.s32 	%r373, %r372, %r370;
	ld.global.u32 	%r374, [%rd68+-3072];
	rem.s32 	%r375, %r374, %r2;
	add.s32 	%r376, %r375, %r373;
	ld.global.u32 	%r377, [%rd68+-2048];
	rem.s32 	%r378, %r377, %r2;
	add.s32 	%r379, %r378, %r376;
	ld.global.u32 	%r380, [%rd68+-1024];
	rem.s32 	%r381, %r380, %r2;
	add.s32 	%r382, %r381, %r379;
	ld.global.u32 	%r383, [%rd68];
	rem.s32 	%r384, %r383, %r2;
	add.s32 	%r385, %r384, %r382;
	ld.global.u32 	%r386, [%rd68+1024];
	rem.s32 	%r387, %r386, %r2;
	add.s32 	%r388, %r387, %r385;
	ld.global.u32 	%r389, [%rd68+2048];
	rem.s32 	%r390, %r389, %r2;
	add.s32 	%r391, %r390, %r388;
	ld.global.u32 	%r392, [%rd68+3072];
	rem.s32 	%r393, %r392, %r2;
	add.s32 	%r394, %r393, %r391;
	ld.global.u32 	%r395, [%rd68+4096];
	rem.s32 	%r396, %r395, %r2;
	add.s32 	%r397, %r396, %r394;
	ld.global.u32 	%r398, [%rd68+5120];
	rem.s32 	%r399, %r398, %r2;
	add.s32 	%r400, %r399, %r397;
	ld.global.u32 	%r401, [%rd68+6144];
	rem.s32 	%r402, %r401, %r2;
	add.s32 	%r403, %r402, %r400;
	ld.global.u32 	%r404, [%rd68+7168];
	rem.s32 	%r405, %r404, %r2;
	add.s32 	%r573, %r405, %r403;
	add.s32 	%r562, %r562, 4096;
	add.s32 	%r558, %r558, 16;
	add.s64 	%rd68, %rd68, 16384;
	setp.ne.s32 	%p26, %r558, 0;
	@%p26 bra 	$L__BB25_6;
$L__BB25_7:
	setp.eq.s32 	%p27, %r12, 0;
	@%p27 bra 	$L__BB25_16;
	and.b32  	%r23, %r11, 7;
	setp.lt.u32 	%p28, %r12, 8;
	@%p28 bra 	$L__BB25_10;
	cvt.s64.s32 	%rd54, %r562;
	add.s64 	%rd55, %rd54, %rd4;
	shl.b64 	%rd56, %rd55, 2;
	add.s64 	%rd57, %rd2, %rd56;
	ld.global.u32 	%r407, [%rd57];
	rem.s32 	%r408, %r407, %r2;
	add.s32 	%r409, %r408, %r573;
	ld.global.u32 	%r410, [%rd57+1024];
	rem.s32 	%r411, %r410, %r2;
	add.s32 	%r412, %r411, %r409;
	ld.global.u32 	%r413, [%rd57+2048];
	rem.s32 	%r414, %r413, %r2;
	add.s32 	%r415, %r414, %r412;
	ld.global.u32 	%r416, [%rd57+3072];
	rem.s32 	%r417, %r416, %r2;
	add.s32 	%r418, %r417, %r415;
	ld.global.u32 	%r419, [%rd57+4096];
	rem.s32 	%r420, %r419, %r2;
	add.s32 	%r421, %r420, %r418;
	ld.global.u32 	%r422, [%rd57+5120];
	rem.s32 	%r423, %r422, %r2;
	add.s32 	%r424, %r423, %r421;
	ld.global.u32 	%r425, [%rd57+6144];
	rem.s32 	%r426, %r425, %r2;
	add.s32 	%r427, %r426, %r424;
	ld.global.u32 	%r428, [%rd57+7168];
	rem.s32 	%r429, %r428, %r2;
	add.s32 	%r573, %r429, %r427;
	add.s32 	%r562, %r562, 2048;
$L__BB25_10:
	setp.eq.s32 	%p29, %r23, 0;
	@%p29 bra 	$L__BB25_16;
	and.b32  	%r29, %r11, 3;
	setp.lt.u32 	%p30, %r23, 4;
	@%p30 bra 	$L__BB25_13;
	cvt.s64.s32 	%rd58, %r562;
	add.s64 	%rd59, %rd58, %rd4;
	shl.b64 	%rd60, %rd59, 2;
	add.s64 	%rd61, %rd2, %rd60;
	ld.global.u32 	%r431, [%rd61];
	rem.s32 	%r432, %r431, %r2;
	add.s32 	%r433, %r432, %r573;
	ld.global.u32 	%r434, [%rd61+1024];
	rem.s32 	%r435, %r434, %r2;
	add.s32 	%r436, %r435, %r433;
	ld.global.u32 	%r437, [%rd61+2048];
	rem.s32 	%r438, %r437, %r2;
	add.s32 	%r439, %r438, %r436;
	ld.global.u32 	%r440, [%rd61+3072];
	rem.s32 	%r441, %r440, %r2;
	add.s32 	%r573, %r441, %r439;
	add.s32 	%r562, %r562, 1024;
$L__BB25_13:
	setp.eq.s32 	%p31, %r29, 0;
	@%p31 bra 	$L__BB25_16;
	mul.wide.u32 	%rd62, %r3, 16384;
	add.s64 	%rd9, %rd2, %rd62;
	neg.s32 	%r570, %r29;
$L__BB25_15:
	.pragma "nounroll";
	mul.wide.s32 	%rd63, %r562, 4;
	add.s64 	%rd64, %rd9, %rd63;
	ld.global.u32 	%r442, [%rd64];
	rem.s32 	%r443, %r442, %r2;
	add.s32 	%r573, %r443, %r573;
	add.s32 	%r562, %r562, 256;
	add.s32 	%r570, %r570, 1;
	setp.ne.s32 	%p32, %r570, 0;
	@%p32 bra 	$L__BB25_15;
$L__BB25_16:
	setp.lt.s32 	%p33, %r5, 256;
	@%p33 bra 	$L__BB25_21;
	// begin inline asm
	mov.u32 %r507, %laneid;
	// end inline asm
	mov.b32 	%r510, 1;
	mov.b32 	%r531, 31;
	mov.b32 	%r532, -1;
	// begin inline asm
	shfl.sync.down.b32 %r508, %r573, %r510, %r531, %r532;
	// end inline asm
	setp.gt.s32 	%p49, %r507, 30;
	selp.b32 	%r533, 0, %r508, %p49;
	add.s32 	%r514, %r533, %r573;
	mov.b32 	%r515, 2;
	// begin inline asm
	shfl.sync.down.b32 %r513, %r514, %r515, %r531, %r532;
	// end inline asm
	setp.gt.s32 	%p50, %r507, 29;
	selp.b32 	%r534, 0, %r513, %p50;
	add.s32 	%r519, %r514, %r534;
	mov.b32 	%r520, 4;
	// begin inline asm
	shfl.sync.down.b32 %r518, %r519, %r520, %r531, %r532;
	// end inline asm
	setp.gt.s32 	%p51, %r507, 27;
	selp.b32 	%r535, 0, %r518, %p51;
	add.s32 	%r524, %r519, %r535;
	mov.b32 	%r525, 8;
	// begin inline asm
	shfl.sync.down.b32 %r523, %r524, %r525, %r531, %r532;
	// end inline asm
	setp.gt.s32 	%p52, %r507, 23;
	selp.b32 	%r536, 0, %r523, %p52;
	add.s32 	%r529, %r524, %r536;
	mov.b32 	%r530, 16;
	// begin inline asm
	shfl.sync.down.b32 %r528, %r529, %r530, %r531, %r532;
	// end inline asm
	setp.gt.s32 	%p53, %r507, 15;
	selp.b32 	%r537, 0, %r528, %p53;
	add.s32 	%r592, %r529, %r537;
	setp.ne.s32 	%p54, %r507, 0;
	@%p54 bra 	$L__BB25_19;
	shr.u32 	%r538, %r6, 3;
	and.b32  	%r539, %r538, 124;
	mov.u32 	%r540, _ZZN3cub18CUB_300001_SM_10006detail6reduce18DeviceReduceKernelINS2_10policy_hubIiyN4cuda3std3__44plusIiEEE10Policy1000EN6thrust24THRUST_300001_SM_1000_NS12zip_iteratorINS7_5tupleIJNSD_6detail15normal_iteratorINSD_10device_ptrIiEEEENSD_17constant_iteratorIiNSD_11use_defaultESM_EEEEEEEyS9_i8tupleModEEvT0_PT3_T1_NS0_13GridEvenShareISU_EET2_T4_E12temp_storage;
	add.s32 	%r541, %r540, %r539;
	st.shared.u32 	[%r541+8], %r592;
$L__BB25_19:
	bar.sync 	0;
	setp.ne.s32 	%p55, %r6, 0;
	@%p55 bra 	$L__BB25_46;
	ld.shared.u32 	%r542, [_ZZN3cub18CUB_300001_SM_10006detail6reduce18DeviceReduceKernelINS2_10policy_hubIiyN4cuda3std3__44plusIiEEE10Policy1000EN6thrust24THRUST_300001_SM_1000_NS12zip_iteratorINS7_5tupleIJNSD_6detail15normal_iteratorINSD_10device_ptrIiEEEENSD_17constant_iteratorIiNSD_11use_defaultESM_EEEEEEEyS9_i8tupleModEEvT0_PT3_T1_NS0_13GridEvenShareISU_EET2_T4_E12temp_storage+12];
	add.s32 	%r543, %r542, %r592;
	ld.shared.u32 	%r544, [_ZZN3cub18CUB_300001_SM_10006detail6reduce18DeviceReduceKernelINS2_10policy_hubIiyN4cuda3std3__44plusIiEEE10Policy1000EN6thrust24THRUST_300001_SM_1000_NS12zip_iteratorINS7_5tupleIJNSD_6detail15normal_iteratorINSD_10device_ptrIiEEEENSD_17constant_iteratorIiNSD_11use_defaultESM_EEEEEEEyS9_i8tupleModEEvT0_PT3_T1_NS0_13GridEvenShareISU_EET2_T4_E12temp_storage+16];
	add.s32 	%r545, %r543, %r544;
	ld.shared.u32 	%r546, [_ZZN3cub18CUB_300001_SM_10006detail6reduce18DeviceReduceKernelINS2_10policy_hubIiyN4cuda3std3__44plusIiEEE10Policy1000EN6thrust24THRUST_300001_SM_1000_NS12zip_iteratorINS7_5tupleIJNSD_6detail15normal_iteratorINSD_10device_ptrIiEEEENSD_17constant_iteratorIiNSD_11use_defaultESM_EEEEEEEyS9_i8tupleModEEvT0_PT3_T1_NS0_13GridEvenShareISU_EET2_T4_E12temp_storage+20];
	add.s32 	%r547, %r545, %r546;
	ld.shared.u32 	%r548, [_ZZN3cub18CUB_300001_SM_10006detail6reduce18DeviceReduceKernelINS2_10policy_hubIiyN4cuda3std3__44plusIiEEE10Policy1000EN6thrust24THRUST_300001_SM_1000_NS12zip_iteratorINS7_5tupleIJNSD_6detail15normal_iteratorINSD_10device_ptrIiEEEENSD_17constant_iteratorIiNSD_11use_defaultESM_EEEEEEEyS9_i8tupleModEEvT0_PT3_T1_NS0_13GridEvenShareISU_EET2_T4_E12temp_storage+24];
	add.s32 	%r549, %r547, %r548;
	ld.shared.u32 	%r550, [_ZZN3cub18CUB_300001_SM_10006detail6reduce18DeviceReduceKernelINS2_10policy_hubIiyN4cuda3std3__44plusIiEEE10Policy1000EN6thrust24THRUST_300001_SM_1000_NS12zip_iteratorINS7_5tupleIJNSD_6detail15normal_iteratorINSD_10device_ptrIiEEEENSD_17constant_iteratorIiNSD_11use_defaultESM_EEEEEEEyS9_i8tupleModEEvT0_PT3_T1_NS0_13GridEvenShareISU_EET2_T4_E12temp_storage+28];
	add.s32 	%r551, %r549, %r550;
	ld.shared.u32 	%r552, [_ZZN3cub18CUB_300001_SM_10006detail6reduce18DeviceReduceKernelINS2_10policy_hubIiyN4cuda3std3__44plusIiEEE10Policy1000EN6thrust24THRUST_300001_SM_1000_NS12zip_iteratorINS7_5tupleIJNSD_6detail15normal_iteratorINSD_10device_ptrIiEEEENSD_17constant_iteratorIiNSD_11use_defaultESM_EEEEEEEyS9_i8tupleModEEvT0_PT3_T1_NS0_13GridEvenShareISU_EET2_T4_E12temp_storage+32];
	add.s32 	%r553, %r551, %r552;
	ld.shared.u32 	%r554, [_ZZN3cub18CUB_300001_SM_10006detail6reduce18DeviceReduceKernelINS2_10policy_hubIiyN4cuda3std3__44plusIiEEE10Policy1000EN6thrust24THRUST_300001_SM_1000_NS12zip_iteratorINS7_5tupleIJNSD_6detail15normal_iteratorINSD_10device_ptrIiEEEENSD_17constant_iteratorIiNSD_11use_defaultESM_EEEEEEEyS9_i8tupleModEEvT0_PT3_T1_NS0_13GridEvenShareISU_EET2_T4_E12temp_storage+36];
	add.s32 	%r592, %r553, %r554;
	bra.uni 	$L__BB25_46;
$L__BB25_21:
	// begin inline asm
	mov.u32 %r444, %laneid;
	// end inline asm
	and.b32  	%r470, %r6, 992;
	add.s32 	%r471, %r470, 32;
	setp.gt.s32 	%p34, %r471, %r5;
	not.b32 	%r472, %r470;
	add.s32 	%r473, %r5, %r472;
	selp.b32 	%r468, %r473, 31, %p34;
	mov.b32 	%r447, 1;
	mov.b32 	%r469, -1;
	// begin inline asm
	shfl.sync.down.b32 %r445, %r573, %r447, %r468, %r469;
	// end inline asm
	setp.lt.s32 	%p35, %r444, %r468;
	selp.b32 	%r474, %r445, 0, %p35;
	add.s32 	%r451, %r474, %r573;
	mov.b32 	%r452, 2;
	// begin inline asm
	shfl.sync.down.b32 %r450, %r451, %r452, %r468, %r469;
	// end inline asm
	add.s32 	%r475, %r444, 2;
	setp.gt.s32 	%p36, %r475, %r468;
	selp.b32 	%r476, 0, %r450, %p36;
	add.s32 	%r456, %r451, %r476;
	mov.b32 	%r457, 4;
	// begin inline asm
	shfl.sync.down.b32 %r455, %r456, %r457, %r468, %r469;
	// end inline asm
	add.s32 	%r477, %r444, 4;
	setp.gt.s32 	%p37, %r477, %r468;
	selp.b32 	%r478, 0, %r455, %p37;
	add.s32 	%r461, %r456, %r478;
	mov.b32 	%r462, 8;
	// begin inline asm
	shfl.sync.down.b32 %r460, %r461, %r462, %r468, %r469;
	// end inline asm
	add.s32 	%r479, %r444, 8;
	setp.gt.s32 	%p38, %r479, %r468;
	selp.b32 	%r480, 0, %r460, %p38;
	add.s32 	%r466, %r461, %r480;
	mov.b32 	%r467, 16;
	// begin inline asm
	shfl.sync.down.b32 %r465, %r466, %r467, %r468, %r469;
	// end inline asm
	add.s32 	%r481, %r444, 16;
	setp.gt.s32 	%p39, %r481, %r468;
	selp.b32 	%r482, 0, %r465, %p39;
	add.s32 	%r592, %r466, %r482;
	setp.ne.s32 	%p40, %r444, 0;
	@%p40 bra 	$L__BB25_23;
	shr.u32 	%r483, %r6, 3;
	and.b32  	%r484, %r483, 124;
	mov.u32 	%r485, _ZZN3cub18CUB_300001_SM_10006detail6reduce18DeviceReduceKernelINS2_10policy_hubIiyN4cuda3std3__44plusIiEEE10Policy1000EN6thrust24THRUST_300001_SM_1000_NS12zip_iteratorINS7_5tupleIJNSD_6detail15normal_iteratorINSD_10device_ptrIiEEEENSD_17constant_iteratorIiNSD_11use_defaultESM_EEEEEEEyS9_i8tupleModEEvT0_PT3_T1_NS0_13GridEvenShareISU_EET2_T4_E12temp_storage;
	add.s32 	%r486, %r485, %r484;
	st.shared.u32 	[%r486+8], %r592;
$L__BB25_23:
	bar.sync 	0;
	setp.ne.s32 	%p41, %r6, 0;
	@%p41 bra 	$L__BB25_46;
	setp.gt.s32 	%p42, %r5, 32;
	ld.shared.u32 	%r487, [_ZZN3cub18CUB_300001_SM_10006detail6reduce18DeviceReduceKernelINS2_10policy_hubIiyN4cuda3std3__44plusIiEEE10Policy1000EN6thrust24THRUST_300001_SM_1000_NS12zip_iteratorINS7_5tupleIJNSD_6detail15normal_iteratorINSD_10device_ptrIiEEEENSD_17constant_iteratorIiNSD_11use_defaultESM_EEEEEEEyS9_i8tupleModEEvT0_PT3_T1_NS0_13GridEvenShareISU_EET2_T4_E12temp_storage+12];
	selp.b32 	%r488, %r487, 0, %p42;
	add.s32 	%r489, %r488, %r592;
	setp.gt.s32 	%p43, %r5, 64;
	ld.shared.u32 	%r490, [_ZZN3cub18CUB_300001_SM_10006detail6reduce18DeviceReduceKernelINS2_10policy_hubIiyN4cuda3std3__44plusIiEEE10Policy1000EN6thrust24THRUST_300001_SM_1000_NS12zip_iteratorINS7_5tupleIJNSD_6detail15normal_iteratorINSD_10device_ptrIiEEEENSD_17constant_iteratorIiNSD_11use_defaultESM_EEEEEEEyS9_i8tupleModEEvT0_PT3_T1_NS0_13GridEvenShareISU_EET2_T4_E12temp_storage+16];
	selp.b32 	%r491, %r490, 0, %p43;
	add.s32 	%r492, %r489, %r491;
	setp.gt.s32 	%p44, %r5, 96;
	ld.shared.u32 	%r493, [_ZZN3cub18CUB_300001_SM_10006detail6reduce18DeviceReduceKernelINS2_10policy_hubIiyN4cuda3std3__44plusIiEEE10Policy1000EN6thrust24THRUST_300001_SM_1000_NS12zip_iteratorINS7_5tupleIJNSD_6detail15normal_iteratorINSD_10device_ptrIiEEEENSD_17constant_iteratorIiNSD_11use_defaultESM_EEEEEEEyS9_i8tupleModEEvT0_PT3_T1_NS0_13GridEvenShareISU_EET2_T4_E12temp_storage+20];
	selp.b32 	%r494, %r493, 0, %p44;
	add.s32 	%r495, %r492, %r494;
	setp.gt.s32 	%p45, %r5, 128;
	ld.shared.u32 	%r496, [_ZZN3cub18CUB_300001_SM_10006detail6reduce18DeviceReduceKernelINS2_10policy_hubIiyN4cuda3std3__44plusIiEEE10Policy1000EN6thrust24THRUST_300001_SM_1000_NS12zip_iteratorINS7_5tupleIJNSD_6detail15normal_iteratorINSD_10device_ptrIiEEEENSD_17constant_iteratorIiNSD_11use_defaultESM_EEEEEEEyS9_i8tupleModEEvT0_PT3_T1_NS0_13GridEvenShareISU_EET2_T4_E12temp_storage+24];
	selp.b32 	%r497, %r496, 0, %p45;
	add.s32 	%r498, %r495, %r497;
	setp.gt.s32 	%p46, %r5, 160;
	ld.shared.u32 	%r499, [_ZZN3cub18CUB_300001_SM_10006detail6reduce18DeviceReduceKernelINS2_10policy_hubIiyN4cuda3std3__44plusIiEEE10Policy1000EN6thrust24THRUST_300001_SM_1000_NS12zip_iteratorINS7_5tupleIJNSD_6detail15normal_iteratorINSD_10device_ptrIiEEEENSD_17constant_iteratorIiNSD_11use_defaultESM_EEEEEEEyS9_i8tupleModEEvT0_PT3_T1_NS0_13GridEvenShareISU_EET2_T4_E12temp_storage+28];
	selp.b32 	%r500, %r499, 0, %p46;
	add.s32 	%r501, %r498, %r500;
	setp.gt.s32 	%p47, %r5, 192;
	ld.shared.u32 	%r502, [_ZZN3cub18CUB_300001_SM_10006detail6reduce18DeviceReduceKernelINS2_10policy_hubIiyN4cuda3std3__44plusIiEEE10Policy1000EN6thrust24THRUST_300001_SM_1000_NS12zip_iteratorINS7_5tupleIJNSD_6detail15normal_iteratorINSD_10device_ptrIiEEEENSD_17constant_iteratorIiNSD_11use_defaultESM_EEEEEEEyS9_i8tupleModEEvT0_PT3_T1_NS0_13GridEvenShareISU_EET2_T4_E12temp_storage+32];
	selp.b32 	%r503, %r502, 0, %p47;
	add.s32 	%r504, %r501, %r503;
	setp.gt.s32 	%p48, %r5, 224;
	ld.shared.u32 	%r505, [_ZZN3cub18CUB_300001_SM_10006detail6reduce18DeviceReduceKernelINS2_10policy_hubIiyN4cuda3std3__44plusIiEEE10Policy1000EN6thrust24THRUST_300001_SM_1000_NS12zip_iteratorINS7_5tupleIJNSD_6detail15normal_iteratorINSD_10device_ptrIiEEEENSD_17constant_iteratorIiNSD_11use_defaultESM_EEEEEEEyS9_i8tupleModEEvT0_PT3_T1_NS0_13GridEvenShareISU_EET2_T4_E12temp_storage+36];
	selp.b32 	%r506, %r505, 0, %p48;
	add.s32 	%r592, %r504, %r506;
	bra.uni 	$L__BB25_46;
$L__BB25_25:
	cvt.u32.u64 	%r91, %rd4;
	mov.u32 	%r47, %tid.x;
	add.s32 	%r92, %r47, %r91;
	mul.wide.u32 	%rd27, %r92, 4;
	add.s64 	%rd28, %rd2, %rd27;
	ld.global.u32 	%r93, [%rd28];
	rem.s32 	%r94, %r93, %r2;
	ld.global.u32 	%r95, [%rd28+1024];
	rem.s32 	%r96, %r95, %r2;
	ld.global.u32 	%r97, [%rd28+2048];
	rem.s32 	%r98, %r97, %r2;
	ld.global.u32 	%r99, [%rd28+3072];
	rem.s32 	%r100, %r99, %r2;
	ld.global.u32 	%r101, [%rd28+4096];
	rem.s32 	%r102, %r101, %r2;
	ld.global.u32 	%r103, [%rd28+5120];
	rem.s32 	%r104, %r103, %r2;
	ld.global.u32 	%r105, [%rd28+6144];
	rem.s32 	%r106, %r105, %r2;
	ld.global.u32 	%r107, [%rd28+7168];
	rem.s32 	%r108, %r107, %r2;
	ld.global.u32 	%r109, [%rd28+8192];
	rem.s32 	%r110, %r109, %r2;
	ld.global.u32 	%r111, [%rd28+9216];
	rem.s32 	%r112, %r111, %r2;
	ld.global.u32 	%r113, [%rd28+10240];
	rem.s32 	%r114, %r113, %r2;
	ld.global.u32 	%r115, [%rd28+11264];
	rem.s32 	%r116, %r115, %r2;
	ld.global.u32 	%r117, [%rd28+12288];
	rem.s32 	%r118, %r117, %r2;
	ld.global.u32 	%r119, [%rd28+13312];
	rem.s32 	%r120, %r119, %r2;
	ld.global.u32 	%r121, [%rd28+14336];
	rem.s32 	%r122, %r121, %r2;
	ld.global.u32 	%r123, [%rd28+15360];
	rem.s32 	%r124, %r123, %r2;
	add.s32 	%r125, %r96, %r94;
	add.s32 	%r126, %r98, %r125;
	add.s32 	%r127, %r100, %r126;
	add.s32 	%r128, %r102, %r127;
	add.s32 	%r129, %r104, %r128;
	add.s32 	%r130, %r106, %r129;
	add.s32 	%r131, %r108, %r130;
	add.s32 	%r132, %r110, %r131;
	add.s32 	%r133, %r112, %r132;
	add.s32 	%r134, %r114, %r133;
	add.s32 	%r135, %r116, %r134;
	add.s32 	%r136, %r118, %r135;
	add.s32 	%r137, %r120, %r136;
	add.s32 	%r138, %r122, %r137;
	add.s32 	%r591, %r124, %r138;
	setp.lt.u64 	%p2, %rd5, %rd3;
	@%p2 bra 	$L__BB25_42;
	cvt.u32.u64 	%r140, %rd3;
	cvt.u64.u32 	%rd10, %r47;
	add.s64 	%rd70, %rd4, %rd3;
	cvt.u32.u64 	%r49, %rd1;
	not.b32 	%r142, %r47;
	add.s32 	%r143, %r142, %r49;
	sub.s32 	%r144, %r143, %r140;
	sub.s32 	%r574, %r144, %r91;
	add.s64 	%rd29, %rd70, %rd10;
	shl.b64 	%rd30, %rd29, 2;
	add.s64 	%rd31, %rd30, %rd2;
	add.s64 	%rd69, %rd31, 8192;
	shl.b64 	%rd13, %rd3, 2;
	mov.b32 	%r575, 0;
	mov.u64 	%rd71, %rd4;
$L__BB25_27:
	add.s64 	%rd71, %rd71, %rd3;
	add.s64 	%rd32, %rd1, -4096;
	setp.gt.u64 	%p3, %rd71, %rd32;
	@%p3 bra 	$L__BB25_29;
	cvt.u32.u64 	%r145, %rd3;
	add.s64 	%rd33, %rd71, %rd10;
	shl.b64 	%rd34, %rd33, 2;
	add.s64 	%rd35, %rd2, %rd34;
	ld.global.u32 	%r146, [%rd35];
	rem.s32 	%r147, %r146, %r2;
	ld.global.u32 	%r148, [%rd35+1024];
	rem.s32 	%r149, %r148, %r2;
	ld.global.u32 	%r150, [%rd35+2048];
	rem.s32 	%r151, %r150, %r2;
	ld.global.u32 	%r152, [%rd35+3072];
	rem.s32 	%r153, %r152, %r2;
	ld.global.u32 	%r154, [%rd35+4096];
	rem.s32 	%r155, %r154, %r2;
	ld.global.u32 	%r156, [%rd35+5120];
	rem.s32 	%r157, %r156, %r2;
	ld.global.u32 	%r158, [%rd35+6144];
	rem.s32 	%r159, %r158, %r2;
	ld.global.u32 	%r160, [%rd35+7168];
	rem.s32 	%r161, %r160, %r2;
	ld.global.u32 	%r162, [%rd35+8192];
	rem.s32 	%r163, %r162, %r2;
	ld.global.u32 	%r164, [%rd35+9216];
	rem.s32 	%r165, %r164, %r2;
	ld.global.u32 	%r166, [%rd35+10240];
	rem.s32 	%r167, %r166, %r2;
	ld.global.u32 	%r168, [%rd35+11264];
	rem.s32 	%r169, %r168, %r2;
	ld.global.u32 	%r170, [%rd35+12288];
	rem.s32 	%r171, %r170, %r2;
	ld.global.u32 	%r172, [%rd35+13312];
	rem.s32 	%r173, %r172, %r2;
	ld.global.u32 	%r174, [%rd35+14336];
	rem.s32 	%r175, %r174, %r2;
	ld.global.u32 	%r176, [%rd35+15360];
	rem.s32 	%r177, %r176, %r2;
	add.s32 	%r178, %r147, %r591;
	add.s32 	%r179, %r149, %r178;
	add.s32 	%r180, %r151, %r179;
	add.s32 	%r181, %r153, %r180;
	add.s32 	%r182, %r155, %r181;
	add.s32 	%r183, %r157, %r182;
	add.s32 	%r184, %r159, %r183;
	add.s32 	%r185, %r161, %r184;
	add.s32 	%r186, %r163, %r185;
	add.s32 	%r187, %r165, %r186;
	add.s32 	%r188, %r167, %r187;
	add.s32 	%r189, %r169, %r188;
	add.s32 	%r190, %r171, %r189;
	add.s32 	%r191, %r173, %r190;
	add.s32 	%r192, %r175, %r191;
	add.s32 	%r591, %r177, %r192;
	sub.s64 	%rd36, %rd1, %rd71;
	setp.lt.u64 	%p4, %rd36, %rd3;
	add.s32 	%r575, %r575, 1;
	add.s64 	%rd70, %rd70, %rd3;
	sub.s32 	%r574, %r574, %r145;
	add.s64 	%rd69, %rd69, %rd13;
	@%p4 bra 	$L__BB25_42;
	bra.uni 	$L__BB25_27;
$L__BB25_29:
	setp.le.u64 	%p5, %rd1, %rd71;
	cvt.u32.u64 	%r193, %rd71;
	cvt.u32.u64 	%r194, %rd1;
	sub.s32 	%r195, %r194, %r193;
	setp.ge.s32 	%p6, %r47, %r195;
	or.pred  	%p7, %p5, %p6;
	@%p7 bra 	$L__BB25_42;
	cvt.u32.u64 	%r198, %rd3;
	cvt.u32.u64 	%r199, %rd4;
	not.b32 	%r200, %r47;
	add.s32 	%r201, %r200, %r49;
	add.s32 	%r202, %r198, %r199;
	sub.s32 	%r203, %r201, %r202;
	mul.lo.s32 	%r204, %r1, %r575;
	shl.b32 	%r205, %r204, 12;
	sub.s32 	%r206, %r203, %r205;
	shr.u32 	%r207, %r206, 8;
	add.s32 	%r57, %r207, 1;
	and.b32  	%r58, %r57, 15;
	setp.lt.u32 	%p8, %r206, 3840;
	mov.u32 	%r581, %r47;
	@%p8 bra 	$L__BB25_33;
	shr.u32 	%r208, %r574, 8;
	add.s32 	%r209, %r208, 1;
	and.b32  	%r210, %r209, 33554416;
	neg.s32 	%r577, %r210;
	mov.u32 	%r581, %r47;
$L__BB25_32:
	.pragma "nounroll";
	ld.global.u32 	%r211, [%rd69+-8192];
	rem.s32 	%r212, %r211, %r2;
	add.s32 	%r213, %r212, %r591;
	ld.global.u32 	%r214, [%rd69+-7168];
	rem.s32 	%r215, %r214, %r2;
	add.s32 	%r216, %r215, %r213;
	ld.global.u32 	%r217, [%rd69+-6144];
	rem.s32 	%r218, %r217, %r2;
	add.s32 	%r219, %r218, %r216;
	ld.global.u32 	%r220, [%rd69+-5120];
	rem.s32 	%r221, %r220, %r2;
	add.s32 	%r222, %r221, %r219;
	ld.global.u32 	%r223, [%rd69+-4096];
	rem.s32 	%r224, %r223, %r2;
	add.s32 	%r225, %r224, %r222;
	ld.global.u32 	%r226, [%rd69+-3072];
	rem.s32 	%r227, %r226, %r2;
	add.s32 	%r228, %r227, %r225;
	ld.global.u32 	%r229, [%rd69+-2048];
	rem.s32 	%r230, %r229, %r2;
	add.s32 	%r231, %r230, %r228;
	ld.global.u32 	%r232, [%rd69+-1024];
	rem.s32 	%r233, %r232, %r2;
	add.s32 	%r234, %r233, %r231;
	ld.global.u32 	%r235, [%rd69];
	rem.s32 	%r236, %r235, %r2;
	add.s32 	%r237, %r236, %r234;
	ld.global.u32 	%r238, [%rd69+1024];
	rem.s32 	%r239, %r238, %r2;
	add.s32 	%r240, %r239, %r237;
	ld.global.u32 	%r241, [%rd69+2048];
	rem.s32 	%r242, %r241, %r2;
	add.s32 	%r243, %r242, %r240;
	ld.global.u32 	%r244, [%rd69+3072];
	rem.s32 	%r245, %r244, %r2;
	add.s32 	%r246, %r245, %r243;
	ld.global.u32 	%r247, [%rd69+4096];
	rem.s32 	%r248, %r247, %r2;
	add.s32 	%r249, %r248, %r246;
	ld.global.u32 	%r250, [%rd69+5120];
	rem.s32 	%r251, %r250, %r2;
	add.s32 	%r252, %r251, %r249;
	ld.global.u32 	%r253, [%rd69+6144];
	rem.s32 	%r254, %r253, %r2;
	add.s32 	%r255, %r254, %r252;
	ld.global.u32 	%r256, [%rd69+7168];
	rem.s32 	%r257, %r256, %r2;
	add.s32 	%r591, %r257, %r255;
	add.s32 	%r581, %r581, 4096;
	add.s32 	%r577, %r577, 16;
	add.s64 	%rd69, %rd69, 16384;
	setp.ne.s32 	%p9, %r577, 0;
	@%p9 bra 	$L__BB25_32;
$L__BB25_33:
	setp.eq.s32 	%p10, %r58, 0;
	@%p10 bra 	$L__BB25_42;
	and.b32  	%r69, %r57, 7;
	setp.lt.u32 	%p11, %r58, 8;
	@%p11 bra 	$L__BB25_36;
	cvt.u64.u32 	%rd37, %r581;
	add.s64 	%rd38, %rd71, %rd37;
	shl.b64 	%rd39, %rd38, 2;
	add.s64 	%rd40, %rd2, %rd39;
	ld.global.u32 	%r259, [%rd40];
	rem.s32 	%r260, %r259, %r2;
	add.s32 	%r261, %r260, %r591;
	ld.global.u32 	%r262, [%rd40+1024];
	rem.s32 	%r263, %r262, %r2;
	add.s32 	%r264, %r263, %r261;
	ld.global.u32 	%r265, [%rd40+2048];
	rem.s32 	%r266, %r265, %r2;
	add.s32 	%r267, %r266, %r264;
	ld.global.u32 	%r268, [%rd40+3072];
	rem.s32 	%r269, %r268, %r2;
	add.s32 	%r270, %r269, %r267;
	ld.global.u32 	%r271, [%rd40+4096];
	rem.s32 	%r272, %r271, %r2;
	add.s32 	%r273, %r272, %r270;
	ld.global.u32 	%r274, [%rd40+5120];
	rem.s32 	%r275, %r274, %r2;
	add.s32 	%r276, %r275, %r273;
	ld.global.u32 	%r277, [%rd40+6144];
	rem.s32 	%r278, %r277, %r2;
	add.s32 	%r279, %r278, %r276;
	ld.global.u32 	%r280, [%rd40+7168];
	rem.s32 	%r281, %r280, %r2;
	add.s32 	%r591, %r281, %r279;
	add.s32 	%r581, %r581, 2048;
$L__BB25_36:
	setp.eq.s32 	%p12, %r69, 0;
	@%p12 bra 	$L__BB25_42;
	setp.lt.u32 	%p13, %r69, 4;
	@%p13 bra 	$L__BB25_39;
	cvt.u64.u32 	%rd41, %r581;
	add.s64 	%rd42, %rd71, %rd41;
	shl.b64 	%rd43, %rd42, 2;
	add.s64 	%rd44, %rd2, %rd43;
	ld.global.u32 	%r283, [%rd44];
	rem.s32 	%r284, %r283, %r2;
	add.s32 	%r285, %r284, %r591;
	ld.global.u32 	%r286, [%rd44+1024];
	rem.s32 	%r287, %r286, %r2;
	add.s32 	%r288, %r287, %r285;
	ld.global.u32 	%r289, [%rd44+2048];
	rem.s32 	%r290, %r289, %r2;
	add.s32 	%r291, %r290, %r288;
	ld.global.u32 	%r292, [%rd44+3072];
	rem.s32 	%r293, %r292, %r2;
	add.s32 	%r591, %r293, %r291;
	add.s32 	%r581, %r581, 1024;
$L__BB25_39:
	and.b32  	%r294, %r57, 3;
	setp.eq.s32 	%p14, %r294, 0;
	@%p14 bra 	$L__BB25_42;
	cvt.u64.u32 	%rd45, %r581;
	add.s64 	%rd46, %rd45, %rd70;
	shl.b64 	%rd47, %rd46, 2;
	add.s64 	%rd73, %rd2, %rd47;
	cvt.u16.u32 	%rs1, %r574;
	shr.u16 	%rs2, %rs1, 8;
	add.s16 	%rs3, %rs2, 1;
	cvt.u32.u16 	%r295, %rs3;
	and.b32  	%r296, %r295, 3;
	neg.s32 	%r589, %r296;
$L__BB25_41:
	.pragma "nounroll";
	ld.global.u32 	%r297, [%rd73];
	rem.s32 	%r298, %r297, %r2;
	add.s32 	%r591, %r298, %r591;
	add.s64 	%rd73, %rd73, 1024;
	add.s32 	%r589, %r589, 1;
	setp.ne.s32 	%p15, %r589, 0;
	@%p15 bra 	$L__BB25_41;
$L__BB25_42:
	// begin inline asm
	mov.u32 %r299, %laneid;
	// end inline asm
	mov.b32 	%r302, 1;
	mov.b32 	%r323, 31;
	mov.b32 	%r324, -1;
	// begin inline asm
	shfl.sync.down.b32 %r300, %r591, %r302, %r323, %r324;
	// end inline asm
	setp.gt.s32 	%p16, %r299, 30;
	selp.b32 	%r325, 0, %r300, %p16;
	add.s32 	%r306, %r325, %r591;
	mov.b32 	%r307, 2;
	// begin inline asm
	shfl.sync.down.b32 %r305, %r306, %r307, %r323, %r324;
	// end inline asm
	setp.gt.s32 	%p17, %r299, 29;
	selp.b32 	%r326, 0, %r305, %p17;
	add.s32 	%r311, %r306, %r326;
	mov.b32 	%r312, 4;
	// begin inline asm
	shfl.sync.down.b32 %r310, %r311, %r312, %r323, %r324;
	// end inline asm
	setp.gt.s32 	%p18, %r299, 27;
	selp.b32 	%r327, 0, %r310, %p18;
	add.s32 	%r316, %r311, %r327;
	mov.b32 	%r317, 8;
	// begin inline asm
	shfl.sync.down.b32 %r315, %r316, %r317, %r323, %r324;
	// end inline asm
	setp.gt.s32 	%p19, %r299, 23;
	selp.b32 	%r328, 0, %r315, %p19;
	add.s32 	%r321, %r316, %r328;
	mov.b32 	%r322, 16;
	// begin inline asm
	shfl.sync.down.b32 %r320, %r321, %r322, %r323, %r324;
	// end inline asm
	setp.gt.s32 	%p20, %r299, 15;
	selp.b32 	%r329, 0, %r320, %p20;
	add.s32 	%r592, %r321, %r329;
	setp.ne.s32 	%p21, %r299, 0;
	@%p21 bra 	$L__BB25_44;
	shr.u32 	%r330, %r47, 3;
	and.b32  	%r331, %r330, 124;
	mov.u32 	%r332, _ZZN3cub18CUB_300001_SM_10006detail6reduce18DeviceReduceKernelINS2_10policy_hubIiyN4cuda3std3__44plusIiEEE10Policy1000EN6thrust24THRUST_300001_SM_1000_NS12zip_iteratorINS7_5tupleIJNSD_6detail15normal_iteratorINSD_10device_ptrIiEEEENSD_17constant_iteratorIiNSD_11use_defaultESM_EEEEEEEyS9_i8tupleModEEvT0_PT3_T1_NS0_13GridEvenShareISU_EET2_T4_E12temp_storage;
	add.s32 	%r333, %r332, %r331;
	st.shared.u32 	[%r333+8], %r592;
$L__BB25_44:
	bar.sync 	0;
	setp.ne.s32 	%p22, %r47, 0;
	@%p22 bra 	$L__BB25_46;
	ld.shared.u32 	%r334, [_ZZN3cub18CUB_300001_SM_10006detail6reduce18DeviceReduceKernelINS2_10policy_hubIiyN4cuda3std3__44plusIiEEE10Policy1000EN6thrust24THRUST_300001_SM_1000_NS12zip_iteratorINS7_5tupleIJNSD_6detail15normal_iteratorINSD_10device_ptrIiEEEENSD_17constant_iteratorIiNSD_11use_defaultESM_EEEEEEEyS9_i8tupleModEEvT0_PT3_T1_NS0_13GridEvenShareISU_EET2_T4_E12temp_storage+12];
	add.s32 	%r335, %r334, %r592;
	ld.shared.u32 	%r336, [_ZZN3cub18CUB_300001_SM_10006detail6reduce18DeviceReduceKernelINS2_10policy_hubIiyN4cuda3std3__44plusIiEEE10Policy1000EN6thrust24THRUST_300001_SM_1000_NS12zip_iteratorINS7_5tupleIJNSD_6detail15normal_iteratorINSD_10device_ptrIiEEEENSD_17constant_iteratorIiNSD_11use_defaultESM_EEEEEEEyS9_i8tupleModEEvT0_PT3_T1_NS0_13GridEvenShareISU_EET2_T4_E12temp_storage+16];
	add.s32 	%r337, %r335, %r336;
	ld.shared.u32 	%r338, [_ZZN3cub18CUB_300001_SM_10006detail6reduce18DeviceReduceKernelINS2_10policy_hubIiyN4cuda3std3__44plusIiEEE10Policy1000EN6thrust24THRUST_300001_SM_1000_NS12zip_iteratorINS7_5tupleIJNSD_6detail15normal_iteratorINSD_10device_ptrIiEEEENSD_17constant_iteratorIiNSD_11use_defaultESM_EEEEEEEyS9_i8tupleModEEvT0_PT3_T1_NS0_13GridEvenShareISU_EET2_T4_E12temp_storage+20];
	add.s32 	%r339, %r337, %r338;
	ld.shared.u32 	%r340, [_ZZN3cub18CUB_300001_SM_10006detail6reduce18DeviceReduceKernelINS2_10policy_hubIiyN4cuda3std3__44plusIiEEE10Policy1000EN6thrust24THRUST_300001_SM_1000_NS12zip_iteratorINS7_5tupleIJNSD_6detail15normal_iteratorINSD_10device_ptrIiEEEENSD_17constant_iteratorIiNSD_11use_defaultESM_EEEEEEEyS9_i8tupleModEEvT0_PT3_T1_NS0_13GridEvenShareISU_EET2_T4_E12temp_storage+24];
	add.s32 	%r341, %r339, %r340;
	ld.shared.u32 	%r342, [_ZZN3cub18CUB_300001_SM_10006detail6reduce18DeviceReduceKernelINS2_10policy_hubIiyN4cuda3std3__44plusIiEEE10Policy1000EN6thrust24THRUST_300001_SM_1000_NS12zip_iteratorINS7_5tupleIJNSD_6detail15normal_iteratorINSD_10device_ptrIiEEEENSD_17constant_iteratorIiNSD_11use_defaultESM_EEEEEEEyS9_i8tupleModEEvT0_PT3_T1_NS0_13GridEvenShareISU_EET2_T4_E12temp_storage+28];
	add.s32 	%r343, %r341, %r342;
	ld.shared.u32 	%r344, [_ZZN3cub18CUB_300001_SM_10006detail6reduce18DeviceReduceKernelINS2_10policy_hubIiyN4cuda3std3__44plusIiEEE10Policy1000EN6thrust24THRUST_300001_SM_1000_NS12zip_iteratorINS7_5tupleIJNSD_6detail15normal_iteratorINSD_10device_ptrIiEEEENSD_17constant_iteratorIiNSD_11use_defaultESM_EEEEEEEyS9_i8tupleModEEvT0_PT3_T1_NS0_13GridEvenShareISU_EET2_T4_E12temp_storage+32];
	add.s32 	%r345, %r343, %r344;
	ld.shared.u32 	%r346, [_ZZN3cub18CUB_300001_SM_10006detail6reduce18DeviceReduceKernelINS2_10policy_hubIiyN4cuda3std3__44plusIiEEE10Policy1000EN6thrust24THRUST_300001_SM_1000_NS12zip_iteratorINS7_5tupleIJNSD_6detail15normal_iteratorINSD_10device_ptrIiEEEENSD_17constant_iteratorIiNSD_11use_defaultESM_EEEEEEEyS9_i8tupleModEEvT0_PT3_T1_NS0_13GridEvenShareISU_EET2_T4_E12temp_storage+36];
	add.s32 	%r592, %r345, %r346;
$L__BB25_46:
	mov.u32 	%r555, %tid.x;
	setp.ne.s32 	%p56, %r555, 0;
	@%p56 bra 	$L__BB25_48;
	cvta.to.global.u64 	%rd65, %rd25;
	mul.wide.u32 	%rd66, %r3, 4;
	add.s64 	%rd67, %rd65, %rd66;
	st.global.u32 	[%rd67], %r592;
$L__BB25_48:
	ret;

}


// ===== COMPILED SASS (sm_100) =====

	.target	sm_100

	.elftype	@"ET_EXEC"


//--------------------- .note.nv.tkinfo           --------------------------
	.section	.note.nv.tkinfo,"",@"SHT_NOTE"
	.sectionflags	@"SHF_NOTE_NV_TKINFO"
	.tkinfo
        /*0018*/ 	.word	0x00000002
        /*0030*/ 	.string	""
        /*0030*/ 	.string	"ptxas"
        /*0030*/ 	.string	"Cuda compilation tools, release 13.0, V13.0.88"
        /*0030*/ 	.string	"Build cuda_13.0.r13.0/compiler.36424714_0"
        /*0030*/ 	.string	"-arch sm_100 -m 64 "



//--------------------- .note.nv.cuinfo           --------------------------
	.section	.note.nv.cuinfo,"",@"SHT_NOTE"
	.sectionflags	@"SHF_NOTE_NV_CUINFO"
        /*0018*/ 	.short	0x0002
        /*001a*/ 	.short	0x0064
        /*001c*/ 	.short	0x0082
	.zero		2


//--------------------- .nv.info                  --------------------------
	.section	.nv.info,"",@"SHT_CUDA_INFO"
	.align	4


	//----- nvinfo : EIATTR_REGCOUNT
	.align		4
        /*0000*/ 	.byte	0x04, 0x2f
        /*0002*/ 	.short	(.L_46 - .L_45)
	.align		4
.L_45:
        /*0004*/ 	.word	index@(_ZN3cub18CUB_300001_SM_10006detail11EmptyKernelIvEEvv)
        /*0008*/ 	.word	0x00000004


	//----- nvinfo : EIATTR_FRAME_SIZE
	.align		4
.L_46:
        /*000c*/ 	.byte	0x04, 0x11
        /*000e*/ 	.short	(.L_48 - .L_47)
	.align		4
.L_47:
        /*0010*/ 	.word	index@(_ZN3cub18CUB_300001_SM_10006detail11EmptyKernelIvEEvv)
        /*0014*/ 	.word	0x00000000


	//----- nvinfo : EIATTR_REGCOUNT
	.align		4
.L_48:
        /*0018*/ 	.byte	0x04, 0x2f
        /*001a*/ 	.short	(.L_50 - .L_49)
	.align		4
.L_49:
        /*001c*/ 	.word	index@(_ZN3cub18CUB_300001_SM_10006detail8for_each13static_kernelINS2_12policy_hub_t12policy_500_tEmN6thrust24THRUST_300001_SM_1000_NS8cuda_cub20__uninitialized_fill7functorINS7_10device_ptrIiEEiEEEEvT0_T1_)
        /*0020*/ 	.word	0x00000008


	//----- nvinfo : EIATTR_FRAME_SIZE
	.align		4
.L_50:
        /*0024*/ 	.byte	0x04, 0x11
        /*0026*/ 	.short	(.L_52 - .L_51)
	.align		4
.L_51:
        /*0028*/ 	.word	index@(_ZN3cub18CUB_300001_SM_10006detail8for_each13static_kernelINS2_12policy_hub_t12policy_500_tEmN6thrust24THRUST_300001_SM_1000_NS8cuda_cub20__uninitialized_fill7functorINS7_10device_ptrIiEEiEEEEvT0_T1_)
        /*002c*/ 	.word	0x00000000


	//----- nvinfo : EIATTR_REGCOUNT
	.align		4
.L_52:
        /*0030*/ 	.byte	0x04, 0x2f
        /*0032*/ 	.short	(.L_54 - .L_53)
	.align		4
.L_53:
        /*0034*/ 	.word	index@(_ZN3cub18CUB_300001_SM_10006detail9transform16transform_kernelINS2_10policy_hubILb0EN4cuda3std3__45tupleIJN6thrust24THRUST_300001_SM_1000_NS6detail15normal_iteratorINSA_10device_ptrIiEEEESF_EEEE10policy1000EiNS7_10multipliesIiEESF_JPiSL_EEEvT0_iT1_T2_DpNS2_10kernel_argIT3_EE)
        /*0038*/ 	.word	0x00000020


	//----- nvinfo : EIATTR_FRAME_SIZE
	.align		4
.L_54:
        /*003c*/ 	.byte	0x04, 0x11
        /*003e*/ 	.short	(.L_56 - .L_55)
	.align		4
.L_55:
        /*0040*/ 	.word	index@($__internal_1_$__cuda_sm20_div_u64)
        /*0044*/ 	.word	0x00000000


	//----- nvinfo : EIATTR_FRAME_SIZE
	.align		4
.L_56:
        /*0048*/ 	.byte	0x04, 0x11
        /*004a*/ 	.short	(.L_58 - .L_57)
	.align		4
.L_57:
        /*004c*/ 	.word	index@(_ZN3cub18CUB_300001_SM_10006detail9transform16transform_kernelINS2_10policy_hubILb0EN4cuda3std3__45tupleIJN6thrust24THRUST_300001_SM_1000_NS6detail15normal_iteratorINSA_10device_ptrIiEEEESF_EEEE10policy1000EiNS7_10multipliesIiEESF_JPiSL_EEEvT0_iT1_T2_DpNS2_10kernel_argIT3_EE)
        /*0050*/ 	.word	0x00000000


	//----- nvinfo : EIATTR_REGCOUNT
	.align		4
.L_58:
        /*0054*/ 	.byte	0x04, 0x2f
        /*0056*/ 	.short	(.L_60 - .L_59)
	.align		4
.L_59:
        /*0058*/ 	.word	index@(_ZN3cub18CUB_300001_SM_10006detail9transform16transform_kernelINS2_10policy_hubILb0EN4cuda3std3__45tupleIJN6thrust24THRUST_300001_SM_1000_NS6detail15normal_iteratorINSA_10device_ptrIiEEEESF_EEEE10policy1000ElNS7_10multipliesIiEESF_JPiSL_EEEvT0_iT1_T2_DpNS2_10kernel_argIT3_EE)
        /*005c*/ 	.word	0x00000020


	//----- nvinfo : EIATTR_FRAME_SIZE
	.align		4
.L_60:
        /*0060*/ 	.byte	0x04, 0x11
        /*0062*/ 	.short	(.L_62 - .L_61)
	.align		4
.L_61:
        /*0064*/ 	.word	index@($__internal_0_$__cuda_sm20_div_u64)
        /*0068*/ 	.word	0x00000000


	//----- nvinfo : EIATTR_FRAME_SIZE
	.align		4
.L_62:
        /*006c*/ 	.byte	0x04, 0x11
        /*006e*/ 	.short	(.L_64 - .L_63)
	.align		4
.L_63:
        /*0070*/ 	.word	index@(_ZN3cub18CUB_300001_SM_10006detail9transform16transform_kernelINS2_10policy_hubILb0EN4cuda3std3__45tupleIJN6thrust24THRUST_300001_SM_1000_NS6detail15normal_iteratorINSA_10device_ptrIiEEEESF_EEEE10policy1000ElNS7_10multipliesIiEESF_JPiSL_EEEvT0_iT1_T2_DpNS2_10kernel_argIT3_EE)
        /*0074*/ 	.word	0x00000000


	//----- nvinfo : EIATTR_REGCOUNT
	.align		4
.L_64:
        /*0078*/ 	.byte	0x04, 0x2f
        /*007a*/ 	.short	(.L_66 - .L_65)
	.align		4
.L_65:
        /*007c*/ 	.word	index@(_ZN3cub18CUB_300001_SM_10006detail6reduce28DeviceReduceSingleTileKernelINS2_10policy_hubIijN4cuda3std3__44plusIiEEE10Policy1000EN6thrust24THRUST_300001_SM_1000_NS6detail15normal_iteratorINSD_10device_ptrIiEEEEPijS9_iiNS7_10__identityEEEvT0_T1_T2_T3_T4_T6_)
        /*0080*/ 	.word	0x00000020


	//----- nvinfo : EIATTR_FRAME_SIZE
	.align		4
.L_66:
        /*0084*/ 	.byte	0x04, 0x11
        /*0086*/ 	.short	(.L_68 - .L_67)
	.align		4
.L_67:
        /*0088*/ 	.word	index@(_ZN3cub18CUB_300001_SM_10006detail6reduce28DeviceReduceSingleTileKernelINS2_10policy_hubIijN4cuda3std3__44plusIiEEE10Policy1000EN6thrust24THRUST_300001_SM_1000_NS6detail15normal_iteratorINSD_10device_ptrIiEEEEPijS9_iiNS7_10__identityEEEvT0_T1_T2_T3_T4_T6_)
        /*008c*/ 	.word	0x00000000


	//----- nvinfo : EIATTR_REGCOUNT
	.align		4
.L_68:
        /*0090*/ 	.byte	0x04, 0x2f
        /*0092*/ 	.short	(.L_70 - .L_69)
	.align		4
.L_69:
        /*0094*/ 	.word	index@(_ZN3cub18CUB_300001_SM_10006detail6reduce18DeviceReduceKernelINS2_10policy_hubIijN4cuda3std3__44plusIiEEE10Policy1000EN6thrust24THRUST_300001_SM_1000_NS6detail15normal_iteratorINSD_10device_ptrIiEEEEjS9_iNS7_10__identityEEEvT0_PT3_T1_NS0_13GridEvenShareISN_EET2_T4_)
        /*0098*/ 	.word	0x00000020


	//----- nvinfo : EIATTR_FRAME_SIZE
	.align		4
.L_70:
        /*009c*/ 	.byte	0x04, 0x11
        /*009e*/ 	.short	(.L_72 - .L_71)
	.align		4
.L_71:
        /*00a0*/ 	.word	index@(_ZN3cub18CUB_300001_SM_10006detail6reduce18DeviceReduceKernelINS2_10policy_hubIijN4cuda3std3__44plusIiEEE10Policy1000EN6thrust24THRUST_300001_SM_1000_NS6detail15normal_iteratorINSD_10device_ptrIiEEEEjS9_iNS7_10__identityEEEvT0_PT3_T1_NS0_13GridEvenShareISN_EET2_T4_)
        /*00a4*/ 	.word	0x00000000


	//----- nvinfo : EIATTR_REGCOUNT
	.align		4
.L_72:
        /*00a8*/ 	.byte	0x04, 0x2f
        /*00aa*/ 	.short	(.L_74 - .L_73)
	.align		4
.L_73:
        /*00ac*/ 	.word	index@(_ZN3cub18CUB_300001_SM_10006detail6reduce28DeviceReduceSingleTileKernelINS2_10policy_hubIijN4cuda3std3__44plusIiEEE10Policy1000EPiSC_iS9_iiNS7_10__identityEEEvT0_T1_T2_T3_T4_T6_)
        /*00b0*/ 	.word	0x00000020


	//----- nvinfo : EIATTR_FRAME_SIZE
	.align		4
.L_74:
        /*00b4*/ 	.byte	0x04, 0x11
        /*00b6*/ 	.short	(.L_76 - .L_75)
	.align		4
.L_75:
        /*00b8*/ 	.word	index@(_ZN3cub18CUB_300001_SM_10006detail6reduce28DeviceReduceSingleTileKernelINS2_10policy_hubIijN4cuda3std3__44plusIiEEE10Policy1000EPiSC_iS9_iiNS7_10__identityEEEvT0_T1_T2_T3_T4_T6_)
        /*00bc*/ 	.word	0x00000000


	//----- nvinfo : EIATTR_REGCOUNT
	.align		4
.L_76:
        /*00c0*/ 	.byte	0x04, 0x2f
        /*00c2*/ 	.short	(.L_78 - .L_77)
	.align		4
.L_77:
        /*00c4*/ 	.word	index@(_ZN3cub18CUB_300001_SM_10006detail6reduce28DeviceReduceSingleTileKernelINS2_10policy_hubIiyN4cuda3std3__44plusIiEEE10Policy1000EN6thrust24THRUST_300001_SM_1000_NS6detail15normal_iteratorINSD_10device_ptrIiEEEEPiyS9_iiNS7_10__identityEEEvT0_T1_T2_T3_T4_T6_)
        /*00c8*/ 	.word	0x0000001f


	//----- nvinfo : EIATTR_FRAME_SIZE
	.align		4
.L_78:
        /*00cc*/ 	.byte	0x04, 0x11
        /*00ce*/ 	.short	(.L_80 - .L_79)
	.align		4
.L_79:
        /*00d0*/ 	.word	index@(_ZN3cub18CUB_300001_SM_10006detail6reduce28DeviceReduceSingleTileKernelINS2_10policy_hubIiyN4cuda3std3__44plusIiEEE10Policy1000EN6thrust24THRUST_300001_SM_1000_NS6detail15normal_iteratorINSD_10device_ptrIiEEEEPiyS9_iiNS7_10__identityEEEvT0_T1_T2_T3_T4_T6_)
        /*00d4*/ 	.word	0x00000000


	//----- nvinfo : EIATTR_REGCOUNT
	.align		4
.L_80:
        /*00d8*/ 	.byte	0x04, 0x2f
        /*00da*/ 	.short	(.L_82 - .L_81)
	.align		4
.L_81:
        /*00dc*/ 	.word	index@(_ZN3cub18CUB_300001_SM_10006detail6reduce18DeviceReduceKernelINS2_10policy_hubIiyN4cuda3std3__44plusIiEEE10Policy1000EN6thrust24THRUST_300001_SM_1000_NS6detail15normal_iteratorINSD_10device_ptrIiEEEEyS9_iNS7_10__identityEEEvT0_PT3_T1_NS0_13GridEvenShareISN_EET2_T4_)
        /*00e0*/ 	.word	0x0000001e


	//----- nvinfo : EIATTR_FRAME_SIZE
	.align		4
.L_82:
        /*00e4*/ 	.byte	0x04, 0x11
        /*00e6*/ 	.short	(.L_84 - .L_83)
	.align		4
.L_83:
        /*00e8*/ 	.word	index@(_ZN3cub18CUB_300001_SM_10006detail6reduce18DeviceReduceKernelINS2_10policy_hubIiyN4cuda3std3__44plusIiEEE10Policy1000EN6thrust24THRUST_300001_SM_1000_NS6detail15normal_iteratorINSD_10device_ptrIiEEEEyS9_iNS7_10__identityEEEvT0_PT3_T1_NS0_13GridEvenShareISN_EET2_T4_)
        /*00ec*/ 	.word	0x00000000


	//----- nvinfo : EIATTR_REGCOUNT
	.align		4
.L_84:
        /*00f0*/ 	.byte	0x04, 0x2f
        /*00f2*/ 	.short	(.L_86 - .L_85)
	.align		4
.L_85:
        /*00f4*/ 	.word	index@(_ZN3cub18CUB_300001_SM_10006detail6reduce28DeviceReduceSingleTileKernelINS2_10policy_hubIiyN4cuda3std3__44plusIiEEE10Policy1000EPiSC_iS9_iiNS7_10__identityEEEvT0_T1_T2_T3_T4_T6_)
        /*00f8*/ 	.word	0x00000020


	//----- nvinfo : EIATTR_FRAME_SIZE
	.align		4
.L_86:
        /*00fc*/ 	.byte	0x04, 0x11
        /*00fe*/ 	.short	(.L_88 - .L_87)
	.align		4
.L_87:
        /*0100*/ 	.word	index@(_ZN3cub18CUB_300001_SM_10006detail6reduce28DeviceReduceSingleTileKernelINS2_10policy_hubIiyN4cuda3std3__44plusIiEEE10Policy1000EPiSC_iS9_iiNS7_10__identityEEEvT0_T1_T2_T3_T4_T6_)
        /*0104*/ 	.word	0x00000000


	//----- nvinfo : EIATTR_REGCOUNT
	.align		4
.L_88:
        /*0108*/ 	.byte	0x04, 0x2f
        /*010a*/ 	.short	(.L_90 - .L_89)
	.align		4
.L_89:
        /*010c*/ 	.word	index@(_ZN3cub18CUB_300001_SM_10006detail6reduce28DeviceReduceSingleTileKernelINS2_10policy_hubIijN4cuda3std3__44plusIiEEE10Policy1000EN6thrust24THRUST_300001_SM_1000_NS18transform_iteratorINSD_12zip_functionINS7_10multipliesIiEEEENSD_12zip_iteratorINS7_5tupleIJNSD_6detail15normal_iteratorINSD_10device_ptrIiEEEESP_EEEEENSD_11use_defaultESS_EEPijS9_iiNS7_10__identityEEEvT0_T1_T2_T3_T4_T6_)
        /*0110*/ 	.word	0x00000038


	//----- nvinfo : EIATTR_FRAME_SIZE
	.align		4
.L_90:
        /*0114*/ 	.byte	0x04, 0x11
        /*0116*/ 	.short	(.L_92 - .L_91)
	.align		4
.L_91:
        /*0118*/ 	.word	index@(_ZN3cub18CUB_300001_SM_10006detail6reduce28DeviceReduceSingleTileKernelINS2_10policy_hubIijN4cuda3std3__44plusIiEEE10Policy1000EN6thrust24THRUST_300001_SM_1000_NS18transform_iteratorINSD_12zip_functionINS7_10multipliesIiEEEENSD_12zip_iteratorINS7_5tupleIJNSD_6detail15normal_iteratorINSD_10device_ptrIiEEEESP_EEEEENSD_11use_defaultESS_EEPijS9_iiNS7_10__identityEEEvT0_T1_T2_T3_T4_T6_)
        /*011c*/ 	.word	0x00000000


	//----- nvinfo : EIATTR_REGCOUNT
	.align		4
.L_92:
        /*0120*/ 	.byte	0x04, 0x2f
        /*0122*/ 	.short	(.L_94 - .L_93)
	.align		4
.L_93:
        /*0124*/ 	.word	index@(_ZN3cub18CUB_300001_SM_10006detail6reduce18DeviceReduceKernelINS2_10policy_hubIijN4cuda3std3__44plusIiEEE10Policy1000EN6thrust24THRUST_300001_SM_1000_NS18transform_iteratorINSD_12zip_functionINS7_10multipliesIiEEEENSD_12zip_iteratorINS7_5tupleIJNSD_6detail15normal_iteratorINSD_10device_ptrIiEEEESP_EEEEENSD_11use_defaultESS_EEjS9_iNS7_10__identityEEEvT0_PT3_T1_NS0_13GridEvenShareISY_EET2_T4_)
        /*0128*/ 	.word	0x00000028


	//----- nvinfo : EIATTR_FRAME_SIZE
	.align		4
.L_94:
        /*012c*/ 	.byte	0x04, 0x11
        /*012e*/ 	.short	(.L_96 - .L_95)
	.align		4
.L_95:
        /*0130*/ 	.word	index@(_ZN3cub18CUB_300001_SM_10006detail6reduce18DeviceReduceKernelINS2_10policy_hubIijN4cuda3std3__44plusIiEEE10Policy1000EN6thrust24THRUST_300001_SM_1000_NS18transform_iteratorINSD_12zip_functionINS7_10multipliesIiEEEENSD_12zip_iteratorINS7_5tupleIJNSD_6detail15normal_iteratorINSD_10device_ptrIiEEEESP_EEEEENSD_11use_defaultESS_EEjS9_iNS7_10__identityEEEvT0_PT3_T1_NS0_13GridEvenShareISY_EET2_T4_)
        /*0134*/ 	.word	0x00000000


	//----- nvinfo : EIATTR_REGCOUNT
	.align		4
.L_96:
        /*0138*/ 	.byte	0x04, 0x2f
        /*013a*/ 	.short	(.L_98 - .L_97)
	.align		4
.L_97:
        /*013c*/ 	.word	index@(_ZN3cub18CUB_300001_SM_10006detail6reduce28DeviceReduceSingleTileKernelINS2_10policy_hubIiyN4cuda3std3__44plusIiEEE10Policy1000EN6thrust24THRUST_300001_SM_1000_NS18transform_iteratorINSD_12zip_functionINS7_10multipliesIiEEEENSD_12zip_iteratorINS7_5tupleIJNSD_6detail15normal_iteratorINSD_10device_ptrIiEEEESP_EEEEENSD_11use_defaultESS_EEPiyS9_iiNS7_10__identityEEEvT0_T1_T2_T3_T4_T6_)
        /*0140*/ 	.word	0x00000030


	//----- nvinfo : EIATTR_FRAME_SIZE
	.align		4
.L_98:
        /*0144*/ 	.byte	0x04, 0x11
        /*0146*/ 	.short	(.L_100 - .L_99)
	.align		4
.L_99:
        /*0148*/ 	.word	index@(_ZN3cub18CUB_300001_SM_10006detail6reduce28DeviceReduceSingleTileKernelINS2_10policy_hubIiyN4cuda3std3__44plusIiEEE10Policy1000EN6thrust24THRUST_300001_SM_1000_NS18transform_iteratorINSD_12zip_functionINS7_10multipliesIiEEEENSD_12zip_iteratorINS7_5tupleIJNSD_6detail15normal_iteratorINSD_10device_ptrIiEEEESP_EEEEENSD_11use_defaultESS_EEPiyS9_iiNS7_10__identityEEEvT0_T1_T2_T3_T4_T6_)
        /*014c*/ 	.word	0x00000000


	//----- nvinfo : EIATTR_REGCOUNT
	.align		4
.L_100:
        /*0150*/ 	.byte	0x04, 0x2f
        /*0152*/ 	.short	(.L_102 - .L_101)
	.align		4
.L_101:
        /*0154*/ 	.word	index@(_ZN3cub18CUB_300001_SM_10006detail6reduce18DeviceReduceKernelINS2_10policy_hubIiyN4cuda3std3__44plusIiEEE10Policy1000EN6thrust24THRUST_300001_SM_1000_NS18transform_iteratorINSD_12zip_functionINS7_10multipliesIiEEEENSD_12zip_iteratorINS7_5tupleIJNSD_6detail15normal_iteratorINSD_10device_ptrIiEEEESP_EEEEENSD_11use_defaultESS_EEyS9_iNS7_10__identityEEEvT0_PT3_T1_NS0_13GridEvenShareISY_EET2_T4_)
        /*0158*/ 	.word	0x00000020


	//----- nvinfo : EIATTR_FRAME_SIZE
	.align		4
.L_102:
        /*015c*/ 	.byte	0x04, 0x11
        /*015e*/ 	.short	(.L_104 - .L_103)
	.align		4
.L_103:
        /*0160*/ 	.word	index@(_ZN3cub18CUB_300001_SM_10006detail6reduce18DeviceReduceKernelINS2_10policy_hubIiyN4cuda3std3__44plusIiEEE10Policy1000EN6thrust24THRUST_300001_SM_1000_NS18transform_iteratorINSD_12zip_functionINS7_10multipliesIiEEEENSD_12zip_iteratorINS7_5tupleIJNSD_6detail15normal_iteratorINSD_10device_ptrIiEEEESP_EEEEENSD_11use_defaultESS_EEyS9_iNS7_10__identityEEEvT0_PT3_T1_NS0_13GridEvenShareISY_EET2_T4_)
        /*0164*/ 	.word	0x00000000


	//----- nvinfo : EIATTR_REGCOUNT
	.align		4
.L_104:
        /*0168*/ 	.byte	0x04, 0x2f
        /*016a*/ 	.short	(.L_106 - .L_105)
	.align		4
.L_105:
        /*016c*/ 	.word	index@(_ZN3cub18CUB_300001_SM_10006detail6reduce28DeviceReduceSingleTileKernelINS2_10policy_hubIijN4cuda3std3__44plusIiEEE10Policy1000EN6thrust24THRUST_300001_SM_1000_NS12zip_iteratorINS7_5tupleIJNSD_6detail15normal_iteratorINSD_10device_ptrIiEEEESK_EEEEEPijS9_ii9tupleProdEEvT0_T1_T2_T3_T4_T6_)
        /*0170*/ 	.word	0x00000038


	//----- nvinfo : EIATTR_FRAME_SIZE
	.align		4
.L_106:
        /*0174*/ 	.byte	0x04, 0x11
        /*0176*/ 	.short	(.L_108 - .L_107)
	.align		4
.L_107:
        /*0178*/ 	.word	index@(_ZN3cub18CUB_300001_SM_10006detail6reduce28DeviceReduceSingleTileKernelINS2_10policy_hubIijN4cuda3std3__44plusIiEEE10Policy1000EN6thrust24THRUST_300001_SM_1000_NS12zip_iteratorINS7_5tupleIJNSD_6detail15normal_iteratorINSD_10device_ptrIiEEEESK_EEEEEPijS9_ii9tupleProdEEvT0_T1_T2_T3_T4_T6_)
        /*017c*/ 	.word	0x00000000


	//----- nvinfo : EIATTR_REGCOUNT
	.align		4
.L_108:
        /*0180*/ 	.byte	0x04, 0x2f
        /*0182*/ 	.short	(.L_110 - .L_109)
	.align		4
.L_109:
        /*0184*/ 	.word	index@(_ZN3cub18CUB_300001_SM_10006detail6reduce18DeviceReduceKernelINS2_10policy_hubIijN4cuda3std3__44plusIiEEE10Policy1000EN6thrust24THRUST_300001_SM_1000_NS12zip_iteratorINS7_5tupleIJNSD_6detail15normal_iteratorINSD_10device_ptrIiEEEESK_EEEEEjS9_i9tupleProdEEvT0_PT3_T1_NS0_13GridEvenShareISR_EET2_T4_)
        /*0188*/ 	.word	0x00000028


	//----- nvinfo : EIATTR_FRAME_SIZE
	.align		4
.L_110:
        /*018c*/ 	.byte	0x04, 0x11
        /*018e*/ 	.short	(.L_112 - .L_111)
	.align		4
.L_111:
        /*0190*/ 	.word	index@(_ZN3cub18CUB_300001_SM_10006detail6reduce18DeviceReduceKernelINS2_10policy_hubIijN4cuda3std3__44plusIiEEE10Policy1000EN6thrust24THRUST_300001_SM_1000_NS12zip_iteratorINS7_5tupleIJNSD_6detail15normal_iteratorINSD_10device_ptrIiEEEESK_EEEEEjS9_i9tupleProdEEvT0_PT3_T1_NS0_13GridEvenShareISR_EET2_T4_)
        /*0194*/ 	.word	0x00000000


	//----- nvinfo : EIATTR_REGCOUNT
	.align		4
.L_112:
        /*0198*/ 	.byte	0x04, 0x2f
        /*019a*/ 	.short	(.L_114 - .L_113)
	.align		4
.L_113:
        /*019c*/ 	.word	index@(_ZN3cub18CUB_300001_SM_10006detail6reduce28DeviceReduceSingleTileKernelINS2_10policy_hubIiyN4cuda3std3__44plusIiEEE10Policy1000EN6thrust24THRUST_300001_SM_1000_NS12zip_iteratorINS7_5tupleIJNSD_6detail15normal_iteratorINSD_10device_ptrIiEEEESK_EEEEEPiyS9_ii9tupleProdEEvT0_T1_T2_T3_T4_T6_)
        /*01a0*/ 	.word	0x00000030


	//----- nvinfo : EIATTR_FRAME_SIZE
	.align		4
.L_114:
        /*01a4*/ 	.byte	0x04, 0x11
        /*01a6*/ 	.short	(.L_116 - .L_115)
	.align		4
.L_115:
        /*01a8*/ 	.word	index@(_ZN3cub18CUB_300001_SM_10006detail6reduce28DeviceReduceSingleTileKernelINS2_10policy_hubIiyN4cuda3std3__44plusIiEEE10Policy1000EN6thrust24THRUST_300001_SM_1000_NS12zip_iteratorINS7_5tupleIJNSD_6detail15normal_iteratorINSD_10device_ptrIiEEEESK_EEEEEPiyS9_ii9tupleProdEEvT0_T1_T2_T3_T4_T6_)
        /*01ac*/ 	.word	0x00000000


	//----- nvinfo : EIATTR_REGCOUNT
	.align		4
.L_116:
        /*01b0*/ 	.byte	0x04, 0x2f
        /*01b2*/ 	.short	(.L_118 - .L_117)
	.align		4
.L_117:
        /*01b4*/ 	.word	index@(_ZN3cub18CUB_300001_SM_10006detail6reduce18DeviceReduceKernelINS2_10policy_hubIiyN4cuda3std3__44plusIiEEE10Policy1000EN6thrust24THRUST_300001_SM_1000_NS12zip_iteratorINS7_5tupleIJNSD_6detail15normal_iteratorINSD_10device_ptrIiEEEESK_EEEEEyS9_i9tupleProdEEvT0_PT3_T1_NS0_13GridEvenShareISR_EET2_T4_)
        /*01b8*/ 	.word	0x00000020


	//----- nvinfo : EIATTR_FRAME_SIZE
	.align		4
.L_118:
        /*01bc*/ 	.byte	0x04, 0x11
        /*01be*/ 	.short	(.L_120 - .L_119)
	.align		4
.L_119:
        /*01c0*/ 	.word	index@(_ZN3cub18CUB_300001_SM_10006detail6reduce18DeviceReduceKernelINS2_10policy_hubIiyN4cuda3std3__44plusIiEEE10Policy1000EN6thrust24THRUST_300001_SM_1000_NS12zip_iteratorINS7_5tupleIJNSD_6detail15normal_iteratorINSD_10device_ptrIiEEEESK_EEEEEyS9_i9tupleProdEEvT0_PT3_T1_NS0_13GridEvenShareISR_EET2_T4_)
        /*01c4*/ 	.word	0x00000000


	//----- nvinfo : EIATTR_REGCOUNT
	.align		4
.L_120:
        /*01c8*/ 	.byte	0x04, 0x2f
        /*01ca*/ 	.short	(.L_122 - .L_121)
	.align		4
.L_121:
        /*01cc*/ 	.word	index@(_ZN3cub18CUB_300001_SM_10006detail6reduce28DeviceReduceSingleTileKernelINS2_10policy_hubIijN4cuda3std3__44plusIiEEE10Policy1000EN6thrust24THRUST_300001_SM_1000_NS6detail15normal_iteratorINSD_10device_ptrIiEEEEPijS9_ii4sModEEvT0_T1_T2_T3_T4_T6_)
        /*01d0*/ 	.word	0x0000002e


	//----- nvinfo : EIATTR_FRAME_SIZE
	.align		4
.L_122:
        /*01d4*/ 	.byte	0x04, 0x11
        /*01d6*/ 	.short	(.L_124 - .L_123)
	.align		4
.L_123:
        /*01d8*/ 	.word	index@(_ZN3cub18CUB_300001_SM_10006detail6reduce28DeviceReduceSingleTileKernelINS2_10policy_hubIijN4cuda3std3__44plusIiEEE10Policy1000EN6thrust24THRUST_300001_SM_1000_NS6detail15normal_iteratorINSD_10device_ptrIiEEEEPijS9_ii4sModEEvT0_T1_T2_T3_T4_T6_)
        /*01dc*/ 	.word	0x00000000


	//----- nvinfo : EIATTR_REGCOUNT
	.align		4
.L_124:
        /*01e0*/ 	.byte	0x04, 0x2f
        /*01e2*/ 	.short	(.L_126 - .L_125)
	.align		4
.L_125:
        /*01e4*/ 	.word	index@(_ZN3cub18CUB_300001_SM_10006detail6reduce18DeviceReduceKernelINS2_10policy_hubIijN4cuda3std3__44plusIiEEE10Policy1000EN6thrust24THRUST_300001_SM_1000_NS6detail15normal_iteratorINSD_10device_ptrIiEEEEjS9_i4sModEEvT0_PT3_T1_NS0_13GridEvenShareISN_EET2_T4_)
        /*01e8*/ 	.word	0x00000020


	//----- nvinfo : EIATTR_FRAME_SIZE
	.align		4
.L_126:
        /*01ec*/ 	.byte	0x04, 0x11
        /*01ee*/ 	.short	(.L_128 - .L_127)
	.align		4
.L_127:
        /*01f0*/ 	.word	index@(_ZN3cub18CUB_300001_SM_10006detail6reduce18DeviceReduceKernelINS2_10policy_hubIijN4cuda3std3__44plusIiEEE10Policy1000EN6thrust24THRUST_300001_SM_1000_NS6detail15normal_iteratorINSD_10device_ptrIiEEEEjS9_i4sModEEvT0_PT3_T1_NS0_13GridEvenShareISN_EET2_T4_)
        /*01f4*/ 	.word	0x00000000


	//----- nvinfo : EIATTR_REGCOUNT
	.align		4
.L_128:
        /*01f8*/ 	.byte	0x04, 0x2f
        /*01fa*/ 	.short	(.L_130 - .L_129)
	.align		4
.L_129:
        /*01fc*/ 	.word	index@(_ZN3cub18CUB_300001_SM_10006detail6reduce28DeviceReduceSingleTileKernelINS2_10policy_hubIiyN4cuda3std3__44plusIiEEE10Policy1000EN6thrust24THRUST_300001_SM_1000_NS6detail15normal_iteratorINSD_10device_ptrIiEEEEPiyS9_ii4sModEEvT0_T1_T2_T3_T4_T6_)
        /*0200*/ 	.word	0x0000002e


	//----- nvinfo : EIATTR_FRAME_SIZE
	.align		4
.L_130:
        /*0204*/ 	.byte	0x04, 0x11
        /*0206*/ 	.short	(.L_132 - .L_131)
	.align		4
.L_131:
        /*0208*/ 	.word	index@(_ZN3cub18CUB_300001_SM_10006detail6reduce28DeviceReduceSingleTileKernelINS2_10policy_hubIiyN4cuda3std3__44plusIiEEE10Policy1000EN6thrust24THRUST_300001_SM_1000_NS6detail15normal_iteratorINSD_10device_ptrIiEEEEPiyS9_ii4sModEEvT0_T1_T2_T3_T4_T6_)
        /*020c*/ 	.word	0x00000000


	//----- nvinfo : EIATTR_REGCOUNT
	.align		4
.L_132:
        /*0210*/ 	.byte	0x04, 0x2f
        /*0212*/ 	.short	(.L_134 - .L_133)
	.align		4
.L_133:
        /*0214*/ 	.word	index@(_ZN3cub18CUB_300001_SM_10006detail6reduce18DeviceReduceKernelINS2_10policy_hubIiyN4cuda3std3__44plusIiEEE10Policy1000EN6thrust24THRUST_300001_SM_1000_NS6detail15normal_iteratorINSD_10device_ptrIiEEEEyS9_i4sModEEvT0_PT3_T1_NS0_13GridEvenShareISN_EET2_T4_)
        /*0218*/ 	.word	0x00000020


	//----- nvinfo : EIATTR_FRAME_SIZE
	.align		4
.L_134:
        /*021c*/ 	.byte	0x04, 0x11
        /*021e*/ 	.short	(.L_136 - .L_135)
	.align		4
.L_135:
        /*0220*/ 	.word	index@(_ZN3cub18CUB_300001_SM_10006detail6reduce18DeviceReduceKernelINS2_10policy_hubIiyN4cuda3std3__44plusIiEEE10Policy1000EN6thrust24THRUST_300001_SM_1000_NS6detail15normal_iteratorINSD_10device_ptrIiEEEEyS9_i4sModEEvT0_PT3_T1_NS0_13GridEvenShareISN_EET2_T4_)
        /*0224*/ 	.word	0x00000000


	//----- nvinfo : EIATTR_REGCOUNT
	.align		4
.L_136:
        /*0228*/ 	.byte	0x04, 0x2f
        /*022a*/ 	.short	(.L_138 - .L_137)
	.align		4
.L_137:
        /*022c*/ 	.word	index@(_ZN3cub18CUB_300001_SM_10006detail6reduce28DeviceReduceSingleTileKernelINS2_10policy_hubIijN4cuda3std3__44plusIiEEE10Policy1000EN6thrust24THRUST_300001_SM_1000_NS12zip_iteratorINS7_5tupleIJNSD_6detail15normal_iteratorINSD_10device_ptrIiEEEENSD_17constant_iteratorIiNSD_11use_defaultESM_EEEEEEEPijS9_ii8tupleModEEvT0_T1_T2_T3_T4_T6_)
        /*0230*/ 	.word	0x0000002e


	//----- nvinfo : EIATTR_FRAME_SIZE
	.align		4
.L_138:
        /*0234*/ 	.byte	0x04, 0x11
        /*0236*/ 	.short	(.L_140 - .L_139)
	.align		4
.L_139:
        /*0238*/ 	.word	index@(_ZN3cub18CUB_300001_SM_10006detail6reduce28DeviceReduceSingleTileKernelINS2_10policy_hubIijN4cuda3std3__44plusIiEEE10Policy1000EN6thrust24THRUST_300001_SM_1000_NS12zip_iteratorINS7_5tupleIJNSD_6detail15normal_iteratorINSD_10device_ptrIiEEEENSD_17constant_iteratorIiNSD_11use_defaultESM_EEEEEEEPijS9_ii8tupleModEEvT0_T1_T2_T3_T4_T6_)
        /*023c*/ 	.word	0x00000000


	//----- nvinfo : EIATTR_REGCOUNT
	.align		4
.L_140:
        /*0240*/ 	.byte	0x04, 0x2f
        /*0242*/ 	.short	(.L_142 - .L_141)
	.align		4
.L_141:
        /*0244*/ 	.word	index@(_ZN3cub18CUB_300001_SM_10006detail6reduce18DeviceReduceKernelINS2_10policy_hubIijN4cuda3std3__44plusIiEEE10Policy1000EN6thrust24THRUST_300001_SM_1000_NS12zip_iteratorINS7_5tupleIJNSD_6detail15normal_iteratorINSD_10device_ptrIiEEEENSD_17constant_iteratorIiNSD_11use_defaultESM_EEEEEEEjS9_i8tupleModEEvT0_PT3_T1_NS0_13GridEvenShareISU_EET2_T4_)
        /*0248*/ 	.word	0x00000020


	//----- nvinfo : EIATTR_FRAME_SIZE
	.align		4
.L_142:
        /*024c*/ 	.byte	0x04, 0x11
        /*024e*/ 	.short	(.L_144 - .L_143)
	.align		4
.L_143:
        /*0250*/ 	.word	index@(_ZN3cub18CUB_300001_SM_10006detail6reduce18DeviceReduceKernelINS2_10policy_hubIijN4cuda3std3__44plusIiEEE10Policy1000EN6thrust24THRUST_300001_SM_1000_NS12zip_iteratorINS7_5tupleIJNSD_6detail15normal_iteratorINSD_10device_ptrIiEEEENSD_17constant_iteratorIiNSD_11use_defaultESM_EEEEEEEjS9_i8tupleModEEvT0_PT3_T1_NS0_13GridEvenShareISU_EET2_T4_)
        /*0254*/ 	.word	0x00000000


	//----- nvinfo : EIATTR_REGCOUNT
	.align		4
.L_144:
        /*0258*/ 	.byte	0x04, 0x2f
        /*025a*/ 	.short	(.L_146 - .L_145)
	.align		4
.L_145:
        /*025c*/ 	.word	index@(_ZN3cub18CUB_300001_SM_10006detail6reduce28DeviceReduceSingleTileKernelINS2_10policy_hubIiyN4cuda3std3__44plusIiEEE10Policy1000EN6thrust24THRUST_300001_SM_1000_NS12zip_iteratorINS7_5tupleIJNSD_6detail15normal_iteratorINSD_10device_ptrIiEEEENSD_17constant_iteratorIiNSD_11use_defaultESM_EEEEEEEPiyS9_ii8tupleModEEvT0_T1_T2_T3_T4_T6_)
        /*0260*/ 	.word	0x0000002e


	//----- nvinfo : EIATTR_FRAME_SIZE
	.align		4
.L_146:
        /*0264*/ 	.byte	0x04, 0x11
        /*0266*/ 	.short	(.L_148 - .L_147)
	.align		4
.L_147:
        /*0268*/ 	.word	index@(_ZN3cub18CUB_300001_SM_10006detail6reduce28DeviceReduceSingleTileKernelINS2_10policy_hubIiyN4cuda3std3__44plusIiEEE10Policy1000EN6thrust24THRUST_300001_SM_1000_NS12zip_iteratorINS7_5tupleIJNSD_6detail15normal_iteratorINSD_10device_ptrIiEEEENSD_17constant_iteratorIiNSD_11use_defaultESM_EEEEEEEPiyS9_ii8tupleModEEvT0_T1_T2_T3_T4_T6_)
        /*026c*/ 	.word	0x00000000


	//----- nvinfo : EIATTR_REGCOUNT
	.align		4
.L_148:
        /*0270*/ 	.byte	0x04, 0x2f
        /*0272*/ 	.short	(.L_150 - .L_149)
	.align		4
.L_149:
        /*0274*/ 	.word	index@(_ZN3cub18CUB_300001_SM_10006detail6reduce18DeviceReduceKernelINS2_10policy_hubIiyN4cuda3std3__44plusIiEEE10Policy1000EN6thrust24THRUST_300001_SM_1000_NS12zip_iteratorINS7_5tupleIJNSD_6detail15normal_iteratorINSD_10device_ptrIiEEEENSD_17constant_iteratorIiNSD_11use_defaultESM_EEEEEEEyS9_i8tupleModEEvT0_PT3_T1_NS0_13GridEvenShareISU_EET2_T4_)
        /*0278*/ 	.word	0x00000020


	//----- nvinfo : EIATTR_FRAME_SIZE
	.align		4
.L_150:
        /*027c*/ 	.byte	0x04, 0x11
        /*027e*/ 	.short	(.L_152 - .L_151)
	.align		4
.L_151:
        /*0280*/ 	.word	index@(_ZN3cub18CUB_300001_SM_10006detail6reduce18DeviceReduceKernelINS2_10policy_hubIiyN4cuda3std3__44plusIiEEE10Policy1000EN6thrust24THRUST_300001_SM_1000_NS12zip_iteratorINS7_5tupleIJNSD_6detail15normal_iteratorINSD_10device_ptrIiEEEENSD_17constant_iteratorIiNSD_11use_defaultESM_EEEEEEEyS9_i8tupleModEEvT0_PT3_T1_NS0_13GridEvenShareISU_EET2_T4_)
        /*0284*/ 	.word	0x00000000


	//----- nvinfo : EIATTR_MIN_STACK_SIZE
	.align		4
.L_152:
        /*0288*/ 	.byte	0x04, 0x12
        /*028a*/ 	.short	(.L_154 - .L_153)
	.align		4
.L_153:
        /*028c*/ 	.word	index@(_ZN3cub18CUB_300001_SM_10006detail6reduce18DeviceReduceKernelINS2_10policy_hubIiyN4cuda3std3__44plusIiEEE10Policy1000EN6thrust24THRUST_300001_SM_1000_NS12zip_iteratorINS7_5tupleIJNSD_6detail15normal_iteratorINSD_10device_ptrIiEEEENSD_17constant_iteratorIiNSD_11use_defaultESM_EEEEEEEyS9_i8tupleModEEvT0_PT3_T1_NS0_13GridEvenShareISU_EET2_T4_)
        /*0290*/ 	.word	0x00000000


	//----- nvinfo : EIATTR_MIN_STACK_SIZE
	.align		4
.L_154:
        /*0294*/ 	.byte	0x04, 0x12
        /*0296*/ 	.short	(.L_156 - .L_155)
	.align		4
.L_155:
        /*0298*/ 	.word	index@(_ZN3cub18CUB_300001_SM_10006detail6reduce28DeviceReduceSingleTileKernelINS2_10policy_hubIiyN4cuda3std3__44plusIiEEE10Policy1000EN6thrust24THRUST_300001_SM_1000_NS12zip_iteratorINS7_5tupleIJNSD_6detail15normal_iteratorINSD_10device_ptrIiEEEENSD_17constant_iteratorIiNSD_11use_defaultESM_EEEEEEEPiyS9_ii8tupleModEEvT0_T1_T2_T3_T4_T6_)
        /*029c*/ 	.word	0x00000000


	//----- nvinfo : EIATTR_MIN_STACK_SIZE
	.align		4
.L_156:
        /*02a0*/ 	.byte	0x04, 0x12
        /*02a2*/ 	.short	(.L_158 - .L_157)
	.align		4
.L_157:
        /*02a4*/ 	.word	index@(_ZN3cub18CUB_300001_SM_10006detail6reduce18DeviceReduceKernelINS2_10policy_hubIijN4cuda3std3__44plusIiEEE10Policy1000EN6thrust24THRUST_300001_SM_1000_NS12zip_iteratorINS7_5tupleIJNSD_6detail15normal_iteratorINSD_10device_ptrIiEEEENSD_17constant_iteratorIiNSD_11use_defaultESM_EEEEEEEjS9_i8tupleModEEvT0_PT3_T1_NS0_13GridEvenShareISU_EET2_T4_)
        /*02a8*/ 	.word	0x00000000


	//----- nvinfo : EIATTR_MIN_STACK_SIZE
	.align		4
.L_158:
        /*02ac*/ 	.byte	0x04, 0x12
        /*02ae*/ 	.short	(.L_160 - .L_159)
	.align		4
.L_159:
        /*02b0*/ 	.word	index@(_ZN3cub18CUB_300001_SM_10006detail6reduce28DeviceReduceSingleTileKernelINS2_10policy_hubIijN4cuda3std3__44plusIiEEE10Policy1000EN6thrust24THRUST_300001_SM_1000_NS12zip_iteratorINS7_5tupleIJNSD_6detail15normal_iteratorINSD_10device_ptrIiEEEENSD_17constant_iteratorIiNSD_11use_defaultESM_EEEEEEEPijS9_ii8tupleModEEvT0_T1_T2_T3_T4_T6_)
        /*02b4*/ 	.word	0x00000000


	//----- nvinfo : EIATTR_MIN_STACK_SIZE
	.align		4
.L_160:
        /*02b8*/ 	.byte	0x04, 0x12
        /*02ba*/ 	.short	(.L_162 - .L_161)
	.align		4
.L_161:
        /*02bc*/ 	.word	index@(_ZN3cub18CUB_300001_SM_10006detail6reduce18DeviceReduceKernelINS2_10policy_hubIiyN4cuda3std3__44plusIiEEE10Policy1000EN6thrust24THRUST_300001_SM_1000_NS6detail15normal_iteratorINSD_10device_ptrIiEEEEyS9_i4sModEEvT0_PT3_T1_NS0_13GridEvenShareISN_EET2_T4_)
        /*02c0*/ 	.word	0x00000000


	//----- nvinfo : EIATTR_MIN_STACK_SIZE
	.align		4
.L_162:
        /*02c4*/ 	.byte	0x04, 0x12
        /*02c6*/ 	.short	(.L_164 - .L_163)
	.align		4
.L_163:
        /*02c8*/ 	.word	index@(_ZN3cub18CUB_300001_SM_10006detail6reduce28DeviceReduceSingleTileKernelINS2_10policy_hubIiyN4cuda3std3__44plusIiEEE10Policy1000EN6thrust24THRUST_300001_SM_1000_NS6detail15normal_iteratorINSD_10device_ptrIiEEEEPiyS9_ii4sModEEvT0_T1_T2_T3_T4_T6_)
        /*02cc*/ 	.word	0x00000000


	//----- nvinfo : EIATTR_MIN_STACK_SIZE
	.align		4
.L_164:
        /*02d0*/ 	.byte	0x04, 0x12
        /*02d2*/ 	.short	(.L_166 - .L_165)
	.align		4
.L_165:
        /*02d4*/ 	.word	index@(_ZN3cub18CUB_300001_SM_10006detail6reduce18DeviceReduceKernelINS2_10policy_hubIijN4cuda3std3__44plusIiEEE10Policy1000EN6thrust24THRUST_300001_SM_1000_NS6detail15normal_iteratorINSD_10device_ptrIiEEEEjS9_i4sModEEvT0_PT3_T1_NS0_13GridEvenShareISN_EET2_T4_)
        /*02d8*/ 	.word	0x00000000


	//----- nvinfo : EIATTR_MIN_STACK_SIZE
	.align		4
.L_166:
        /*02dc*/ 	.byte	0x04, 0x12
        /*02de*/ 	.short	(.L_168 - .L_167)
	.align		4
.L_167:
        /*02e0*/ 	.word	index@(_ZN3cub18CUB_300001_SM_10006detail6reduce28DeviceReduceSingleTileKernelINS2_10policy_hubIijN4cuda3std3__44plusIiEEE10Policy1000EN6thrust24THRUST_300001_SM_1000_NS6detail15normal_iteratorINSD_10device_ptrIiEEEEPijS9_ii4sModEEvT0_T1_T2_T3_T4_T6_)
        /*02e4*/ 	.word	0x00000000


	//----- nvinfo : EIATTR_MIN_STACK_SIZE
	.align		4
.L_168:
        /*02e8*/ 	.byte	0x04, 0x12
        /*02ea*/ 	.short	(.L_170 - .L_169)
	.align		4
.L_169:
        /*02ec*/ 	.word	index@(_ZN3cub18CUB_300001_SM_10006detail6reduce18DeviceReduceKernelINS2_10policy_hubIiyN4cuda3std3__44plusIiEEE10Policy1000EN6thrust24THRUST_300001_SM_1000_NS12zip_iteratorINS7_5tupleIJNSD_6detail15normal_iteratorINSD_10device_ptrIiEEEESK_EEEEEyS9_i9tupleProdEEvT0_PT3_T1_NS0_13GridEvenShareISR_EET2_T4_)
        /*02f0*/ 	.word	0x00000000


	//----- nvinfo : EIATTR_MIN_STACK_SIZE
	.align		4
.L_170:
        /*02f4*/ 	.byte	0x04, 0x12
        /*02f6*/ 	.short	(.L_172 - .L_171)
	.align		4
.L_171:
        /*02f8*/ 	.word	index@(_ZN3cub18CUB_300001_SM_10006detail6reduce28DeviceReduceSingleTileKernelINS2_10policy_hubIiyN4cuda3std3__44plusIiEEE10Policy1000EN6thrust24THRUST_300001_SM_1000_NS12zip_iteratorINS7_5tupleIJNSD_6detail15normal_iteratorINSD_10device_ptrIiEEEESK_EEEEEPiyS9_ii9tupleProdEEvT0_T1_T2_T3_T4_T6_)
        /*02fc*/ 	.word	0x00000000


	//----- nvinfo : EIATTR_MIN_STACK_SIZE
	.align		4
.L_172:
        /*0300*/ 	.byte	0x04, 0x12
        /*0302*/ 	.short	(.L_174 - .L_173)
	.align		4
.L_173:
        /*0304*/ 	.word	index@(_ZN3cub18CUB_300001_SM_10006detail6reduce18DeviceReduceKernelINS2_10policy_hubIijN4cuda3std3__44plusIiEEE10Policy1000EN6thrust24THRUST_300001_SM_1000_NS12zip_iteratorINS7_5tupleIJNSD_6detail15normal_iteratorINSD_10device_ptrIiEEEESK_EEEEEjS9_i9tupleProdEEvT0_PT3_T1_NS0_13GridEvenShareISR_EET2_T4_)
        /*0308*/ 	.word	0x00000000


	//----- nvinfo : EIATTR_MIN_STACK_SIZE
	.align		4
.L_174:
        /*030c*/ 	.byte	0x04, 0x12
        /*030e*/ 	.short	(.L_176 - .L_175)
	.align		4
.L_175:
        /*0310*/ 	.word	index@(_ZN3cub18CUB_300001_SM_10006detail6reduce28DeviceReduceSingleTileKernelINS2_10policy_hubIijN4cuda3std3__44plusIiEEE10Policy1000EN6thrust24THRUST_300001_SM_1000_NS12zip_iteratorINS7_5tupleIJNSD_6detail15normal_iteratorINSD_10device_ptrIiEEEESK_EEEEEPijS9_ii9tupleProdEEvT0_T1_T2_T3_T4_T6_)
        /*0314*/ 	.word	0x00000000


	//----- nvinfo : EIATTR_MIN_STACK_SIZE
	.align		4
.L_176:
        /*0318*/ 	.byte	0x04, 0x12
        /*031a*/ 	.short	(.L_178 - .L_177)
	.align		4
.L_177:
        /*031c*/ 	.word	index@(_ZN3cub18CUB_300001_SM_10006detail6reduce18DeviceReduceKernelINS2_10policy_hubIiyN4cuda3std3__44plusIiEEE10Policy1000EN6thrust24THRUST_300001_SM_1000_NS18transform_iteratorINSD_12zip_functionINS7_10multipliesIiEEEENSD_12zip_iteratorINS7_5tupleIJNSD_6detail15normal_iteratorINSD_10device_ptrIiEEEESP_EEEEENSD_11use_defaultESS_EEyS9_iNS7_10__identityEEEvT0_PT3_T1_NS0_13GridEvenShareISY_EET2_T4_)
        /*0320*/ 	.word	0x00000000


	//----- nvinfo : EIATTR_MIN_STACK_SIZE
	.align		4
.L_178:
        /*0324*/ 	.byte	0x04, 0x12
        /*0326*/ 	.short	(.L_180 - .L_179)
	.align		4
.L_179:
        /*0328*/ 	.word	index@(_ZN3cub18CUB_300001_SM_10006detail6reduce28DeviceReduceSingleTileKernelINS2_10policy_hubIiyN4cuda3std3__44plusIiEEE10Policy1000EN6thrust24THRUST_300001_SM_1000_NS18transform_iteratorINSD_12zip_functionINS7_10multipliesIiEEEENSD_12zip_iteratorINS7_5tupleIJNSD_6detail15normal_iteratorINSD_10device_ptrIiEEEESP_EEEEENSD_11use_defaultESS_EEPiyS9_iiNS7_10__identityEEEvT0_T1_T2_T3_T4_T6_)
        /*032c*/ 	.word	0x00000000


	//----- nvinfo : EIATTR_MIN_STACK_SIZE
	.align		4
.L_180:
        /*0330*/ 	.byte	0x04, 0x12
        /*0332*/ 	.short	(.L_182 - .L_181)
	.align		4
.L_181:
        /*0334*/ 	.word	index@(_ZN3cub18CUB_300001_SM_10006detail6reduce18DeviceReduceKernelINS2_10policy_hubIijN4cuda3std3__44plusIiEEE10Policy1000EN6thrust24THRUST_300001_SM_1000_NS18transform_iteratorINSD_12zip_functionINS7_10multipliesIiEEEENSD_12zip_iteratorINS7_5tupleIJNSD_6detail15normal_iteratorINSD_10device_ptrIiEEEESP_EEEEENSD_11use_defaultESS_EEjS9_iNS7_10__identityEEEvT0_PT3_T1_NS0_13GridEvenShareISY_EET2_T4_)
        /*0338*/ 	.word	0x00000000


	//----- nvinfo : EIATTR_MIN_STACK_SIZE
	.align		4
.L_182:
        /*033c*/ 	.byte	0x04, 0x12
        /*033e*/ 	.short	(.L_184 - .L_183)
	.align		4
.L_183:
        /*0340*/ 	.word	index@(_ZN3cub18CUB_300001_SM_10006detail6reduce28DeviceReduceSingleTileKernelINS2_10policy_hubIijN4cuda3std3__44plusIiEEE10Policy1000EN6thrust24THRUST_300001_SM_1000_NS18transform_iteratorINSD_12zip_functionINS7_10multipliesIiEEEENSD_12zip_iteratorINS7_5tupleIJNSD_6detail15normal_iteratorINSD_10device_ptrIiEEEESP_EEEEENSD_11use_defaultESS_EEPijS9_iiNS7_10__identityEEEvT0_T1_T2_T3_T4_T6_)
        /*0344*/ 	.word	0x00000000


	//----- nvinfo : EIATTR_MIN_STACK_SIZE
	.align		4
.L_184:
        /*0348*/ 	.byte	0x04, 0x12
        /*034a*/ 	.short	(.L_186 - .L_185)
	.align		4
.L_185:
        /*034c*/ 	.word	index@(_ZN3cub18CUB_300001_SM_10006detail6reduce28DeviceReduceSingleTileKernelINS2_10policy_hubIiyN4cuda3std3__44plusIiEEE10Policy1000EPiSC_iS9_iiNS7_10__identityEEEvT0_T1_T2_T3_T4_T6_)
        /*0350*/ 	.word	0x00000000


	//----- nvinfo : EIATTR_MIN_STACK_SIZE
	.align		4
.L_186:
        /*0354*/ 	.byte	0x04, 0x12
        /*0356*/ 	.short	(.L_188 - .L_187)
	.align		4
.L_187:
        /*0358*/ 	.word	index@(_ZN3cub18CUB_300001_SM_10006detail6reduce18DeviceReduceKernelINS2_10policy_hubIiyN4cuda3std3__44plusIiEEE10Policy1000EN6thrust24THRUST_300001_SM_1000_NS6detail15normal_iteratorINSD_10device_ptrIiEEEEyS9_iNS7_10__identityEEEvT0_PT3_T1_NS0_13GridEvenShareISN_EET2_T4_)
        /*035c*/ 	.word	0x00000000


	//----- nvinfo : EIATTR_MIN_STACK_SIZE
	.align		4
.L_188:
        /*0360*/ 	.byte	0x04, 0x12
        /*0362*/ 	.short	(.L_190 - .L_189)
	.align		4
.L_189:
        /*0364*/ 	.word	index@(_ZN3cub18CUB_300001_SM_10006detail6reduce28DeviceReduceSingleTileKernelINS2_10policy_hubIiyN4cuda3std3__44plusIiEEE10Policy1000EN6thrust24THRUST_300001_SM_1000_NS6detail15normal_iteratorINSD_10device_ptrIiEEEEPiyS9_iiNS7_10__identityEEEvT0_T1_T2_T3_T4_T6_)
        /*0368*/ 	.word	0x00000000


	//----- nvinfo : EIATTR_MIN_STACK_SIZE
	.align		4
.L_190:
        /*036c*/ 	.byte	0x04, 0x12
        /*036e*/ 	.short	(.L_192 - .L_191)
	.align		4
.L_191:
        /*0370*/ 	.word	index@(_ZN3cub18CUB_300001_SM_10006detail6reduce28DeviceReduceSingleTileKernelINS2_10policy_hubIijN4cuda3std3__44plusIiEEE10Policy1000EPiSC_iS9_iiNS7_10__identityEEEvT0_T1_T2_T3_T4_T6_)
        /*0374*/ 	.word	0x00000000


	//----- nvinfo : EIATTR_MIN_STACK_SIZE
	.align		4
.L_192:
        /*0378*/ 	.byte	0x04, 0x12
        /*037a*/ 	.short	(.L_194 - .L_193)
	.align		4
.L_193:
        /*037c*/ 	.word	index@(_ZN3cub18CUB_300001_SM_10006detail6reduce18DeviceReduceKernelINS2_10policy_hubIijN4cuda3std3__44plusIiEEE10Policy1000EN6thrust24THRUST_300001_SM_1000_NS6detail15normal_iteratorINSD_10device_ptrIiEEEEjS9_iNS7_10__identityEEEvT0_PT3_T1_NS0_13GridEvenShareISN_EET2_T4_)
        /*0380*/ 	.word	0x00000000


	//----- nvinfo : EIATTR_MIN_STACK_SIZE
	.align		4
.L_194:
        /*0384*/ 	.byte	0x04, 0x12
        /*0386*/ 	.short	(.L_196 - .L_195)
	.align		4
.L_195:
        /*0388*/ 	.word	index@(_ZN3cub18CUB_300001_SM_10006detail6reduce28DeviceReduceSingleTileKernelINS2_10policy_hubIijN4cuda3std3__44plusIiEEE10Policy1000EN6thrust24THRUST_300001_SM_1000_NS6detail15normal_iteratorINSD_10device_ptrIiEEEEPijS9_iiNS7_10__identityEEEvT0_T1_T2_T3_T4_T6_)
        /*038c*/ 	.word	0x00000000


	//----- nvinfo : EIATTR_MIN_STACK_SIZE
	.align		4
.L_196:
        /*0390*/ 	.byte	0x04, 0x12
        /*0392*/ 	.short	(.L_198 - .L_197)
	.align		4
.L_197:
        /*0394*/ 	.word	index@(_ZN3cub18CUB_300001_SM_10006detail9transform16transform_kernelINS2_10policy_hubILb0EN4cuda3std3__45tupleIJN6thrust24THRUST_300001_SM_1000_NS6detail15normal_iteratorINSA_10device_ptrIiEEEESF_EEEE10policy1000ElNS7_10multipliesIiEESF_JPiSL_EEEvT0_iT1_T2_DpNS2_10kernel_argIT3_EE)
        /*0398*/ 	.word	0x00000000


	//----- nvinfo : EIATTR_MIN_STACK_SIZE
	.align		4
.L_198:
        /*039c*/ 	.byte	0x04, 0x12
        /*039e*/ 	.short	(.L_200 - .L_199)
	.align		4
.L_199:
        /*03a0*/ 	.word	index@(_ZN3cub18CUB_300001_SM_10006detail9transform16transform_kernelINS2_10policy_hubILb0EN4cuda3std3__45tupleIJN6thrust24THRUST_300001_SM_1000_NS6detail15normal_iteratorINSA_10device_ptrIiEEEESF_EEEE10policy1000EiNS7_10multipliesIiEESF_JPiSL_EEEvT0_iT1_T2_DpNS2_10kernel_argIT3_EE)
        /*03a4*/ 	.word	0x00000000


	//----- nvinfo : EIATTR_MIN_STACK_SIZE
	.align		4
.L_200:
        /*03a8*/ 	.byte	0x04, 0x12
        /*03aa*/ 	.short	(.L_202 - .L_201)
	.align		4
.L_201:
        /*03ac*/ 	.word	index@(_ZN3cub18CUB_300001_SM_10006detail8for_each13static_kernelINS2_12policy_hub_t12policy_500_tEmN6thrust24THRUST_300001_SM_1000_NS8cuda_cub20__uninitialized_fill7functorINS7_10device_ptrIiEEiEEEEvT0_T1_)
        /*03b0*/ 	.word	0x00000000


	//----- nvinfo : EIATTR_MIN_STACK_SIZE
	.align		4
.L_202:
        /*03b4*/ 	.byte	0x04, 0x12
        /*03b6*/ 	.short	(.L_204 - .L_203)
	.align		4
.L_203:
        /*03b8*/ 	.word	index@(_ZN3cub18CUB_300001_SM_10006detail11EmptyKernelIvEEvv)
        /*03bc*/ 	.word	0x00000000
.L_204:


//--------------------- .nv.compat                --------------------------
	.section	.nv.compat,"",@"SHT_CUDA_COMPAT_INFO"
	.align	4
        /*0000*/ 	.byte	0x02, 0x09, 0x00, 0x00, 0x02, 0x02, 0x02, 0x00, 0x02, 0x05, 0x05, 0x00, 0x03, 0x07, 0x01, 0x01
        /*0010*/ 	.byte	0x02, 0x03, 0x00, 0x00, 0x02, 0x06, 0x01, 0x00, 0x04, 0x0b, 0x08, 0x00, 0x09, 0x00, 0x00, 0x00
        /*0020*/ 	.byte	0x00, 0x00, 0x00, 0x00


//--------------------- .nv.info._ZN3cub18CUB_300001_SM_10006detail6reduce18DeviceReduceKernelINS2_10policy_hubIiyN4cuda3std3__44plusIiEEE10Policy1000EN6thrust24THRUST_300001_SM_1000_NS12zip_iteratorINS7_5tupleIJNSD_6detail15normal_iteratorINSD_10device_ptrIiEEEENSD_17constant_iteratorIiNSD_11use_defaultESM_EEEEEEEyS9_i8tupleModEEvT0_PT3_T1_NS0_13GridEvenShareISU_EET2_T4_ --------------------------
	.section	.nv.info._ZN3cub18CUB_300001_SM_10006detail6reduce18DeviceReduceKernelINS2_10policy_hubIiyN4cuda3std3__44plusIiEEE10Policy1000EN6thrust24THRUST_300001_SM_1000_NS12zip_iteratorINS7_5tupleIJNSD_6detail15normal_iteratorINSD_10device_ptrIiEEEENSD_17constant_iteratorIiNSD_11use_defaultESM_EEEEEEEyS9_i8tupleModEEvT0_PT3_T1_NS0_13GridEvenShareISU_EET2_T4_,"",@"SHT_CUDA_INFO"
	.sectionflags	@""
	.align	4


	//----- nvinfo : EIATTR_CUDA_API_VERSION
	.align		4
        /*0000*/ 	.byte	0x04, 0x37
        /*0002*/ 	.short	(.L_206 - .L_205)
.L_205:
        /*0004*/ 	.word	0x00000082


	//----- nvinfo : EIATTR_KPARAM_INFO
	.align		4
.L_206:
        /*0008*/ 	.byte	0x04, 0x17
        /*000a*/ 	.short	(.L_208 - .L_207)
.L_207:
        /*000c*/ 	.word	0x00000000
        /*0010*/ 	.short	0x0005
        /*0012*/ 	.short	0x0071
        /*0014*/ 	.byte	0x00, 0xf0, 0x05, 0x00


	//----- nvinfo : EIATTR_KPARAM_INFO
	.align		4
.L_208:
        /*0018*/ 	.byte	0x04, 0x17
        /*001a*/ 	.short	(.L_210 - .L_209)
.L_209:
        /*001c*/ 	.word	0x00000000
        /*0020*/ 	.short	0x0004
        /*0022*/ 	.short	0x0070
        /*0024*/ 	.byte	0x00, 0xf0, 0x05, 0x00


	//----- nvinfo : EIATTR_KPARAM_INFO
	.align		4
.L_210:
        /*0028*/ 	.byte	0x04, 0x17
        /*002a*/ 	.short	(.L_212 - .L_211)
.L_211:
        /*002c*/ 	.word	0x00000000
        /*0030*/ 	.short	0x0003
        /*0032*/ 	.short	0x0028
        /*0034*/ 	.byte	0x00, 0xf0, 0x21, 0x01


	//----- nvinfo : EIATTR_KPARAM_INFO
	.align		4
.L_212:
        /*0038*/ 	.byte	0x04, 0x17
        /*003a*/ 	.short	(.L_214 - .L_213)
.L_213:
        /*003c*/ 	.word	0x00000000
        /*0040*/ 	.short	0x0002
        /*0042*/ 	.short	0x0020
        /*0044*/ 	.byte	0x00, 0xf0, 0x21, 0x00


	//----- nvinfo : EIATTR_KPARAM_INFO
	.align		4
.L_214:
        /*0048*/ 	.byte	0x04, 0x17
        /*004a*/ 	.short	(.L_216 - .L_215)
.L_215:
        /*004c*/ 	.word	0x00000000
        /*0050*/ 	.short	0x0001
        /*0052*/ 	.short	0x0018
        /*0054*/ 	.byte	0x00, 0xf5, 0x21, 0x00


	//----- nvinfo : EIATTR_KPARAM_INFO
	.align		4
.L_216:
        /*0058*/ 	.byte	0x04, 0x17
        /*005a*/ 	.short	(.L_218 - .L_217)
.L_217:
        /*005c*/ 	.word	0x00000000
        /*0060*/ 	.short	0x0000
        /*0062*/ 	.short	0x0000
        /*0064*/ 	.byte	0x00, 0xf0, 0x61, 0x00


	//----- nvinfo : EIATTR_SPARSE_MMA_MASK
	.align		4
.L_218:
        /*0068*/ 	.byte	0x03, 0x50
        /*006a*/ 	.short	0x0000


	//----- nvinfo : EIATTR_MAXREG_COUNT
	.align		4
        /*006c*/ 	.byte	0x03, 0x1b
        /*006e*/ 	.short	0x00ff


	//----- nvinfo : EIATTR_NUM_BARRIERS
	.align		4
        /*0070*/ 	.byte	0x02, 0x4c
        /*0072*/ 	.byte	0x01
	.zero		1


	//----- nvinfo : EIATTR_MERCURY_ISA_VERSION
	.align		4
        /*0074*/ 	.byte	0x03, 0x5f
        /*0076*/ 	.short	0x0101


	//----- nvinfo : EIATTR_COOP_GROUP_MASK_REGIDS
	.align		4
        /*0078*/ 	.byte	0x04, 0x29
        /*007a*/ 	.short	(.L_220 - .L_219)


	//   ....[0]....
.L_219:
        /*007c*/ 	.word	0xffffffff


	//   ....[1]....
        /*0080*/ 	.word	0xffffffff


	//   ....[2]....
        /*0084*/ 	.word	0xffffffff


	//   ....[3]....
        /*0088*/ 	.word	0xffffffff


	//   ....[4]....
        /*008c*/ 	.word	0xffffffff


	//   ....[5]....
        /*0090*/ 	.word	0xffffffff


	//   ....[6]....
        /*0094*/ 	.word	0xffffffff


	//   ....[7]....
        /*0098*/ 	.word	0xffffffff


	//   ....[8]....
        /*009c*/ 	.word	0xffffffff


	//   ....[9]....
        /*00a0*/ 	.word	0xffffffff


	//   ....[10]....
        /*00a4*/ 	.word	0xffffffff


	//   ....[11]....
        /*00a8*/ 	.word	0xffffffff


	//   ....[12]....
        /*00ac*/ 	.word	0xffffffff


	//   ....[13]....
        /*00b0*/ 	.word	0xffffffff


	//   ....[14]....
        /*00b4*/ 	.word	0xffffffff


	//----- nvinfo : EIATTR_COOP_GROUP_INSTR_OFFSETS
	.align		4
.L_220:
        /*00b8*/ 	.byte	0x04, 0x28
        /*00ba*/ 	.short	(.L_222 - .L_221)


	//   ....[0]....
.L_221:
        /*00bc*/ 	.word	0x00002260


	//   ....[1]....
        /*00c0*/ 	.word	0x000022c0


	//   ....[2]....
        /*00c4*/ 	.word	0x00002320


	//   ....[3]....
        /*00c8*/ 	.word	0x00002380


	//   ....[4]....
        /*00cc*/ 	.word	0x000023e0


	//   ....[5]....
        /*00d0*/ 	.word	0x00002570


	//   ....[6]....
        /*00d4*/ 	.word	0x00002610


	//   ....[7]....
        /*00d8*/ 	.word	0x00002680


	//   ....[8]....
        /*00dc*/ 	.word	0x000026c0


	//   ....[9]....
        /*00e0*/ 	.word	0x00002710


	//   ....[10]....
        /*00e4*/ 	.word	0x000064d0


	//   ....[11]....
        /*00e8*/ 	.word	0x00006530


	//   ....[12]....
        /*00ec*/ 	.word	0x00006590


	//   ....[13]....
        /*00f0*/ 	.word	0x000065f0


	//   ....[14]....
        /*00f4*/ 	.word	0x00006650


	//----- nvinfo : EIATTR_VRC_CTA_INIT_COUNT
	.align		4
.L_222:
        /*00f8*/ 	.byte	0x02, 0x4a
	.zero		1
	.zero		1


	//----- nvinfo : EIATTR_EXIT_INSTR_OFFSETS
	.align		4
        /*00fc*/ 	.byte	0x04, 0x1c
        /*00fe*/ 	.short	(.L_224 - .L_223)


	//   ....[0]....
.L_223:
        /*0100*/ 	.word	0x00006770


	//   ....[1]....
        /*0104*/ 	.word	0x000067d0


	//----- nvinfo : EIATTR_MAX_THREADS
	.align		4
.L_224:
        /*0108*/ 	.byte	0x04, 0x05
        /*010a*/ 	.short	(.L_226 - .L_225)
.L_225:
        /*010c*/ 	.word	0x00000100
        /*0110*/ 	.word	0x00000001
        /*0114*/ 	.word	0x00000001


	//----- nvinfo : EIATTR_CRS_STACK_SIZE
	.align		4
.L_226:
        /*0118*/ 	.byte	0x04, 0x1e
        /*011a*/ 	.short	(.L_228 - .L_227)
.L_227:
        /*011c*/ 	.word	0x00000000


	//----- nvinfo : EIATTR_CBANK_PARAM_SIZE
	.align		4
.L_228:
        /*0120*/ 	.byte	0x03, 0x19
        /*0122*/ 	.short	0x0072


	//----- nvinfo : EIATTR_PARAM_CBANK
	.align		4
        /*0124*/ 	.byte	0x04, 0x0a
        /*0126*/ 	.short	(.L_230 - .L_229)
	.align		4
.L_229:
        /*0128*/ 	.word	index@(.nv.constant0._ZN3cub18CUB_300001_SM_10006detail6reduce18DeviceReduceKernelINS2_10policy_hubIiyN4cuda3std3__44plusIiEEE10Policy1000EN6thrust24THRUST_300001_SM_1000_NS12zip_iteratorINS7_5tupleIJNSD_6detail15normal_iteratorINSD_10device_ptrIiEEEENSD_17constant_iteratorIiNSD_11use_defaultESM_EEEEEEEyS9_i8tupleModEEvT0_PT3_T1_NS0_13GridEvenShareISU_EET2_T4_)
        /*012c*/ 	.short	0x0380
        /*012e*/ 	.short	0x0072


	//----- nvinfo : EIATTR_SW_WAR
	.align		4
.L_230:
        /*0130*/ 	.byte	0x04, 0x36
        /*0132*/ 	.short	(.L_232 - .L_231)
.L_231:
        /*0134*/ 	.word	0x00000008
.L_232:


//--------------------- .nv.info._ZN3cub18CUB_300001_SM_10006detail6reduce28DeviceReduceSingleTileKernelINS2_10policy_hubIiyN4cuda3std3__44plusIiEEE10Policy1000EN6thrust24THRUST_300001_SM_1000_NS12zip_iteratorINS7_5tupleIJNSD_6detail15normal_iteratorINSD_10device_ptrIiEEEENSD_17constant_iteratorIiNSD_11use_defaultESM_EEEEEEEPiyS9_ii8tupleModEEvT0_T1_T2_T3_T4_T6_ --------------------------
	.section	.nv.info._ZN3cub18CUB_300001_SM_10006detail6reduce28DeviceReduceSingleTileKernelINS2_10policy_hubIiyN4cuda3std3__44plusIiEEE10Policy1000EN6thrust24THRUST_300001_SM_1000_NS12zip_iteratorINS7_5tupleIJNSD_6detail15normal_iteratorINSD_10device_ptrIiEEEENSD_17constant_iteratorIiNSD_11use_defaultESM_EEEEEEEPiyS9_ii8tupleModEEvT0_T1_T2_T3_T4_T6_,"",@"SHT_CUDA_INFO"
	.sectionflags	@""
	.align	4


	//----- nvinfo : EIATTR_CUDA_API_VERSION
	.align		4
        /*0000*/ 	.byte	0x04, 0x37
        /*0002*/ 	.short	(.L_234 - .L_233)
.L_233:
        /*0004*/ 	.word	0x00000082


	//----- nvinfo : EIATTR_KPARAM_INFO
	.align		4
.L_234:
        /*0008*/ 	.byte	0x04, 0x17
        /*000a*/ 	.short	(.L_236 - .L_235)
.L_235:
        /*000c*/ 	.word	0x00000000
        /*0010*/ 	.short	0x0005
        /*0012*/ 	.short	0x0030
        /*0014*/ 	.byte	0x00, 0xf0, 0x05, 0x00


	//----- nvinfo : EIATTR_KPARAM_INFO
	.align		4
.L_236:
        /*0018*/ 	.byte	0x04, 0x17
        /*001a*/ 	.short	(.L_238 - .L_237)
.L_237:
        /*001c*/ 	.word	0x00000000
        /*0020*/ 	.short	0x0004
        /*0022*/ 	.short	0x002c
        /*0024*/ 	.byte	0x00, 0xf0, 0x11, 0x00


	//----- nvinfo : EIATTR_KPARAM_INFO
	.align		4
.L_238:
        /*0028*/ 	.byte	0x04, 0x17
        /*002a*/ 	.short	(.L_240 - .L_239)
.L_239:
        /*002c*/ 	.word	0x00000000
        /*0030*/ 	.short	0x0003
        /*0032*/ 	.short	0x0028
        /*0034*/ 	.byte	0x00, 0xf0, 0x05, 0x00


	//----- nvinfo : EIATTR_KPARAM_INFO
	.align		4
.L_240:
        /*0038*/ 	.byte	0x04, 0x17
        /*003a*/ 	.short	(.L_242 - .L_241)
.L_241:
        /*003c*/ 	.word	0x00000000
        /*0040*/ 	.short	0x0002
        /*0042*/ 	.short	0x0020
        /*0044*/ 	.byte	0x00, 0xf0, 0x21, 0x00


	//----- nvinfo : EIATTR_KPARAM_INFO
	.align		4
.L_242:
        /*0048*/ 	.byte	0x04, 0x17
        /*004a*/ 	.short	(.L_244 - .L_243)
.L_243:
        /*004c*/ 	.word	0x00000000
        /*0050*/ 	.short	0x0001
        /*0052*/ 	.short	0x0018
        /*0054*/ 	.byte	0x00, 0xf5, 0x21, 0x00


	//----- nvinfo : EIATTR_KPARAM_INFO
	.align		4
.L_244:
        /*0058*/ 	.byte	0x04, 0x17
        /*005a*/ 	.short	(.L_246 - .L_245)
.L_245:
        /*005c*/ 	.word	0x00000000
        /*0060*/ 	.short	0x0000
        /*0062*/ 	.short	0x0000
        /*0064*/ 	.byte	0x00, 0xf0, 0x61, 0x00


	//----- nvinfo : EIATTR_SPARSE_MMA_MASK
	.align		4
.L_246:
        /*0068*/ 	.byte	0x03, 0x50
        /*006a*/ 	.short	0x0000


	//----- nvinfo : EIATTR_MAXREG_COUNT
	.align		4
        /*006c*/ 	.byte	0x03, 0x1b
        /*006e*/ 	.short	0x00ff


	//----- nvinfo : EIATTR_NUM_BARRIERS
	.align		4
        /*0070*/ 	.byte	0x02, 0x4c
        /*0072*/ 	.byte	0x01
	.zero		1


	//----- nvinfo : EIATTR_MERCURY_ISA_VERSION
	.align		4
        /*0074*/ 	.byte	0x03, 0x5f
        /*0076*/ 	.short	0x0101


	//----- nvinfo : EIATTR_COOP_GROUP_MASK_REGIDS
	.align		4
        /*0078*/ 	.byte	0x04, 0x29
        /*007a*/ 	.short	(.L_248 - .L_247)


	//   ....[0]....
.L_247:
        /*007c*/ 	.word	0xffffffff


	//   ....[1]....
        /*0080*/ 	.word	0xffffffff


	//   ....[2]....
        /*0084*/ 	.word	0xffffffff


	//   ....[3]....
        /*0088*/ 	.word	0xffffffff


	//   ....[4]....
        /*008c*/ 	.word	0xffffffff


	//   ....[5]....
        /*0090*/ 	.word	0xffffffff


	//   ....[6]....
        /*0094*/ 	.word	0xffffffff


	//   ....[7]....
        /*0098*/ 	.word	0xffffffff


	//   ....[8]....
        /*009c*/ 	.word	0xffffffff


	//   ....[9]....
        /*00a0*/ 	.word	0xffffffff


	//   ....[10]....
        /*00a4*/ 	.word	0xffffffff


	//   ....[11]....
        /*00a8*/ 	.word	0xffffffff


	//   ....[12]....
        /*00ac*/ 	.word	0xffffffff


	//   ....[13]....
        /*00b0*/ 	.word	0xffffffff


	//   ....[14]....
        /*00b4*/ 	.word	0xffffffff


	//----- nvinfo : EIATTR_COOP_GROUP_INSTR_OFFSETS
	.align		4
.L_248:
        /*00b8*/ 	.byte	0x04, 0x28
        /*00ba*/ 	.short	(.L_250 - .L_249)


	//   ....[0]....
.L_249:
        /*00bc*/ 	.word	0x000021e0


	//   ....[1]....
        /*00c0*/ 	.word	0x00002240


	//   ....[2]....
        /*00c4*/ 	.word	0x000022a0


	//   ....[3]....
        /*00c8*/ 	.word	0x00002300


	//   ....[4]....
        /*00cc*/ 	.word	0x00002360


	//   ....[5]....
        /*00d0*/ 	.word	0x000024f0


	//   ....[6]....
        /*00d4*/ 	.word	0x00002590


	//   ....[7]....
        /*00d8*/ 	.word	0x00002610


	//   ....[8]....
        /*00dc*/ 	.word	0x00002670


	//   ....[9]....
        /*00e0*/ 	.word	0x000026b0


	//   ....[10]....
        /*00e4*/ 	.word	0x00006260


	//   ....[11]....
        /*00e8*/ 	.word	0x000062c0


	//   ....[12]....
        /*00ec*/ 	.word	0x00006310


	//   ....[13]....
        /*00f0*/ 	.word	0x00006360


	//   ....[14]....
        /*00f4*/ 	.word	0x000063c0


	//----- nvinfo : EIATTR_VRC_CTA_INIT_COUNT
	.align		4
.L_250:
        /*00f8*/ 	.byte	0x02, 0x4a
	.zero		1
	.zero		1


	//----- nvinfo : EIATTR_EXIT_INSTR_OFFSETS
	.align		4
        /*00fc*/ 	.byte	0x04, 0x1c
        /*00fe*/ 	.short	(.L_252 - .L_251)


	//   ....[0]....
.L_251:
        /*0100*/ 	.word	0x00000080


	//   ....[1]....
        /*0104*/ 	.word	0x000000c0


	//   ....[2]....
        /*0108*/ 	.word	0x000064f0


	//   ....[3]....
        /*010c*/ 	.word	0x00006540


	//----- nvinfo : EIATTR_MAX_THREADS
	.align		4
.L_252:
        /*0110*/ 	.byte	0x04, 0x05
        /*0112*/ 	.short	(.L_254 - .L_253)
.L_253:
        /*0114*/ 	.word	0x00000100
        /*0118*/ 	.word	0x00000001
        /*011c*/ 	.word	0x00000001


	//----- nvinfo : EIATTR_CRS_STACK_SIZE
	.align		4
.L_254:
        /*0120*/ 	.byte	0x04, 0x1e
        /*0122*/ 	.short	(.L_256 - .L_255)
.L_255:
        /*0124*/ 	.word	0x00000000


	//----- nvinfo : EIATTR_CBANK_PARAM_SIZE
	.align		4
.L_256:
        /*0128*/ 	.byte	0x03, 0x19
        /*012a*/ 	.short	0x0031


	//----- nvinfo : EIATTR_PARAM_CBANK
	.align		4
        /*012c*/ 	.byte	0x04, 0x0a
        /*012e*/ 	.short	(.L_258 - .L_257)
	.align		4
.L_257:
        /*0130*/ 	.word	index@(.nv.constant0._ZN3cub18CUB_300001_SM_10006detail6reduce28DeviceReduceSingleTileKernelINS2_10policy_hubIiyN4cuda3std3__44plusIiEEE10Policy1000EN6thrust24THRUST_300001_SM_1000_NS12zip_iteratorINS7_5tupleIJNSD_6detail15normal_iteratorINSD_10device_ptrIiEEEENSD_17constant_iteratorIiNSD_11use_defaultESM_EEEEEEEPiyS9_ii8tupleModEEvT0_T1_T2_T3_T4_T6_)
        /*0134*/ 	.short	0x0380
        /*0136*/ 	.short	0x0031


	//----- nvinfo : EIATTR_SW_WAR
	.align		4
.L_258:
        /*0138*/ 	.byte	0x04, 0x36
        /*013a*/ 	.short	(.L_260 - .L_259)
.L_259:
        /*013c*/ 	.word	0x00000008
.L_260:


//--------------------- .nv.info._ZN3cub18CUB_300001_SM_10006detail6reduce18DeviceReduceKernelINS2_10policy_hubIijN4cuda3std3__44plusIiEEE10Policy1000EN6thrust24THRUST_300001_SM_1000_NS12zip_iteratorINS7_5tupleIJNSD_6detail15normal_iteratorINSD_10device_ptrIiEEEENSD_17constant_iteratorIiNSD_11use_defaultESM_EEEEEEEjS9_i8tupleModEEvT0_PT3_T1_NS0_13GridEvenShareISU_EET2_T4_ --------------------------
	.section	.nv.info._ZN3cub18CUB_300001_SM_10006detail6reduce18DeviceReduceKernelINS2_10policy_hubIijN4cuda3std3__44plusIiEEE10Policy1000EN6thrust24THRUST_300001_SM_1000_NS12zip_iteratorINS7_5tupleIJNSD_6detail15normal_iteratorINSD_10device_ptrIiEEEENSD_17constant_iteratorIiNSD_11use_defaultESM_EEEEEEEjS9_i8tupleModEEvT0_PT3_T1_NS0_13GridEvenShareISU_EET2_T4_,"",@"SHT_CUDA_INFO"
	.sectionflags	@""
	.align	4


	//----- nvinfo : EIATTR_CUDA_API_VERSION
	.align		4
        /*0000*/ 	.byte	0x04, 0x37
        /*0002*/ 	.short	(.L_262 - .L_261)
.L_261:
        /*0004*/ 	.word	0x00000082


	//----- nvinfo : EIATTR_KPARAM_INFO
	.align		4
.L_262:
        /*0008*/ 	.byte	0x04, 0x17
        /*000a*/ 	.short	(.L_264 - .L_263)
.L_263:
        /*000c*/ 	.word	0x00000000
        /*0010*/ 	.short	0x0005
        /*0012*/ 	.short	0x004d
        /*0014*/ 	.byte	0x00, 0xf0, 0x05, 0x00


	//----- nvinfo : EIATTR_KPARAM_INFO
	.align		4
.L_264:
        /*0018*/ 	.byte	0x04, 0x17
        /*001a*/ 	.short	(.L_266 - .L_265)
.L_265:
        /*001c*/ 	.word	0x00000000
        /*0020*/ 	.short	0x0004
        /*0022*/ 	.short	0x004c
        /*0024*/ 	.byte	0x00, 0xf0, 0x05, 0x00


	//----- nvinfo : EIATTR_KPARAM_INFO
	.align		4
.L_266:
        /*0028*/ 	.byte	0x04, 0x17
        /*002a*/ 	.short	(.L_268 - .L_267)
.L_267:
        /*002c*/ 	.word	0x00000000
        /*0030*/ 	.short	0x0003
        /*0032*/ 	.short	0x0024
        /*0034*/ 	.byte	0x00, 0xf0, 0xa1, 0x00


	//----- nvinfo : EIATTR_KPARAM_INFO
	.align		4
.L_268:
        /*0038*/ 	.byte	0x04, 0x17
        /*003a*/ 	.short	(.L_270 - .L_269)
.L_269:
        /*003c*/ 	.word	0x00000000
        /*0040*/ 	.short	0x0002
        /*0042*/ 	.short	0x0020
        /*0044*/ 	.byte	0x00, 0xf0, 0x11, 0x00


	//----- nvinfo : EIATTR_KPARAM_INFO
	.align		4
.L_270:
        /*0048*/ 	.byte	0x04, 0x17
        /*004a*/ 	.short	(.L_272 - .L_271)
.L_271:
        /*004c*/ 	.word	0x00000000
        /*0050*/ 	.short	0x0001
        /*0052*/ 	.short	0x0018
        /*0054*/ 	.byte	0x00, 0xf5, 0x21, 0x00


	//----- nvinfo : EIATTR_KPARAM_INFO
	.align		4
.L_272:
        /*0058*/ 	.byte	0x04, 0x17
        /*005a*/ 	.short	(.L_274 - .L_273)
.L_273:
        /*005c*/ 	.word	0x00000000
        /*0060*/ 	.short	0x0000
        /*0062*/ 	.short	0x0000
        /*0064*/ 	.byte	0x00, 0xf0, 0x61, 0x00


	//----- nvinfo : EIATTR_SPARSE_MMA_MASK
	.align		4
.L_274:
        /*0068*/ 	.byte	0x03, 0x50
        /*006a*/ 	.short	0x0000


	//----- nvinfo : EIATTR_MAXREG_COUNT
	.align		4
        /*006c*/ 	.byte	0x03, 0x1b
        /*006e*/ 	.short	0x00ff


	//----- nvinfo : EIATTR_NUM_BARRIERS
	.align		4
        /*0070*/ 	.byte	0x02, 0x4c
        /*0072*/ 	.byte	0x01
	.zero		1


	//----- nvinfo : EIATTR_MERCURY_ISA_VERSION
	.align		4
        /*0074*/ 	.byte	0x03, 0x5f
        /*0076*/ 	.short	0x0101


	//----- nvinfo : EIATTR_COOP_GROUP_MASK_REGIDS
	.align		4
        /*0078*/ 	.byte	0x04, 0x29
        /*007a*/ 	.short	(.L_276 - .L_275)


	//   ....[0]....
.L_275:
        /*007c*/ 	.word	0xffffffff


	//   ....[1]....
        /*0080*/ 	.word	0xffffffff


	//   ....[2]....
        /*0084*/ 	.word	0xffffffff


	//   ....[3]....
        /*0088*/ 	.word	0xffffffff


	//   ....[4]....
        /*008c*/ 	.word	0xffffffff


	//   ....[5]....
        /*0090*/ 	.word	0xffffffff


	//   ....[6]....
        /*0094*/ 	.word	0xffffffff


	//   ....[7]....
        /*0098*/ 	.word	0xffffffff


	//   ....[8]....
        /*009c*/ 	.word	0xffffffff


	//   ....[9]....
        /*00a0*/ 	.word	0xffffffff


	//   ....[10]....
        /*00a4*/ 	.word	0xffffffff


	//   ....[11]....
        /*00a8*/ 	.word	0xffffffff


	//   ....[12]....
        /*00ac*/ 	.word	0xffffffff


	//   ....[13]....
        /*00b0*/ 	.word	0xffffffff


	//   ....[14]....
        /*00b4*/ 	.word	0xffffffff


	//----- nvinfo : EIATTR_COOP_GROUP_INSTR_OFFSETS
	.align		4
.L_276:
        /*00b8*/ 	.byte	0x04, 0x28
        /*00ba*/ 	.short	(.L_278 - .L_277)


	//   ....[0]....
.L_277:
        /*00bc*/ 	.word	0x000024a0


	//   ....[1]....
        /*00c0*/ 	.word	0x00002500


	//   ....[2]....
        /*00c4*/ 	.word	0x00002560


	//   ....[3]....
        /*00c8*/ 	.word	0x000025c0


	//   ....[4]....
        /*00cc*/ 	.word	0x00002620


	//   ....[5]....
        /*00d0*/ 	.word	0x000027b0


	//   ....[6]....
        /*00d4*/ 	.word	0x00002860


	//   ....[7]....
        /*00d8*/ 	.word	0x000028e0


	//   ....[8]....
        /*00dc*/ 	.word	0x00002930


	//   ....[9]....
        /*00e0*/ 	.word	0x00002970


	//   ....[10]....
        /*00e4*/ 	.word	0x000067d0


	//   ....[11]....
        /*00e8*/ 	.word	0x00006830


	//   ....[12]....
        /*00ec*/ 	.word	0x00006890


	//   ....[13]....
        /*00f0*/ 	.word	0x000068f0


	//   ....[14]....
        /*00f4*/ 	.word	0x00006950


	//----- nvinfo : EIATTR_VRC_CTA_INIT_COUNT
	.align		4
.L_278:
        /*00f8*/ 	.byte	0x02, 0x4a
	.zero		1
	.zero		1


	//----- nvinfo : EIATTR_EXIT_INSTR_OFFSETS
	.align		4
        /*00fc*/ 	.byte	0x04, 0x1c
        /*00fe*/ 	.short	(.L_280 - .L_279)


	//   ....[0]....
.L_279:
        /*0100*/ 	.word	0x00006a70


	//   ....[1]....
        /*0104*/ 	.word	0x00006ab0


	//----- nvinfo : EIATTR_MAX_THREADS
	.align		4
.L_280:
        /*0108*/ 	.byte	0x04, 0x05
        /*010a*/ 	.short	(.L_282 - .L_281)
.L_281:
        /*010c*/ 	.word	0x00000100
        /*0110*/ 	.word	0x00000001
        /*0114*/ 	.word	0x00000001


	//----- nvinfo : EIATTR_CRS_STACK_SIZE
	.align		4
.L_282:
        /*0118*/ 	.byte	0x04, 0x1e
        /*011a*/ 	.short	(.L_284 - .L_283)
.L_283:
        /*011c*/ 	.word	0x00000000


	//----- nvinfo : EIATTR_CBANK_PARAM_SIZE
	.align		4
.L_284:
        /*0120*/ 	.byte	0x03, 0x19
        /*0122*/ 	.short	0x004e


	//----- nvinfo : EIATTR_PARAM_CBANK
	.align		4
        /*0124*/ 	.byte	0x04, 0x0a
        /*0126*/ 	.short	(.L_286 - .L_285)
	.align		4
.L_285:
        /*0128*/ 	.word	index@(.nv.constant0._ZN3cub18CUB_300001_SM_10006detail6reduce18DeviceReduceKernelINS2_10policy_hubIijN4cuda3std3__44plusIiEEE10Policy1000EN6thrust24THRUST_300001_SM_1000_NS12zip_iteratorINS7_5tupleIJNSD_6detail15normal_iteratorINSD_10device_ptrIiEEEENSD_17constant_iteratorIiNSD_11use_defaultESM_EEEEEEEjS9_i8tupleModEEvT0_PT3_T1_NS0_13GridEvenShareISU_EET2_T4_)
        /*012c*/ 	.short	0x0380
        /*012e*/ 	.short	0x004e


	//----- nvinfo : EIATTR_SW_WAR
	.align		4
.L_286:
        /*0130*/ 	.byte	0x04, 0x36
        /*0132*/ 	.short	(.L_288 - .L_287)
.L_287:
        /*0134*/ 	.word	0x00000008
.L_288:


//--------------------- .nv.info._ZN3cub18CUB_300001_SM_10006detail6reduce28DeviceReduceSingleTileKernelINS2_10policy_hubIijN4cuda3std3__44plusIiEEE10Policy1000EN6thrust24THRUST_300001_SM_1000_NS12zip_iteratorINS7_5tupleIJNSD_6detail15normal_iteratorINSD_10device_ptrIiEEEENSD_17constant_iteratorIiNSD_11use_defaultESM_EEEEEEEPijS9_ii8tupleModEEvT0_T1_T2_T3_T4_T6_ --------------------------
	.section	.nv.info._ZN3cub18CUB_300001_SM_10006detail6reduce28DeviceReduceSingleTileKernelINS2_10policy_hubIijN4cuda3std3__44plusIiEEE10Policy1000EN6thrust24THRUST_300001_SM_1000_NS12zip_iteratorINS7_5tupleIJNSD_6detail15normal_iteratorINSD_10device_ptrIiEEEENSD_17constant_iteratorIiNSD_11use_defaultESM_EEEEEEEPijS9_ii8tupleModEEvT0_T1_T2_T3_T4_T6_,"",@"SHT_CUDA_INFO"
	.sectionflags	@""
	.align	4


	//----- nvinfo : EIATTR_CUDA_API_VERSION
	.align		4
        /*0000*/ 	.byte	0x04, 0x37
        /*0002*/ 	.short	(.L_290 - .L_289)
.L_289:
        /*0004*/ 	.word	0x00000082


	//----- nvinfo : EIATTR_KPARAM_INFO
	.align		4
.L_290:
        /*0008*/ 	.byte	0x04, 0x17
        /*000a*/ 	.short	(.L_292 - .L_291)
.L_291:
        /*000c*/ 	.word	0x00000000
        /*0010*/ 	.short	0x0005
        /*0012*/ 	.short	0x002c
        /*0014*/ 	.byte	0x00, 0xf0, 0x05, 0x00


	//----- nvinfo : EIATTR_KPARAM_INFO
	.align		4
.L_292:
        /*0018*/ 	.byte	0x04, 0x17
        /*001a*/ 	.short	(.L_294 - .L_293)
.L_293:
        /*001c*/ 	.word	0x00000000
        /*0020*/ 	.short	0x0004
        /*0022*/ 	.short	0x0028
        /*0024*/ 	.byte	0x00, 0xf0, 0x11, 0x00


	//----- nvinfo : EIATTR_KPARAM_INFO
	.align		4
.L_294:
        /*0028*/ 	.byte	0x04, 0x17
        /*002a*/ 	.short	(.L_296 - .L_295)
.L_295:
        /*002c*/ 	.word	0x00000000
        /*0030*/ 	.short	0x0003
        /*0032*/ 	.short	0x0024
        /*0034*/ 	.byte	0x00, 0xf0, 0x05, 0x00


	//----- nvinfo : EIATTR_KPARAM_INFO
	.align		4
.L_296:
        /*0038*/ 	.byte	0x04, 0x17
        /*003a*/ 	.short	(.L_298 - .L_297)
.L_297:
        /*003c*/ 	.word	0x00000000
        /*0040*/ 	.short	0x0002
        /*0042*/ 	.short	0x0020
        /*0044*/ 	.byte	0x00, 0xf0, 0x11, 0x00


	//----- nvinfo : EIATTR_KPARAM_INFO
	.align		4
.L_298:
        /*0048*/ 	.byte	0x04, 0x17
        /*004a*/ 	.short	(.L_300 - .L_299)
.L_299:
        /*004c*/ 	.word	0x00000000
        /*0050*/ 	.short	0x0001
        /*0052*/ 	.short	0x0018
        /*0054*/ 	.byte	0x00, 0xf5, 0x21, 0x00


	//----- nvinfo : EIATTR_KPARAM_INFO
	.align		4
.L_300:
        /*0058*/ 	.byte	0x04, 0x17
        /*005a*/ 	.short	(.L_302 - .L_301)
.L_301:
        /*005c*/ 	.word	0x00000000
        /*0060*/ 	.short	0x0000
        /*0062*/ 	.short	0x0000
        /*0064*/ 	.byte	0x00, 0xf0, 0x61, 0x00


	//----- nvinfo : EIATTR_SPARSE_MMA_MASK
	.align		4
.L_302:
        /*0068*/ 	.byte	0x03, 0x50
        /*006a*/ 	.short	0x0000


	//----- nvinfo : EIATTR_MAXREG_COUNT
	.align		4
        /*006c*/ 	.byte	0x03, 0x1b
        /*006e*/ 	.short	0x00ff


	//----- nvinfo : EIATTR_NUM_BARRIERS
	.align		4
        /*0070*/ 	.byte	0x02, 0x4c
        /*0072*/ 	.byte	0x01
	.zero		1


	//----- nvinfo : EIATTR_MERCURY_ISA_VERSION
	.align		4
        /*0074*/ 	.byte	0x03, 0x5f
        /*0076*/ 	.short	0x0101


	//----- nvinfo : EIATTR_COOP_GROUP_MASK_REGIDS
	.align		4
        /*0078*/ 	.byte	0x04, 0x29
        /*007a*/ 	.short	(.L_304 - .L_303)


	//   ....[0]....
.L_303:
        /*007c*/ 	.word	0xffffffff


	//   ....[1]....
        /*0080*/ 	.word	0xffffffff


	//   ....[2]....
        /*0084*/ 	.word	0xffffffff


	//   ....[3]....
        /*0088*/ 	.word	0xffffffff


	//   ....[4]....
        /*008c*/ 	.word	0xffffffff


	//   ....[5]....
        /*0090*/ 	.word	0xffffffff


	//   ....[6]....
        /*0094*/ 	.word	0xffffffff


	//   ....[7]....
        /*0098*/ 	.word	0xffffffff


	//   ....[8]....
        /*009c*/ 	.word	0xffffffff


	//   ....[9]....
        /*00a0*/ 	.word	0xffffffff


	//   ....[10]....
        /*00a4*/ 	.word	0xffffffff


	//   ....[11]....
        /*00a8*/ 	.word	0xffffffff


	//   ....[12]....
        /*00ac*/ 	.word	0xffffffff


	//   ....[13]....
        /*00b0*/ 	.word	0xffffffff


	//   ....[14]....
        /*00b4*/ 	.word	0xffffffff


	//----- nvinfo : EIATTR_COOP_GROUP_INSTR_OFFSETS
	.align		4
.L_304:
        /*00b8*/ 	.byte	0x04, 0x28
        /*00ba*/ 	.short	(.L_306 - .L_305)


	//   ....[0]....
.L_305:
        /*00bc*/ 	.word	0x000021b0


	//   ....[1]....
        /*00c0*/ 	.word	0x00002210


	//   ....[2]....
        /*00c4*/ 	.word	0x00002270


	//   ....[3]....
        /*00c8*/ 	.word	0x000022d0


	//   ....[4]....
        /*00cc*/ 	.word	0x00002330


	//   ....[5]....
        /*00d0*/ 	.word	0x000024c0


	//   ....[6]....
        /*00d4*/ 	.word	0x00002560


	//   ....[7]....
        /*00d8*/ 	.word	0x000025d0


	//   ....[8]....
        /*00dc*/ 	.word	0x00002610


	//   ....[9]....
        /*00e0*/ 	.word	0x00002660


	//   ....[10]....
        /*00e4*/ 	.word	0x00006400


	//   ....[11]....
        /*00e8*/ 	.word	0x00006460


	//   ....[12]....
        /*00ec*/ 	.word	0x000064c0


	//   ....[13]....
        /*00f0*/ 	.word	0x00006520


	//   ....[14]....
        /*00f4*/ 	.word	0x00006580


	//----- nvinfo : EIATTR_VRC_CTA_INIT_COUNT
	.align		4
.L_306:
        /*00f8*/ 	.byte	0x02, 0x4a
	.zero		1
	.zero		1


	//----- nvinfo : EIATTR_EXIT_INSTR_OFFSETS
	.align		4
        /*00fc*/ 	.byte	0x04, 0x1c
        /*00fe*/ 	.short	(.L_308 - .L_307)


	//   ....[0]....
.L_307:
        /*0100*/ 	.word	0x00000070


	//   ....[1]....
        /*0104*/ 	.word	0x000000b0


	//   ....[2]....
        /*0108*/ 	.word	0x000066a0


	//   ....[3]....
        /*010c*/ 	.word	0x000066f0


	//----- nvinfo : EIATTR_MAX_THREADS
	.align		4
.L_308:
        /*0110*/ 	.byte	0x04, 0x05
        /*0112*/ 	.short	(.L_310 - .L_309)
.L_309:
        /*0114*/ 	.word	0x00000100
        /*0118*/ 	.word	0x00000001
        /*011c*/ 	.word	0x00000001


	//----- nvinfo : EIATTR_CRS_STACK_SIZE
	.align		4
.L_310:
        /*0120*/ 	.byte	0x04, 0x1e
        /*0122*/ 	.short	(.L_312 - .L_311)
.L_311:
        /*0124*/ 	.word	0x00000000


	//----- nvinfo : EIATTR_CBANK_PARAM_SIZE
	.align		4
.L_312:
        /*0128*/ 	.byte	0x03, 0x19
        /*012a*/ 	.short	0x002d


	//----- nvinfo : EIATTR_PARAM_CBANK
	.align		4
        /*012c*/ 	.byte	0x04, 0x0a
        /*012e*/ 	.short	(.L_314 - .L_313)
	.align		4
.L_313:
        /*0130*/ 	.word	index@(.nv.constant0._ZN3cub18CUB_300001_SM_10006detail6reduce28DeviceReduceSingleTileKernelINS2_10policy_hubIijN4cuda3std3__44plusIiEEE10Policy1000EN6thrust24THRUST_300001_SM_1000_NS12zip_iteratorINS7_5tupleIJNSD_6detail15normal_iteratorINSD_10device_ptrIiEEEENSD_17constant_iteratorIiNSD_11use_defaultESM_EEEEEEEPijS9_ii8tupleModEEvT0_T1_T2_T3_T4_T6_)
        /*0134*/ 	.short	0x0380
        /*0136*/ 	.short	0x002d


	//----- nvinfo : EIATTR_SW_WAR
	.align		4
.L_314:
        /*0138*/ 	.byte	0x04, 0x36
        /*013a*/ 	.short	(.L_316 - .L_315)
.L_315:
        /*013c*/ 	.word	0x00000008
.L_316:


//--------------------- .nv.info._ZN3cub18CUB_300001_SM_10006detail6reduce18DeviceReduceKernelINS2_10policy_hubIiyN4cuda3std3__44plusIiEEE10Policy1000EN6thrust24THRUST_300001_SM_1000_NS6detail15normal_iteratorINSD_10device_ptrIiEEEEyS9_i4sModEEvT0_PT3_T1_NS0_13GridEvenShareISN_EET2_T4_ --------------------------
	.section	.nv.info._ZN3cub18CUB_300001_SM_10006detail6reduce18DeviceReduceKernelINS2_10policy_hubIiyN4cuda3std3__44plusIiEEE10Policy1000EN6thrust24THRUST_300001_SM_1000_NS6detail15normal_iteratorINSD_10device_ptrIiEEEEyS9_i4sModEEvT0_PT3_T1_NS0_13GridEvenShareISN_EET2_T4_,"",@"SHT_CUDA_INFO"
	.sectionflags	@""
	.align	4


	//----- nvinfo : EIATTR_CUDA_API_VERSION
	.align		4
        /*0000*/ 	.byte	0x04, 0x37
        /*0002*/ 	.short	(.L_318 - .L_317)
.L_317:
        /*0004*/ 	.word	0x00000082


	//----- nvinfo : EIATTR_KPARAM_INFO
	.align		4
.L_318:
        /*0008*/ 	.byte	0x04, 0x17
        /*000a*/ 	.short	(.L_320 - .L_319)
.L_319:
        /*000c*/ 	.word	0x00000000
        /*0010*/ 	.short	0x0005
        /*0012*/ 	.short	0x0064
        /*0014*/ 	.byte	0x00, 0xf0, 0x11, 0x00


	//----- nvinfo : EIATTR_KPARAM_INFO
	.align		4
.L_320:
        /*0018*/ 	.byte	0x04, 0x17
        /*001a*/ 	.short	(.L_322 - .L_321)
.L_321:
        /*001c*/ 	.word	0x00000000
        /*0020*/ 	.short	0x0004
        /*0022*/ 	.short	0x0060
        /*0024*/ 	.byte	0x00, 0xf0, 0x05, 0x00


	//----- nvinfo : EIATTR_KPARAM_INFO
	.align		4
.L_322:
        /*0028*/ 	.byte	0x04, 0x17
        /*002a*/ 	.short	(.L_324 - .L_323)
.L_323:
        /*002c*/ 	.word	0x00000000
        /*0030*/ 	.short	0x0003
        /*0032*/ 	.short	0x0018
        /*0034*/ 	.byte	0x00, 0xf0, 0x21, 0x01


	//----- nvinfo : EIATTR_KPARAM_INFO
	.align		4
.L_324:
        /*0038*/ 	.byte	0x04, 0x17
        /*003a*/ 	.short	(.L_326 - .L_325)
.L_325:
        /*003c*/ 	.word	0x00000000
        /*0040*/ 	.short	0x0002
        /*0042*/ 	.short	0x0010
        /*0044*/ 	.byte	0x00, 0xf0, 0x21, 0x00


	//----- nvinfo : EIATTR_KPARAM_INFO
	.align		4
.L_326:
        /*0048*/ 	.byte	0x04, 0x17
        /*004a*/ 	.short	(.L_328 - .L_327)
.L_327:
        /*004c*/ 	.word	0x00000000
        /*0050*/ 	.short	0x0001
        /*0052*/ 	.short	0x0008
        /*0054*/ 	.byte	0x00, 0xf5, 0x21, 0x00


	//----- nvinfo : EIATTR_KPARAM_INFO
	.align		4
.L_328:
        /*0058*/ 	.byte	0x04, 0x17
        /*005a*/ 	.short	(.L_330 - .L_329)
.L_329:
        /*005c*/ 	.word	0x00000000
        /*0060*/ 	.short	0x0000
        /*0062*/ 	.short	0x0000
        /*0064*/ 	.byte	0x00, 0xf0, 0x21, 0x00


	//----- nvinfo : EIATTR_SPARSE_MMA_MASK
	.align		4
.L_330:
        /*0068*/ 	.byte	0x03, 0x50
        /*006a*/ 	.short	0x0000


	//----- nvinfo : EIATTR_MAXREG_COUNT
	.align		4
        /*006c*/ 	.byte	0x03, 0x1b
        /*006e*/ 	.short	0x00ff


	//----- nvinfo : EIATTR_NUM_BARRIERS
	.align		4
        /*0070*/ 	.byte	0x02, 0x4c
        /*0072*/ 	.byte	0x01
	.zero		1


	//----- nvinfo : EIATTR_MERCURY_ISA_VERSION
	.align		4
        /*0074*/ 	.byte	0x03, 0x5f
        /*0076*/ 	.short	0x0101


	//----- nvinfo : EIATTR_COOP_GROUP_MASK_REGIDS
	.align		4
        /*0078*/ 	.byte	0x04, 0x29
        /*007a*/ 	.short	(.L_332 - .L_331)


	//   ....[0]....
.L_331:
        /*007c*/ 	.word	0xffffffff


	//   ....[1]....
        /*0080*/ 	.word	0xffffffff


	//   ....[2]....
        /*0084*/ 	.word	0xffffffff


	//   ....[3]....
        /*0088*/ 	.word	0xffffffff


	//   ....[4]....
        /*008c*/ 	.word	0xffffffff


	//   ....[5]....
        /*0090*/ 	.word	0xffffffff


	//   ....[6]....
        /*0094*/ 	.word	0xffffffff


	//   ....[7]....
        /*0098*/ 	.word	0xffffffff


	//   ....[8]....
        /*009c*/ 	.word	0xffffffff


	//   ....[9]....
        /*00a0*/ 	.word	0xffffffff


	//   ....[10]....
        /*00a4*/ 	.word	0xffffffff


	//   ....[11]....
        /*00a8*/ 	.word	0xffffffff


	//   ....[12]....
        /*00ac*/ 	.word	0xffffffff


	//   ....[13]....
        /*00b0*/ 	.word	0xffffffff


	//   ....[14]....
        /*00b4*/ 	.word	0xffffffff


	//----- nvinfo : EIATTR_COOP_GROUP_INSTR_OFFSETS
	.align		4
.L_332:
        /*00b8*/ 	.byte	0x04, 0x28
        /*00ba*/ 	.short	(.L_334 - .L_333)


	//   ....[0]....
.L_333:
        /*00bc*/ 	.word	0x00002260


	//   ....[1]....
        /*00c0*/ 	.word	0x000022c0


	//   ....[2]....
        /*00c4*/ 	.word	0x00002320


	//   ....[3]....
        /*00c8*/ 	.word	0x00002380


	//   ....[4]....
        /*00cc*/ 	.word	0x000023e0


	//   ....[5]....
        /*00d0*/ 	.word	0x00002570


	//   ....[6]....
        /*00d4*/ 	.word	0x00002610


	//   ....[7]....
        /*00d8*/ 	.word	0x00002680


	//   ....[8]....
        /*00dc*/ 	.word	0x000026c0


	//   ....[9]....
        /*00e0*/ 	.word	0x00002710


	//   ....[10]....
        /*00e4*/ 	.word	0x000064d0


	//   ....[11]....
        /*00e8*/ 	.word	0x00006530


	//   ....[12]....
        /*00ec*/ 	.word	0x00006590


	//   ....[13]....
        /*00f0*/ 	.word	0x000065f0


	//   ....[14]....
        /*00f4*/ 	.word	0x00006650


	//----- nvinfo : EIATTR_VRC_CTA_INIT_COUNT
	.align		4
.L_334:
        /*00f8*/ 	.byte	0x02, 0x4a
	.zero		1
	.zero		1


	//----- nvinfo : EIATTR_EXIT_INSTR_OFFSETS
	.align		4
        /*00fc*/ 	.byte	0x04, 0x1c
        /*00fe*/ 	.short	(.L_336 - .L_335)


	//   ....[0]....
.L_335:
        /*0100*/ 	.word	0x00006770


	//   ....[1]....
        /*0104*/ 	.word	0x000067d0


	//----- nvinfo : EIATTR_MAX_THREADS
	.align		4
.L_336:
        /*0108*/ 	.byte	0x04, 0x05
        /*010a*/ 	.short	(.L_338 - .L_337)
.L_337:
        /*010c*/ 	.word	0x00000100
        /*0110*/ 	.word	0x00000001
        /*0114*/ 	.word	0x00000001


	//----- nvinfo : EIATTR_CRS_STACK_SIZE
	.align		4
.L_338:
        /*0118*/ 	.byte	0x04, 0x1e
        /*011a*/ 	.short	(.L_340 - .L_339)
.L_339:
        /*011c*/ 	.word	0x00000000


	//----- nvinfo : EIATTR_CBANK_PARAM_SIZE
	.align		4
.L_340:
        /*0120*/ 	.byte	0x03, 0x19
        /*0122*/ 	.short	0x0068


	//----- nvinfo : EIATTR_PARAM_CBANK
	.align		4
        /*0124*/ 	.byte	0x04, 0x0a
        /*0126*/ 	.short	(.L_342 - .L_341)
	.align		4
.L_341:
        /*0128*/ 	.word	index@(.nv.constant0._ZN3cub18CUB_300001_SM_10006detail6reduce18DeviceReduceKernelINS2_10policy_hubIiyN4cuda3std3__44plusIiEEE10Policy1000EN6thrust24THRUST_300001_SM_1000_NS6detail15normal_iteratorINSD_10device_ptrIiEEEEyS9_i4sModEEvT0_PT3_T1_NS0_13GridEvenShareISN_EET2_T4_)
        /*012c*/ 	.short	0x0380
        /*012e*/ 	.short	0x0068


	//----- nvinfo : EIATTR_SW_WAR
	.align		4
.L_342:
        /*0130*/ 	.byte	0x04, 0x36
        /*0132*/ 	.short	(.L_344 - .L_343)
.L_343:
        /*0134*/ 	.word	0x00000008
.L_344:


//--------------------- .nv.info._ZN3cub18CUB_300001_SM_10006detail6reduce28DeviceReduceSingleTileKernelINS2_10policy_hubIiyN4cuda3std3__44plusIiEEE10Policy1000EN6thrust24THRUST_300001_SM_1000_NS6detail15normal_iteratorINSD_10device_ptrIiEEEEPiyS9_ii4sModEEvT0_T1_T2_T3_T4_T6_ --------------------------
	.section	.nv.info._ZN3cub18CUB_300001_SM_10006detail6reduce28DeviceReduceSingleTileKernelINS2_10policy_hubIiyN4cuda3std3__44plusIiEEE10Policy1000EN6thrust24THRUST_300001_SM_1000_NS6detail15normal_iteratorINSD_10device_ptrIiEEEEPiyS9_ii4sModEEvT0_T1_T2_T3_T4_T6_,"",@"SHT_CUDA_INFO"
	.sectionflags	@""
	.align	4


	//----- nvinfo : EIATTR_CUDA_API_VERSION
	.align		4
        /*0000*/ 	.byte	0x04, 0x37
        /*0002*/ 	.short	(.L_346 - .L_345)
.L_345:
        /*0004*/ 	.word	0x00000082


	//----- nvinfo : EIATTR_KPARAM_INFO
	.align		4
.L_346:
        /*0008*/ 	.byte	0x04, 0x17
        /*000a*/ 	.short	(.L_348 - .L_347)
.L_347:
        /*000c*/ 	.word	0x00000000
        /*0010*/ 	.short	0x0005
        /*0012*/ 	.short	0x0020
        /*0014*/ 	.byte	0x00, 0xf0, 0x11, 0x00


	//----- nvinfo : EIATTR_KPARAM_INFO
	.align		4
.L_348:
        /*0018*/ 	.byte	0x04, 0x17
        /*001a*/ 	.short	(.L_350 - .L_349)
.L_349:
        /*001c*/ 	.word	0x00000000
        /*0020*/ 	.short	0x0004
        /*0022*/ 	.short	0x001c
        /*0024*/ 	.byte	0x00, 0xf0, 0x11, 0x00


	//----- nvinfo : EIATTR_KPARAM_INFO
	.align		4
.L_350:
        /*0028*/ 	.byte	0x04, 0x17
        /*002a*/ 	.short	(.L_352 - .L_351)
.L_351:
        /*002c*/ 	.word	0x00000000
        /*0030*/ 	.short	0x0003
        /*0032*/ 	.short	0x0018
        /*0034*/ 	.byte	0x00, 0xf0, 0x05, 0x00


	//----- nvinfo : EIATTR_KPARAM_INFO
	.align		4
.L_352:
        /*0038*/ 	.byte	0x04, 0x17
        /*003a*/ 	.short	(.L_354 - .L_353)
.L_353:
        /*003c*/ 	.word	0x00000000
        /*0040*/ 	.short	0x0002
        /*0042*/ 	.short	0x0010
        /*0044*/ 	.byte	0x00, 0xf0, 0x21, 0x00


	//----- nvinfo : EIATTR_KPARAM_INFO
	.align		4
.L_354:
        /*0048*/ 	.byte	0x04, 0x17
        /*004a*/ 	.short	(.L_356 - .L_355)
.L_355:
        /*004c*/ 	.word	0x00000000
        /*0050*/ 	.short	0x0001
        /*0052*/ 	.short	0x0008
        /*0054*/ 	.byte	0x00, 0xf5, 0x21, 0x00


	//----- nvinfo : EIATTR_KPARAM_INFO
	.align		4
.L_356:
        /*0058*/ 	.byte	0x04, 0x17
        /*005a*/ 	.short	(.L_358 - .L_357)
.L_357:
        /*005c*/ 	.word	0x00000000
        /*0060*/ 	.short	0x0000
        /*0062*/ 	.short	0x0000
        /*0064*/ 	.byte	0x00, 0xf0, 0x21, 0x00


	//----- nvinfo : EIATTR_SPARSE_MMA_MASK
	.align		4
.L_358:
        /*0068*/ 	.byte	0x03, 0x50
        /*006a*/ 	.short	0x0000


	//----- nvinfo : EIATTR_MAXREG_COUNT
	.align		4
        /*006c*/ 	.byte	0x03, 0x1b
        /*006e*/ 	.short	0x00ff


	//----- nvinfo : EIATTR_NUM_BARRIERS
	.align		4
        /*0070*/ 	.byte	0x02, 0x4c
        /*0072*/ 	.byte	0x01
	.zero		1


	//----- nvinfo : EIATTR_MERCURY_ISA_VERSION
	.align		4
        /*0074*/ 	.byte	0x03, 0x5f
        /*0076*/ 	.short	0x0101


	//----- nvinfo : EIATTR_COOP_GROUP_MASK_REGIDS
	.align		4
        /*0078*/ 	.byte	0x04, 0x29
        /*007a*/ 	.short	(.L_360 - .L_359)


	//   ....[0]....
.L_359:
        /*007c*/ 	.word	0xffffffff


	//   ....[1]....
        /*0080*/ 	.word	0xffffffff


	//   ....[2]....
        /*0084*/ 	.word	0xffffffff


	//   ....[3]....
        /*0088*/ 	.word	0xffffffff


	//   ....[4]....
        /*008c*/ 	.word	0xffffffff


	//   ....[5]....
        /*0090*/ 	.word	0xffffffff


	//   ....[6]....
        /*0094*/ 	.word	0xffffffff


	//   ....[7]....
        /*0098*/ 	.word	0xffffffff


	//   ....[8]....
        /*009c*/ 	.word	0xffffffff


	//   ....[9]....
        /*00a0*/ 	.word	0xffffffff


	//   ....[10]....
        /*00a4*/ 	.word	0xffffffff


	//   ....[11]....
        /*00a8*/ 	.word	0xffffffff


	//   ....[12]....
        /*00ac*/ 	.word	0xffffffff


	//   ....[13]....
        /*00b0*/ 	.word	0xffffffff


	//   ....[14]....
        /*00b4*/ 	.word	0xffffffff


	//----- nvinfo : EIATTR_COOP_GROUP_INSTR_OFFSETS
	.align		4
.L_360:
        /*00b8*/ 	.byte	0x04, 0x28
        /*00ba*/ 	.short	(.L_362 - .L_361)


	//   ....[0]....
.L_361:
        /*00bc*/ 	.word	0x000021e0


	//   ....[1]....
        /*00c0*/ 	.word	0x00002240


	//   ....[2]....
        /*00c4*/ 	.word	0x000022a0


	//   ....[3]....
        /*00c8*/ 	.word	0x00002300


	//   ....[4]....
        /*00cc*/ 	.word	0x00002360


	//   ....[5]....
        /*00d0*/ 	.word	0x000024f0


	//   ....[6]....
        /*00d4*/ 	.word	0x00002590


	//   ....[7]....
        /*00d8*/ 	.word	0x00002610


	//   ....[8]....
        /*00dc*/ 	.word	0x00002670


	//   ....[9]....
        /*00e0*/ 	.word	0x000026b0


	//   ....[10]....
        /*00e4*/ 	.word	0x00006260


	//   ....[11]....
        /*00e8*/ 	.word	0x000062c0


	//   ....[12]....
        /*00ec*/ 	.word	0x00006310


	//   ....[13]....
        /*00f0*/ 	.word	0x00006360


	//   ....[14]....
        /*00f4*/ 	.word	0x000063c0


	//----- nvinfo : EIATTR_VRC_CTA_INIT_COUNT
	.align		4
.L_362:
        /*00f8*/ 	.byte	0x02, 0x4a
	.zero		1
	.zero		1


	//----- nvinfo : EIATTR_EXIT_INSTR_OFFSETS
	.align		4
        /*00fc*/ 	.byte	0x04, 0x1c
        /*00fe*/ 	.short	(.L_364 - .L_363)


	//   ....[0]....
.L_363:
        /*0100*/ 	.word	0x00000080


	//   ....[1]....
        /*0104*/ 	.word	0x000000c0


	//   ....[2]....
        /*0108*/ 	.word	0x000064f0


	//   ....[3]....
        /*010c*/ 	.word	0x00006540


	//----- nvinfo : EIATTR_MAX_THREADS
	.align		4
.L_364:
        /*0110*/ 	.byte	0x04, 0x05
        /*0112*/ 	.short	(.L_366 - .L_365)
.L_365:
        /*0114*/ 	.word	0x00000100
        /*0118*/ 	.word	0x00000001
        /*011c*/ 	.word	0x00000001


	//----- nvinfo : EIATTR_CRS_STACK_SIZE
	.align		4
.L_366:
        /*0120*/ 	.byte	0x04, 0x1e
        /*0122*/ 	.short	(.L_368 - .L_367)
.L_367:
        /*0124*/ 	.word	0x00000000


	//----- nvinfo : EIATTR_CBANK_PARAM_SIZE
	.align		4
.L_368:
        /*0128*/ 	.byte	0x03, 0x19
        /*012a*/ 	.short	0x0024


	//----- nvinfo : EIATTR_PARAM_CBANK
	.align		4
        /*012c*/ 	.byte	0x04, 0x0a
        /*012e*/ 	.short	(.L_370 - .L_369)
	.align		4
.L_369:
        /*0130*/ 	.word	index@(.nv.constant0._ZN3cub18CUB_300001_SM_10006detail6reduce28DeviceReduceSingleTileKernelINS2_10policy_hubIiyN4cuda3std3__44plusIiEEE10Policy1000EN6thrust24THRUST_300001_SM_1000_NS6detail15normal_iteratorINSD_10device_ptrIiEEEEPiyS9_ii4sModEEvT0_T1_T2_T3_T4_T6_)
        /*0134*/ 	.short	0x0380
        /*0136*/ 	.short	0x0024


	//----- nvinfo : EIATTR_SW_WAR
	.align		4
.L_370:
        /*0138*/ 	.byte	0x04, 0x36
        /*013a*/ 	.short	(.L_372 - .L_371)
.L_371:
        /*013c*/ 	.word	0x00000008
.L_372:


//--------------------- .nv.info._ZN3cub18CUB_300001_SM_10006detail6reduce18DeviceReduceKernelINS2_10policy_hubIijN4cuda3std3__44plusIiEEE10Policy1000EN6thrust24THRUST_300001_SM_1000_NS6detail15normal_iteratorINSD_10device_ptrIiEEEEjS9_i4sModEEvT0_PT3_T1_NS0_13GridEvenShareISN_EET2_T4_ --------------------------
	.section	.nv.info._ZN3cub18CUB_300001_SM_10006detail6reduce18DeviceReduceKernelINS2_10policy_hubIijN4cuda3std3__44plusIiEEE10Policy1000EN6thrust24THRUST_300001_SM_1000_NS6detail15normal_iteratorINSD_10device_ptrIiEEEEjS9_i4sModEEvT0_PT3_T1_NS0_13GridEvenShareISN_EET2_T4_,"",@"SHT_CUDA_INFO"
	.sectionflags	@""
	.align	4


	//----- nvinfo : EIATTR_CUDA_API_VERSION
	.align		4
        /*0000*/ 	.byte	0x04, 0x37
        /*0002*/ 	.short	(.L_374 - .L_373)
.L_373:
        /*0004*/ 	.word	0x00000082


	//----- nvinfo : EIATTR_KPARAM_INFO
	.align		4
.L_374:
        /*0008*/ 	.byte	0x04, 0x17
        /*000a*/ 	.short	(.L_376 - .L_375)
.L_375:
        /*000c*/ 	.word	0x00000000
        /*0010*/ 	.short	0x0005
        /*0012*/ 	.short	0x0040
        /*0014*/ 	.byte	0x00, 0xf0, 0x11, 0x00


	//----- nvinfo : EIATTR_KPARAM_INFO
	.align		4
.L_376:
        /*0018*/ 	.byte	0x04, 0x17
        /*001a*/ 	.short	(.L_378 - .L_377)
.L_377:
        /*001c*/ 	.word	0x00000000
        /*0020*/ 	.short	0x0004
        /*0022*/ 	.short	0x003c
        /*0024*/ 	.byte	0x00, 0xf0, 0x05, 0x00


	//----- nvinfo : EIATTR_KPARAM_INFO
	.align		4
.L_378:
        /*0028*/ 	.byte	0x04, 0x17
        /*002a*/ 	.short	(.L_380 - .L_379)
.L_379:
        /*002c*/ 	.word	0x00000000
        /*0030*/ 	.short	0x0003
        /*0032*/ 	.short	0x0014
        /*0034*/ 	.byte	0x00, 0xf0, 0xa1, 0x00


	//----- nvinfo : EIATTR_KPARAM_INFO
	.align		4
.L_380:
        /*0038*/ 	.byte	0x04, 0x17
        /*003a*/ 	.short	(.L_382 - .L_381)
.L_381:
        /*003c*/ 	.word	0x00000000
        /*0040*/ 	.short	0x0002
        /*0042*/ 	.short	0x0010
        /*0044*/ 	.byte	0x00, 0xf0, 0x11, 0x00


	//----- nvinfo : EIATTR_KPARAM_INFO
	.align		4
.L_382:
        /*0048*/ 	.byte	0x04, 0x17
        /*004a*/ 	.short	(.L_384 - .L_383)
.L_383:
        /*004c*/ 	.word	0x00000000
        /*0050*/ 	.short	0x0001
        /*0052*/ 	.short	0x0008
        /*0054*/ 	.byte	0x00, 0xf5, 0x21, 0x00


	//----- nvinfo : EIATTR_KPARAM_INFO
	.align		4
.L_384:
        /*0058*/ 	.byte	0x04, 0x17
        /*005a*/ 	.short	(.L_386 - .L_385)
.L_385:
        /*005c*/ 	.word	0x00000000
        /*0060*/ 	.short	0x0000
        /*0062*/ 	.short	0x0000
        /*0064*/ 	.byte	0x00, 0xf0, 0x21, 0x00


	//----- nvinfo : EIATTR_SPARSE_MMA_MASK
	.align		4
.L_386:
        /*0068*/ 	.byte	0x03, 0x50
        /*006a*/ 	.short	0x0000


	//----- nvinfo : EIATTR_MAXREG_COUNT
	.align		4
        /*006c*/ 	.byte	0x03, 0x1b
        /*006e*/ 	.short	0x00ff


	//----- nvinfo : EIATTR_NUM_BARRIERS
	.align		4
        /*0070*/ 	.byte	0x02, 0x4c
        /*0072*/ 	.byte	0x01
	.zero		1


	//----- nvinfo : EIATTR_MERCURY_ISA_VERSION
	.align		4
        /*0074*/ 	.byte	0x03, 0x5f
        /*0076*/ 	.short	0x0101


	//----- nvinfo : EIATTR_COOP_GROUP_MASK_REGIDS
	.align		4
        /*0078*/ 	.byte	0x04, 0x29
        /*007a*/ 	.short	(.L_388 - .L_387)


	//   ....[0]....
.L_387:
        /*007c*/ 	.word	0xffffffff


	//   ....[1]....
        /*0080*/ 	.word	0xffffffff


	//   ....[2]....
        /*0084*/ 	.word	0xffffffff


	//   ....[3]....
        /*0088*/ 	.word	0xffffffff


	//   ....[4]....
        /*008c*/ 	.word	0xffffffff


	//   ....[5]....
        /*0090*/ 	.word	0xffffffff


	//   ....[6]....
        /*0094*/ 	.word	0xffffffff


	//   ....[7]....
        /*0098*/ 	.word	0xffffffff


	//   ....[8]....
        /*009c*/ 	.word	0xffffffff


	//   ....[9]....
        /*00a0*/ 	.word	0xffffffff


	//   ....[10]....
        /*00a4*/ 	.word	0xffffffff


	//   ....[11]....
        /*00a8*/ 	.word	0xffffffff


	//   ....[12]....
        /*00ac*/ 	.word	0xffffffff


	//   ....[13]....
        /*00b0*/ 	.word	0xffffffff


	//   ....[14]....
        /*00b4*/ 	.word	0xffffffff


	//----- nvinfo : EIATTR_COOP_GROUP_INSTR_OFFSETS
	.align		4
.L_388:
        /*00b8*/ 	.byte	0x04, 0x28
        /*00ba*/ 	.short	(.L_390 - .L_389)


	//   ....[0]....
.L_389:
        /*00bc*/ 	.word	0x000024a0


	//   ....[1]....
        /*00c0*/ 	.word	0x00002500


	//   ....[2]....
        /*00c4*/ 	.word	0x00002560


	//   ....[3]....
        /*00c8*/ 	.word	0x000025c0


	//   ....[4]....
        /*00cc*/ 	.word	0x00002620


	//   ....[5]....
        /*00d0*/ 	.word	0x000027b0


	//   ....[6]....
        /*00d4*/ 	.word	0x00002860


	//   ....[7]....
        /*00d8*/ 	.word	0x000028e0


	//   ....[8]....
        /*00dc*/ 	.word	0x00002930


	//   ....[9]....
        /*00e0*/ 	.word	0x00002970


	//   ....[10]....
        /*00e4*/ 	.word	0x000067d0


	//   ....[11]....
        /*00e8*/ 	.word	0x00006830


	//   ....[12]....
        /*00ec*/ 	.word	0x00006890


	//   ....[13]....
        /*00f0*/ 	.word	0x000068f0


	//   ....[14]....
        /*00f4*/ 	.word	0x00006950


	//----- nvinfo : EIATTR_VRC_CTA_INIT_COUNT
	.align		4
.L_390:
        /*00f8*/ 	.byte	0x02, 0x4a
	.zero		1
	.zero		1


	//----- nvinfo : EIATTR_EXIT_INSTR_OFFSETS
	.align		4
        /*00fc*/ 	.byte	0x04, 0x1c
        /*00fe*/ 	.short	(.L_392 - .L_391)


	//   ....[0]....
.L_391:
        /*0100*/ 	.word	0x00006a70


	//   ....[1]....
        /*0104*/ 	.word	0x00006ab0


	//----- nvinfo : EIATTR_MAX_THREADS
	.align		4
.L_392:
        /*0108*/ 	.byte	0x04, 0x05
        /*010a*/ 	.short	(.L_394 - .L_393)
.L_393:
        /*010c*/ 	.word	0x00000100
        /*0110*/ 	.word	0x00000001
        /*0114*/ 	.word	0x00000001


	//----- nvinfo : EIATTR_CRS_STACK_SIZE
	.align		4
.L_394:
        /*0118*/ 	.byte	0x04, 0x1e
        /*011a*/ 	.short	(.L_396 - .L_395)
.L_395:
        /*011c*/ 	.word	0x00000000


	//----- nvinfo : EIATTR_CBANK_PARAM_SIZE
	.align		4
.L_396:
        /*0120*/ 	.byte	0x03, 0x19
        /*0122*/ 	.short	0x0044


	//----- nvinfo : EIATTR_PARAM_CBANK
	.align		4
        /*0124*/ 	.byte	0x04, 0x0a
        /*0126*/ 	.short	(.L_398 - .L_397)
	.align		4
.L_397:
        /*0128*/ 	.word	index@(.nv.constant0._ZN3cub18CUB_300001_SM_10006detail6reduce18DeviceReduceKernelINS2_10policy_hubIijN4cuda3std3__44plusIiEEE10Policy1000EN6thrust24THRUST_300001_SM_1000_NS6detail15normal_iteratorINSD_10device_ptrIiEEEEjS9_i4sModEEvT0_PT3_T1_NS0_13GridEvenShareISN_EET2_T4_)
        /*012c*/ 	.short	0x0380
        /*012e*/ 	.short	0x0044


	//----- nvinfo : EIATTR_SW_WAR
	.align		4
.L_398:
        /*0130*/ 	.byte	0x04, 0x36
        /*0132*/ 	.short	(.L_400 - .L_399)
.L_399:
        /*0134*/ 	.word	0x00000008
.L_400:


//--------------------- .nv.info._ZN3cub18CUB_300001_SM_10006detail6reduce28DeviceReduceSingleTileKernelINS2_10policy_hubIijN4cuda3std3__44plusIiEEE10Policy1000EN6thrust24THRUST_300001_SM_1000_NS6detail15normal_iteratorINSD_10device_ptrIiEEEEPijS9_ii4sModEEvT0_T1_T2_T3_T4_T6_ --------------------------
	.section	.nv.info._ZN3cub18CUB_300001_SM_10006detail6reduce28DeviceReduceSingleTileKernelINS2_10policy_hubIijN4cuda3std3__44plusIiEEE10Policy1000EN6thrust24THRUST_300001_SM_1000_NS6detail15normal_iteratorINSD_10device_ptrIiEEEEPijS9_ii4sModEEvT0_T1_T2_T3_T4_T6_,"",@"SHT_CUDA_INFO"
	.sectionflags	@""
	.align	4


	//----- nvinfo : EIATTR_CUDA_API_VERSION
	.align		4
        /*0000*/ 	.byte	0x04, 0x37
        /*0002*/ 	.short	(.L_402 - .L_401)
.L_401:
        /*0004*/ 	.word	0x00000082


	//----- nvinfo : EIATTR_KPARAM_INFO
	.align		4
.L_402:
        /*0008*/ 	.byte	0x04, 0x17
        /*000a*/ 	.short	(.L_404 - .L_403)
.L_403:
        /*000c*/ 	.word	0x00000000
        /*0010*/ 	.short	0x0005
        /*0012*/ 	.short	0x001c
        /*0014*/ 	.byte	0x00, 0xf0, 0x11, 0x00


	//----- nvinfo : EIATTR_KPARAM_INFO
	.align		4
.L_404:
        /*0018*/ 	.byte	0x04, 0x17
        /*001a*/ 	.short	(.L_406 - .L_405)
.L_405:
        /*001c*/ 	.word	0x00000000
        /*0020*/ 	.short	0x0004
        /*0022*/ 	.short	0x0018
        /*0024*/ 	.byte	0x00, 0xf0, 0x11, 0x00


	//----- nvinfo : EIATTR_KPARAM_INFO
	.align		4
.L_406:
        /*0028*/ 	.byte	0x04, 0x17
        /*002a*/ 	.short	(.L_408 - .L_407)
.L_407:
        /*002c*/ 	.word	0x00000000
        /*0030*/ 	.short	0x0003
        /*0032*/ 	.short	0x0014
        /*0034*/ 	.byte	0x00, 0xf0, 0x05, 0x00


	//----- nvinfo : EIATTR_KPARAM_INFO
	.align		4
.L_408:
        /*0038*/ 	.byte	0x04, 0x17
        /*003a*/ 	.short	(.L_410 - .L_409)
.L_409:
        /*003c*/ 	.word	0x00000000
        /*0040*/ 	.short	0x0002
        /*0042*/ 	.short	0x0010
        /*0044*/ 	.byte	0x00, 0xf0, 0x11, 0x00


	//----- nvinfo : EIATTR_KPARAM_INFO
	.align		4
.L_410:
        /*0048*/ 	.byte	0x04, 0x17
        /*004a*/ 	.short	(.L_412 - .L_411)
.L_411:
        /*004c*/ 	.word	0x00000000
        /*0050*/ 	.short	0x0001
        /*0052*/ 	.short	0x0008
        /*0054*/ 	.byte	0x00, 0xf5, 0x21, 0x00


	//----- nvinfo : EIATTR_KPARAM_INFO
	.align		4
.L_412:
        /*0058*/ 	.byte	0x04, 0x17
        /*005a*/ 	.short	(.L_414 - .L_413)
.L_413:
        /*005c*/ 	.word	0x00000000
        /*0060*/ 	.short	0x0000
        /*0062*/ 	.short	0x0000
        /*0064*/ 	.byte	0x00, 0xf0, 0x21, 0x00


	//----- nvinfo : EIATTR_SPARSE_MMA_MASK
	.align		4
.L_414:
        /*0068*/ 	.byte	0x03, 0x50
        /*006a*/ 	.short	0x0000


	//----- nvinfo : EIATTR_MAXREG_COUNT
	.align		4
        /*006c*/ 	.byte	0x03, 0x1b
        /*006e*/ 	.short	0x00ff


	//----- nvinfo : EIATTR_NUM_BARRIERS
	.align		4
        /*0070*/ 	.byte	0x02, 0x4c
        /*0072*/ 	.byte	0x01
	.zero		1


	//----- nvinfo : EIATTR_MERCURY_ISA_VERSION
	.align		4
        /*0074*/ 	.byte	0x03, 0x5f
        /*0076*/ 	.short	0x0101


	//----- nvinfo : EIATTR_COOP_GROUP_MASK_REGIDS
	.align		4
        /*0078*/ 	.byte	0x04, 0x29
        /*007a*/ 	.short	(.L_416 - .L_415)


	//   ....[0]....
.L_415:
        /*007c*/ 	.word	0xffffffff


	//   ....[1]....
        /*0080*/ 	.word	0xffffffff


	//   ....[2]....
        /*0084*/ 	.word	0xffffffff


	//   ....[3]....
        /*0088*/ 	.word	0xffffffff


	//   ....[4]....
        /*008c*/ 	.word	0xffffffff


	//   ....[5]....
        /*0090*/ 	.word	0xffffffff


	//   ....[6]....
        /*0094*/ 	.word	0xffffffff


	//   ....[7]....
        /*0098*/ 	.word	0xffffffff


	//   ....[8]....
        /*009c*/ 	.word	0xffffffff


	//   ....[9]....
        /*00a0*/ 	.word	0xffffffff


	//   ....[10]....
        /*00a4*/ 	.word	0xffffffff


	//   ....[11]....
        /*00a8*/ 	.word	0xffffffff


	//   ....[12]....
        /*00ac*/ 	.word	0xffffffff


	//   ....[13]....
        /*00b0*/ 	.word	0xffffffff


	//   ....[14]....
        /*00b4*/ 	.word	0xffffffff


	//----- nvinfo : EIATTR_COOP_GROUP_INSTR_OFFSETS
	.align		4
.L_416:
        /*00b8*/ 	.byte	0x04, 0x28
        /*00ba*/ 	.short	(.L_418 - .L_417)


	//   ....[0]....
.L_417:
        /*00bc*/ 	.word	0x000021b0


	//   ....[1]....
        /*00c0*/ 	.word	0x00002210


	//   ....[2]....
        /*00c4*/ 	.word	0x00002270


	//   ....[3]....
        /*00c8*/ 	.word	0x000022d0


	//   ....[4]....
        /*00cc*/ 	.word	0x00002330


	//   ....[5]....
        /*00d0*/ 	.word	0x000024c0


	//   ....[6]....
        /*00d4*/ 	.word	0x00002560


	//   ....[7]....
        /*00d8*/ 	.word	0x000025d0


	//   ....[8]....
        /*00dc*/ 	.word	0x00002610


	//   ....[9]....
        /*00e0*/ 	.word	0x00002660


	//   ....[10]....
        /*00e4*/ 	.word	0x00006400


	//   ....[11]....
        /*00e8*/ 	.word	0x00006460


	//   ....[12]....
        /*00ec*/ 	.word	0x000064c0


	//   ....[13]....
        /*00f0*/ 	.word	0x00006520


	//   ....[14]....
        /*00f4*/ 	.word	0x00006580


	//----- nvinfo : EIATTR_VRC_CTA_INIT_COUNT
	.align		4
.L_418:
        /*00f8*/ 	.byte	0x02, 0x4a
	.zero		1
	.zero		1


	//----- nvinfo : EIATTR_EXIT_INSTR_OFFSETS
	.align		4
        /*00fc*/ 	.byte	0x04, 0x1c
        /*00fe*/ 	.short	(.L_420 - .L_419)


	//   ....[0]....
.L_419:
        /*0100*/ 	.word	0x00000070


	//   ....[1]....
        /*0104*/ 	.word	0x000000b0


	//   ....[2]....
        /*0108*/ 	.word	0x000066a0


	//   ....[3]....
        /*010c*/ 	.word	0x000066f0


	//----- nvinfo : EIATTR_MAX_THREADS
	.align		4
.L_420:
        /*0110*/ 	.byte	0x04, 0x05
        /*0112*/ 	.short	(.L_422 - .L_421)
.L_421:
        /*0114*/ 	.word	0x00000100
        /*0118*/ 	.word	0x00000001
        /*011c*/ 	.word	0x00000001


	//----- nvinfo : EIATTR_CRS_STACK_SIZE
	.align		4
.L_422:
        /*0120*/ 	.byte	0x04, 0x1e
        /*0122*/ 	.short	(.L_424 - .L_423)
.L_423:
        /*0124*/ 	.word	0x00000000


	//----- nvinfo : EIATTR_CBANK_PARAM_SIZE
	.align		4
.L_424:
        /*0128*/ 	.byte	0x03, 0x19
        /*012a*/ 	.short	0x0020


	//----- nvinfo : EIATTR_PARAM_CBANK
	.align		4
        /*012c*/ 	.byte	0x04, 0x0a
        /*012e*/ 	.short	(.L_426 - .L_425)
	.align		4
.L_425:
        /*0130*/ 	.word	index@(.nv.constant0._ZN3cub18CUB_300001_SM_10006detail6reduce28DeviceReduceSingleTileKernelINS2_10policy_hubIijN4cuda3std3__44plusIiEEE10Policy1000EN6thrust24THRUST_300001_SM_1000_NS6detail15normal_iteratorINSD_10device_ptrIiEEEEPijS9_ii4sModEEvT0_T1_T2_T3_T4_T6_)
        /*0134*/ 	.short	0x0380
        /*0136*/ 	.short	0x0020


	//----- nvinfo : EIATTR_SW_WAR
	.align		4
.L_426:
        /*0138*/ 	.byte	0x04, 0x36
        /*013a*/ 	.short	(.L_428 - .L_427)
.L_427:
        /*013c*/ 	.word	0x00000008
.L_428:


//--------------------- .nv.info._ZN3cub18CUB_300001_SM_10006detail6reduce18DeviceReduceKernelINS2_10policy_hubIiyN4cuda3std3__44plusIiEEE10Policy1000EN6thrust24THRUST_300001_SM_1000_NS12zip_iteratorINS7_5tupleIJNSD_6detail15normal_iteratorINSD_10device_ptrIiEEEESK_EEEEEyS9_i9tupleProdEEvT0_PT3_T1_NS0_13GridEvenShareISR_EET2_T4_ --------------------------
	.section	.nv.info._ZN3cub18CUB_300001_SM_10006detail6reduce18DeviceReduceKernelINS2_10policy_hubIiyN4cuda3std3__44plusIiEEE10Policy1000EN6thrust24THRUST_300001_SM_1000_NS12zip_iteratorINS7_5tupleIJNSD_6detail15normal_iteratorINSD_10device_ptrIiEEEESK_EEEEEyS9_i9tupleProdEEvT0_PT3_T1_NS0_13GridEvenShareISR_EET2_T4_,"",@"SHT_CUDA_INFO"
	.sectionflags	@""
	.align	4


	//----- nvinfo : EIATTR_CUDA_API_VERSION
	.align		4
        /*0000*/ 	.byte	0x04, 0x37
        /*0002*/ 	.short	(.L_430 - .L_429)
.L_429:
        /*0004*/ 	.word	0x00000082


	//----- nvinfo : EIATTR_KPARAM_INFO
	.align		4
.L_430:
        /*0008*/ 	.byte	0x04, 0x17
        /*000a*/ 	.short	(.L_432 - .L_431)
.L_431:
        /*000c*/ 	.word	0x00000000
        /*0010*/ 	.short	0x0005
        /*0012*/ 	.short	0x0069
        /*0014*/ 	.byte	0x00, 0xf0, 0x05, 0x00


	//----- nvinfo : EIATTR_KPARAM_INFO
	.align		4
.L_432:
        /*0018*/ 	.byte	0x04, 0x17
        /*001a*/ 	.short	(.L_434 - .L_433)
.L_433:
        /*001c*/ 	.word	0x00000000
        /*0020*/ 	.short	0x0004
        /*0022*/ 	.short	0x0068
        /*0024*/ 	.byte	0x00, 0xf0, 0x05, 0x00


	//----- nvinfo : EIATTR_KPARAM_INFO
	.align		4
.L_434:
        /*0028*/ 	.byte	0x04, 0x17
        /*002a*/ 	.short	(.L_436 - .L_435)
.L_435:
        /*002c*/ 	.word	0x00000000
        /*0030*/ 	.short	0x0003
        /*0032*/ 	.short	0x0020
        /*0034*/ 	.byte	0x00, 0xf0, 0x21, 0x01


	//----- nvinfo : EIATTR_KPARAM_INFO
	.align		4
.L_436:
        /*0038*/ 	.byte	0x04, 0x17
        /*003a*/ 	.short	(.L_438 - .L_437)
.L_437:
        /*003c*/ 	.word	0x00000000
        /*0040*/ 	.short	0x0002
        /*0042*/ 	.short	0x0018
        /*0044*/ 	.byte	0x00, 0xf0, 0x21, 0x00


	//----- nvinfo : EIATTR_KPARAM_INFO
	.align		4
.L_438:
        /*0048*/ 	.byte	0x04, 0x17
        /*004a*/ 	.short	(.L_440 - .L_439)
.L_439:
        /*004c*/ 	.word	0x00000000
        /*0050*/ 	.short	0x0001
        /*0052*/ 	.short	0x0010
        /*0054*/ 	.byte	0x00, 0xf5, 0x21, 0x00


	//----- nvinfo : EIATTR_KPARAM_INFO
	.align		4
.L_440:
        /*0058*/ 	.byte	0x04, 0x17
        /*005a*/ 	.short	(.L_442 - .L_441)
.L_441:
        /*005c*/ 	.word	0x00000000
        /*0060*/ 	.short	0x0000
        /*0062*/ 	.short	0x0000
        /*0064*/ 	.byte	0x00, 0xf0, 0x41, 0x00


	//----- nvinfo : EIATTR_SPARSE_MMA_MASK
	.align		4
.L_442:
        /*0068*/ 	.byte	0x03, 0x50
        /*006a*/ 	.short	0x0000


	//----- nvinfo : EIATTR_MAXREG_COUNT
	.align		4
        /*006c*/ 	.byte	0x03, 0x1b
        /*006e*/ 	.short	0x00ff


	//----- nvinfo : EIATTR_NUM_BARRIERS
	.align		4
        /*0070*/ 	.byte	0x02, 0x4c
        /*0072*/ 	.byte	0x01
	.zero		1


	//----- nvinfo : EIATTR_MERCURY_ISA_VERSION
	.align		4
        /*0074*/ 	.byte	0x03, 0x5f
        /*0076*/ 	.short	0x0101


	//----- nvinfo : EIATTR_COOP_GROUP_MASK_REGIDS
	.align		4
        /*0078*/ 	.byte	0x04, 0x29
        /*007a*/ 	.short	(.L_444 - .L_443)


	//   ....[0]....
.L_443:
        /*007c*/ 	.word	0xffffffff


	//   ....[1]....
        /*0080*/ 	.word	0xffffffff


	//   ....[2]....
        /*0084*/ 	.word	0xffffffff


	//   ....[3]....
        /*0088*/ 	.word	0xffffffff


	//   ....[4]....
        /*008c*/ 	.word	0xffffffff


	//   ....[5]....
        /*0090*/ 	.word	0xffffffff


	//   ....[6]....
        /*0094*/ 	.word	0xffffffff


	//   ....[7]....
        /*0098*/ 	.word	0xffffffff


	//   ....[8]....
        /*009c*/ 	.word	0xffffffff


	//   ....[9]....
        /*00a0*/ 	.word	0xffffffff


	//   ....[10]....
        /*00a4*/ 	.word	0xffffffff


	//   ....[11]....
        /*00a8*/ 	.word	0xffffffff


	//   ....[12]....
        /*00ac*/ 	.word	0xffffffff


	//   ....[13]....
        /*00b0*/ 	.word	0xffffffff


	//   ....[14]....
        /*00b4*/ 	.word	0xffffffff


	//----- nvinfo : EIATTR_COOP_GROUP_INSTR_OFFSETS
	.align		4
.L_444:
        /*00b8*/ 	.byte	0x04, 0x28
        /*00ba*/ 	.short	(.L_446 - .L_445)


	//   ....[0]....
.L_445:
        /*00bc*/ 	.word	0x00000cd0


	//   ....[1]....
        /*00c0*/ 	.word	0x00000d30


	//   ....[2]....
        /*00c4*/ 	.word	0x00000d90


	//   ....[3]....
        /*00c8*/ 	.word	0x00000df0


	//   ....[4]....
        /*00cc*/ 	.word	0x00000e50


	//   ....[5]....
        /*00d0*/ 	.word	0x00000fe0


	//   ....[6]....
        /*00d4*/ 	.word	0x00001080


	//   ....[7]....
        /*00d8*/ 	.word	0x000010f0


	//   ....[8]....
        /*00dc*/ 	.word	0x00001130


	//   ....[9]....
        /*00e0*/ 	.word	0x00001180


	//   ....[10]....
        /*00e4*/ 	.word	0x000029e0


	//   ....[11]....
        /*00e8*/ 	.word	0x00002a40


	//   ....[12]....
        /*00ec*/ 	.word	0x00002aa0


	//   ....[13]....
        /*00f0*/ 	.word	0x00002b00


	//   ....[14]....
        /*00f4*/ 	.word	0x00002b60


	//----- nvinfo : EIATTR_VRC_CTA_INIT_COUNT
	.align		4
.L_446:
        /*00f8*/ 	.byte	0x02, 0x4a
	.zero		1
	.zero		1


	//----- nvinfo : EIATTR_EXIT_INSTR_OFFSETS
	.align		4
        /*00fc*/ 	.byte	0x04, 0x1c
        /*00fe*/ 	.short	(.L_448 - .L_447)


	//   ....[0]....
.L_447:
        /*0100*/ 	.word	0x00002c80


	//   ....[1]....
        /*0104*/ 	.word	0x00002ce0


	//----- nvinfo : EIATTR_MAX_THREADS
	.align		4
.L_448:
        /*0108*/ 	.byte	0x04, 0x05
        /*010a*/ 	.short	(.L_450 - .L_449)
.L_449:
        /*010c*/ 	.word	0x00000100
        /*0110*/ 	.word	0x00000001
        /*0114*/ 	.word	0x00000001


	//----- nvinfo : EIATTR_CRS_STACK_SIZE
	.align		4
.L_450:
        /*0118*/ 	.byte	0x04, 0x1e
        /*011a*/ 	.short	(.L_452 - .L_451)
.L_451:
        /*011c*/ 	.word	0x00000000


	//----- nvinfo : EIATTR_CBANK_PARAM_SIZE
	.align		4
.L_452:
        /*0120*/ 	.byte	0x03, 0x19
        /*0122*/ 	.short	0x006a


	//----- nvinfo : EIATTR_PARAM_CBANK
	.align		4
        /*0124*/ 	.byte	0x04, 0x0a
        /*0126*/ 	.short	(.L_454 - .L_453)
	.align		4
.L_453:
        /*0128*/ 	.word	index@(.nv.constant0._ZN3cub18CUB_300001_SM_10006detail6reduce18DeviceReduceKernelINS2_10policy_hubIiyN4cuda3std3__44plusIiEEE10Policy1000EN6thrust24THRUST_300001_SM_1000_NS12zip_iteratorINS7_5tupleIJNSD_6detail15normal_iteratorINSD_10device_ptrIiEEEESK_EEEEEyS9_i9tupleProdEEvT0_PT3_T1_NS0_13GridEvenShareISR_EET2_T4_)
        /*012c*/ 	.short	0x0380
        /*012e*/ 	.short	0x006a


	//----- nvinfo : EIATTR_SW_WAR
	.align		4
.L_454:
        /*0130*/ 	.byte	0x04, 0x36
        /*0132*/ 	.short	(.L_456 - .L_455)
.L_455:
        /*0134*/ 	.word	0x00000008
.L_456:


//--------------------- .nv.info._ZN3cub18CUB_300001_SM_10006detail6reduce28DeviceReduceSingleTileKernelINS2_10policy_hubIiyN4cuda3std3__44plusIiEEE10Policy1000EN6thrust24THRUST_300001_SM_1000_NS12zip_iteratorINS7_5tupleIJNSD_6detail15normal_iteratorINSD_10device_ptrIiEEEESK_EEEEEPiyS9_ii9tupleProdEEvT0_T1_T2_T3_T4_T6_ --------------------------
	.section	.nv.info._ZN3cub18CUB_300001_SM_10006detail6reduce28DeviceReduceSingleTileKernelINS2_10policy_hubIiyN4cuda3std3__44plusIiEEE10Policy1000EN6thrust24THRUST_300001_SM_1000_NS12zip_iteratorINS7_5tupleIJNSD_6detail15normal_iteratorINSD_10device_ptrIiEEEESK_EEEEEPiyS9_ii9tupleProdEEvT0_T1_T2_T3_T4_T6_,"",@"SHT_CUDA_INFO"
	.sectionflags	@""
	.align	4


	//----- nvinfo : EIATTR_CUDA_API_VERSION
	.align		4
        /*0000*/ 	.byte	0x04, 0x37
        /*0002*/ 	.short	(.L_458 - .L_457)
.L_457:
        /*0004*/ 	.word	0x00000082


	//----- nvinfo : EIATTR_KPARAM_INFO
	.align		4
.L_458:
        /*0008*/ 	.byte	0x04, 0x17
        /*000a*/ 	.short	(.L_460 - .L_459)
.L_459:
        /*000c*/ 	.word	0x00000000
        /*0010*/ 	.short	0x0005
        /*0012*/ 	.short	0x0028
        /*0014*/ 	.byte	0x00, 0xf0, 0x05, 0x00


	//----- nvinfo : EIATTR_KPARAM_INFO
	.align		4
.L_460:
        /*0018*/ 	.byte	0x04, 0x17
        /*001a*/ 	.short	(.L_462 - .L_461)
.L_461:
        /*001c*/ 	.word	0x00000000
        /*0020*/ 	.short	0x0004
        /*0022*/ 	.short	0x0024
        /*0024*/ 	.byte	0x00, 0xf0, 0x11, 0x00


	//----- nvinfo : EIATTR_KPARAM_INFO
	.align		4
.L_462:
        /*0028*/ 	.byte	0x04, 0x17
        /*002a*/ 	.short	(.L_464 - .L_463)
.L_463:
        /*002c*/ 	.word	0x00000000
        /*0030*/ 	.short	0x0003
        /*0032*/ 	.short	0x0020
        /*0034*/ 	.byte	0x00, 0xf0, 0x05, 0x00


	//----- nvinfo : EIATTR_KPARAM_INFO
	.align		4
.L_464:
        /*0038*/ 	.byte	0x04, 0x17
        /*003a*/ 	.short	(.L_466 - .L_465)
.L_465:
        /*003c*/ 	.word	0x00000000
        /*0040*/ 	.short	0x0002
        /*0042*/ 	.short	0x0018
        /*0044*/ 	.byte	0x00, 0xf0, 0x21, 0x00


	//----- nvinfo : EIATTR_KPARAM_INFO
	.align		4
.L_466:
        /*0048*/ 	.byte	0x04, 0x17
        /*004a*/ 	.short	(.L_468 - .L_467)
.L_467:
        /*004c*/ 	.word	0x00000000
        /*0050*/ 	.short	0x0001
        /*0052*/ 	.short	0x0010
        /*0054*/ 	.byte	0x00, 0xf5, 0x21, 0x00


	//----- nvinfo : EIATTR_KPARAM_INFO
	.align		4
.L_468:
        /*0058*/ 	.byte	0x04, 0x17
        /*005a*/ 	.short	(.L_470 - .L_469)
.L_469:
        /*005c*/ 	.word	0x00000000
        /*0060*/ 	.short	0x0000
        /*0062*/ 	.short	0x0000
        /*0064*/ 	.byte	0x00, 0xf0, 0x41, 0x00


	//----- nvinfo : EIATTR_SPARSE_MMA_MASK
	.align		4
.L_470:
        /*0068*/ 	.byte	0x03, 0x50
        /*006a*/ 	.short	0x0000


	//----- nvinfo : EIATTR_MAXREG_COUNT
	.align		4
        /*006c*/ 	.byte	0x03, 0x1b
        /*006e*/ 	.short	0x00ff


	//----- nvinfo : EIATTR_NUM_BARRIERS
	.align		4
        /*0070*/ 	.byte	0x02, 0x4c
        /*0072*/ 	.byte	0x01
	.zero		1


	//----- nvinfo : EIATTR_MERCURY_ISA_VERSION
	.align		4
        /*0074*/ 	.byte	0x03, 0x5f
        /*0076*/ 	.short	0x0101


	//----- nvinfo : EIATTR_COOP_GROUP_MASK_REGIDS
	.align		4
        /*0078*/ 	.byte	0x04, 0x29
        /*007a*/ 	.short	(.L_472 - .L_471)


	//   ....[0]....
.L_471:
        /*007c*/ 	.word	0xffffffff


	//   ....[1]....
        /*0080*/ 	.word	0xffffffff


	//   ....[2]....
        /*0084*/ 	.word	0xffffffff


	//   ....[3]....
        /*0088*/ 	.word	0xffffffff


	//   ....[4]....
        /*008c*/ 	.word	0xffffffff


	//   ....[5]....
        /*0090*/ 	.word	0xffffffff


	//   ....[6]....
        /*0094*/ 	.word	0xffffffff


	//   ....[7]....
        /*0098*/ 	.word	0xffffffff


	//   ....[8]....
        /*009c*/ 	.word	0xffffffff


	//   ....[9]....
        /*00a0*/ 	.word	0xffffffff


	//   ....[10]....
        /*00a4*/ 	.word	0xffffffff


	//   ....[11]....
        /*00a8*/ 	.word	0xffffffff


	//   ....[12]....
        /*00ac*/ 	.word	0xffffffff


	//   ....[13]....
        /*00b0*/ 	.word	0xffffffff


	//   ....[14]....
        /*00b4*/ 	.word	0xffffffff


	//----- nvinfo : EIATTR_COOP_GROUP_INSTR_OFFSETS
	.align		4
.L_472:
        /*00b8*/ 	.byte	0x04, 0x28
        /*00ba*/ 	.short	(.L_474 - .L_473)


	//   ....[0]....
.L_473:
        /*00bc*/ 	.word	0x00000bf0


	//   ....[1]....
        /*00c0*/ 	.word	0x00000c50


	//   ....[2]....
        /*00c4*/ 	.word	0x00000ca0


	//   ....[3]....
        /*00c8*/ 	.word	0x00000d10


	//   ....[4]....
        /*00cc*/ 	.word	0x00000d70


	//   ....[5]....
        /*00d0*/ 	.word	0x00000f00


	//   ....[6]....
        /*00d4*/ 	.word	0x00000f90


	//   ....[7]....
        /*00d8*/ 	.word	0x00001000


	//   ....[8]....
        /*00dc*/ 	.word	0x00001050


	//   ....[9]....
        /*00e0*/ 	.word	0x000010a0


	//   ....[10]....
        /*00e4*/ 	.word	0x00002690


	//   ....[11]....
        /*00e8*/ 	.word	0x000026f0


	//   ....[12]....
        /*00ec*/ 	.word	0x00002750


	//   ....[13]....
        /*00f0*/ 	.word	0x000027b0


	//   ....[14]....
        /*00f4*/ 	.word	0x00002810


	//----- nvinfo : EIATTR_VRC_CTA_INIT_COUNT
	.align		4
.L_474:
        /*00f8*/ 	.byte	0x02, 0x4a
	.zero		1
	.zero		1


	//----- nvinfo : EIATTR_EXIT_INSTR_OFFSETS
	.align		4
        /*00fc*/ 	.byte	0x04, 0x1c
        /*00fe*/ 	.short	(.L_476 - .L_475)


	//   ....[0]....
.L_475:
        /*0100*/ 	.word	0x000000a0


	//   ....[1]....
        /*0104*/ 	.word	0x000000e0


	//   ....[2]....
        /*0108*/ 	.word	0x00002920


	//   ....[3]....
        /*010c*/ 	.word	0x00002970


	//----- nvinfo : EIATTR_MAX_THREADS
	.align		4
.L_476:
        /*0110*/ 	.byte	0x04, 0x05
        /*0112*/ 	.short	(.L_478 - .L_477)
.L_477:
        /*0114*/ 	.word	0x00000100
        /*0118*/ 	.word	0x00000001
        /*011c*/ 	.word	0x00000001


	//----- nvinfo : EIATTR_CRS_STACK_SIZE
	.align		4
.L_478:
        /*0120*/ 	.byte	0x04, 0x1e
        /*0122*/ 	.short	(.L_480 - .L_479)
.L_479:
        /*0124*/ 	.word	0x00000000


	//----- nvinfo : EIATTR_CBANK_PARAM_SIZE
	.align		4
.L_480:
        /*0128*/ 	.byte	0x03, 0x19
        /*012a*/ 	.short	0x0029


	//----- nvinfo : EIATTR_PARAM_CBANK
	.align		4
        /*012c*/ 	.byte	0x04, 0x0a
        /*012e*/ 	.short	(.L_482 - .L_481)
	.align		4
.L_481:
        /*0130*/ 	.word	index@(.nv.constant0._ZN3cub18CUB_300001_SM_10006detail6reduce28DeviceReduceSingleTileKernelINS2_10policy_hubIiyN4cuda3std3__44plusIiEEE10Policy1000EN6thrust24THRUST_300001_SM_1000_NS12zip_iteratorINS7_5tupleIJNSD_6detail15normal_iteratorINSD_10device_ptrIiEEEESK_EEEEEPiyS9_ii9tupleProdEEvT0_T1_T2_T3_T4_T6_)
        /*0134*/ 	.short	0x0380
        /*0136*/ 	.short	0x0029


	//----- nvinfo : EIATTR_SW_WAR
	.align		4
.L_482:
        /*0138*/ 	.byte	0x04, 0x36
        /*013a*/ 	.short	(.L_484 - .L_483)
.L_483:
        /*013c*/ 	.word	0x00000008
.L_484:


//--------------------- .nv.info._ZN3cub18CUB_300001_SM_10006detail6reduce18DeviceReduceKernelINS2_10policy_hubIijN4cuda3std3__44plusIiEEE10Policy1000EN6thrust24THRUST_300001_SM_1000_NS12zip_iteratorINS7_5tupleIJNSD_6detail15normal_iteratorINSD_10device_ptrIiEEEESK_EEEEEjS9_i9tupleProdEEvT0_PT3_T1_NS0_13GridEvenShareISR_EET2_T4_ --------------------------
	.section	.nv.info._ZN3cub18CUB_300001_SM_10006detail6reduce18DeviceReduceKernelINS2_10policy_hubIijN4cuda3std3__44plusIiEEE10Policy1000EN6thrust24THRUST_300001_SM_1000_NS12zip_iteratorINS7_5tupleIJNSD_6detail15normal_iteratorINSD_10device_ptrIiEEEESK_EEEEEjS9_i9tupleProdEEvT0_PT3_T1_NS0_13GridEvenShareISR_EET2_T4_,"",@"SHT_CUDA_INFO"
	.sectionflags	@""
	.align	4


	//----- nvinfo : EIATTR_CUDA_API_VERSION
	.align		4
        /*0000*/ 	.byte	0x04, 0x37
        /*0002*/ 	.short	(.L_486 - .L_485)
.L_485:
        /*0004*/ 	.word	0x00000082


	//----- nvinfo : EIATTR_KPARAM_INFO
	.align		4
.L_486:
        /*0008*/ 	.byte	0x04, 0x17
        /*000a*/ 	.short	(.L_488 - .L_487)
.L_487:
        /*000c*/ 	.word	0x00000000
        /*0010*/ 	.short	0x0005
        /*0012*/ 	.short	0x0045
        /*0014*/ 	.byte	0x00, 0xf0, 0x05, 0x00


	//----- nvinfo : EIATTR_KPARAM_INFO
	.align		4
.L_488:
        /*0018*/ 	.byte	0x04, 0x17
        /*001a*/ 	.short	(.L_490 - .L_489)
.L_489:
        /*001c*/ 	.word	0x00000000
        /*0020*/ 	.short	0x0004
        /*0022*/ 	.short	0x0044
        /*0024*/ 	.byte	0x00, 0xf0, 0x05, 0x00


	//----- nvinfo : EIATTR_KPARAM_INFO
	.align		4
.L_490:
        /*0028*/ 	.byte	0x04, 0x17
        /*002a*/ 	.short	(.L_492 - .L_491)
.L_491:
        /*002c*/ 	.word	0x00000000
        /*0030*/ 	.short	0x0003
        /*0032*/ 	.short	0x001c
        /*0034*/ 	.byte	0x00, 0xf0, 0xa1, 0x00


	//----- nvinfo : EIATTR_KPARAM_INFO
	.align		4
.L_492:
        /*0038*/ 	.byte	0x04, 0x17
        /*003a*/ 	.short	(.L_494 - .L_493)
.L_493:
        /*003c*/ 	.word	0x00000000
        /*0040*/ 	.short	0x0002
        /*0042*/ 	.short	0x0018
        /*0044*/ 	.byte	0x00, 0xf0, 0x11, 0x00


	//----- nvinfo : EIATTR_KPARAM_INFO
	.align		4
.L_494:
        /*0048*/ 	.byte	0x04, 0x17
        /*004a*/ 	.short	(.L_496 - .L_495)
.L_495:
        /*004c*/ 	.word	0x00000000
        /*0050*/ 	.short	0x0001
        /*0052*/ 	.short	0x0010
        /*0054*/ 	.byte	0x00, 0xf5, 0x21, 0x00


	//----- nvinfo : EIATTR_KPARAM_INFO
	.align		4
.L_496:
        /*0058*/ 	.byte	0x04, 0x17
        /*005a*/ 	.short	(.L_498 - .L_497)
.L_497:
        /*005c*/ 	.word	0x00000000
        /*0060*/ 	.short	0x0000
        /*0062*/ 	.short	0x0000
        /*0064*/ 	.byte	0x00, 0xf0, 0x41, 0x00


	//----- nvinfo : EIATTR_SPARSE_MMA_MASK
	.align		4
.L_498:
        /*0068*/ 	.byte	0x03, 0x50
        /*006a*/ 	.short	0x0000


	//----- nvinfo : EIATTR_MAXREG_COUNT
	.align		4
        /*006c*/ 	.byte	0x03, 0x1b
        /*006e*/ 	.short	0x00ff


	//----- nvinfo : EIATTR_NUM_BARRIERS
	.align		4
        /*0070*/ 	.byte	0x02, 0x4c
        /*0072*/ 	.byte	0x01
	.zero		1


	//----- nvinfo : EIATTR_MERCURY_ISA_VERSION
	.align		4
        /*0074*/ 	.byte	0x03, 0x5f
        /*0076*/ 	.short	0x0101


	//----- nvinfo : EIATTR_COOP_GROUP_MASK_REGIDS
	.align		4
        /*0078*/ 	.byte	0x04, 0x29
        /*007a*/ 	.short	(.L_500 - .L_499)


	//   ....[0]....
.L_499:
        /*007c*/ 	.word	0xffffffff


	//   ....[1]....
        /*0080*/ 	.word	0xffffffff


	//   ....[2]....
        /*0084*/ 	.word	0xffffffff


	//   ....[3]....
        /*0088*/ 	.word	0xffffffff


	//   ....[4]....
        /*008c*/ 	.word	0xffffffff


	//   ....[5]....
        /*0090*/ 	.word	0xffffffff


	//   ....[6]....
        /*0094*/ 	.word	0xffffffff


	//   ....[7]....
        /*0098*/ 	.word	0xffffffff


	//   ....[8]....
        /*009c*/ 	.word	0xffffffff


	//   ....[9]....
        /*00a0*/ 	.word	0xffffffff


	//   ....[10]....
        /*00a4*/ 	.word	0xffffffff


	//   ....[11]....
        /*00a8*/ 	.word	0xffffffff


	//   ....[12]....
        /*00ac*/ 	.word	0xffffffff


	//   ....[13]....
        /*00b0*/ 	.word	0xffffffff


	//   ....[14]....
        /*00b4*/ 	.word	0xffffffff


	//----- nvinfo : EIATTR_COOP_GROUP_INSTR_OFFSETS
	.align		4
.L_500:
        /*00b8*/ 	.byte	0x04, 0x28
        /*00ba*/ 	.short	(.L_502 - .L_501)


	//   ....[0]....
.L_501:
        /*00bc*/ 	.word	0x00001070


	//   ....[1]....
        /*00c0*/ 	.word	0x000010d0


	//   ....[2]....
        /*00c4*/ 	.word	0x00001130


	//   ....[3]....
        /*00c8*/ 	.word	0x00001190


	//   ....[4]....
        /*00cc*/ 	.word	0x000011f0


	//   ....[5]....
        /*00d0*/ 	.word	0x00001380


	//   ....[6]....
        /*00d4*/ 	.word	0x00001400


	//   ....[7]....
        /*00d8*/ 	.word	0x00001480


	//   ....[8]....
        /*00dc*/ 	.word	0x000014d0


	//   ....[9]....
        /*00e0*/ 	.word	0x00001520


	//   ....[10]....
        /*00e4*/ 	.word	0x00002ee0


	//   ....[11]....
        /*00e8*/ 	.word	0x00002f40


	//   ....[12]....
        /*00ec*/ 	.word	0x00002fa0


	//   ....[13]....
        /*00f0*/ 	.word	0x00003000


	//   ....[14]....
        /*00f4*/ 	.word	0x00003060


	//----- nvinfo : EIATTR_VRC_CTA_INIT_COUNT
	.align		4
.L_502:
        /*00f8*/ 	.byte	0x02, 0x4a
	.zero		1
	.zero		1


	//----- nvinfo : EIATTR_EXIT_INSTR_OFFSETS
	.align		4
        /*00fc*/ 	.byte	0x04, 0x1c
        /*00fe*/ 	.short	(.L_504 - .L_503)


	//   ....[0]....
.L_503:
        /*0100*/ 	.word	0x00003180


	//   ....[1]....
        /*0104*/ 	.word	0x000031e0


	//----- nvinfo : EIATTR_MAX_THREADS
	.align		4
.L_504:
        /*0108*/ 	.byte	0x04, 0x05
        /*010a*/ 	.short	(.L_506 - .L_505)
.L_505:
        /*010c*/ 	.word	0x00000100
        /*0110*/ 	.word	0x00000001
        /*0114*/ 	.word	0x00000001


	//----- nvinfo : EIATTR_CRS_STACK_SIZE
	.align		4
.L_506:
        /*0118*/ 	.byte	0x04, 0x1e
        /*011a*/ 	.short	(.L_508 - .L_507)
.L_507:
        /*011c*/ 	.word	0x00000000


	//----- nvinfo : EIATTR_CBANK_PARAM_SIZE
	.align		4
.L_508:
        /*0120*/ 	.byte	0x03, 0x19
        /*0122*/ 	.short	0x0046


	//----- nvinfo : EIATTR_PARAM_CBANK
	.align		4
        /*0124*/ 	.byte	0x04, 0x0a
        /*0126*/ 	.short	(.L_510 - .L_509)
	.align		4
.L_509:
        /*0128*/ 	.word	index@(.nv.constant0._ZN3cub18CUB_300001_SM_10006detail6reduce18DeviceReduceKernelINS2_10policy_hubIijN4cuda3std3__44plusIiEEE10Policy1000EN6thrust24THRUST_300001_SM_1000_NS12zip_iteratorINS7_5tupleIJNSD_6detail15normal_iteratorINSD_10device_ptrIiEEEESK_EEEEEjS9_i9tupleProdEEvT0_PT3_T1_NS0_13GridEvenShareISR_EET2_T4_)
        /*012c*/ 	.short	0x0380
        /*012e*/ 	.short	0x0046


	//----- nvinfo : EIATTR_SW_WAR
	.align		4
.L_510:
        /*0130*/ 	.byte	0x04, 0x36
        /*0132*/ 	.short	(.L_512 - .L_511)
.L_511:
        /*0134*/ 	.word	0x00000008
.L_512:


//--------------------- .nv.info._ZN3cub18CUB_300001_SM_10006detail6reduce28DeviceReduceSingleTileKernelINS2_10policy_hubIijN4cuda3std3__44plusIiEEE10Policy1000EN6thrust24THRUST_300001_SM_1000_NS12zip_iteratorINS7_5tupleIJNSD_6detail15normal_iteratorINSD_10device_ptrIiEEEESK_EEEEEPijS9_ii9tupleProdEEvT0_T1_T2_T3_T4_T6_ --------------------------
	.section	.nv.info._ZN3cub18CUB_300001_SM_10006detail6reduce28DeviceReduceSingleTileKernelINS2_10policy_hubIijN4cuda3std3__44plusIiEEE10Policy1000EN6thrust24THRUST_300001_SM_1000_NS12zip_iteratorINS7_5tupleIJNSD_6detail15normal_iteratorINSD_10device_ptrIiEEEESK_EEEEEPijS9_ii9tupleProdEEvT0_T1_T2_T3_T4_T6_,"",@"SHT_CUDA_INFO"
	.sectionflags	@""
	.align	4


	//----- nvinfo : EIATTR_CUDA_API_VERSION
	.align		4
        /*0000*/ 	.byte	0x04, 0x37
        /*0002*/ 	.short	(.L_514 - .L_513)
.L_513:
        /*0004*/ 	.word	0x00000082


	//----- nvinfo : EIATTR_KPARAM_INFO
	.align		4
.L_514:
        /*0008*/ 	.byte	0x04, 0x17
        /*000a*/ 	.short	(.L_516 - .L_515)
.L_515:
        /*000c*/ 	.word	0x00000000
        /*0010*/ 	.short	0x0005
        /*0012*/ 	.short	0x0024
        /*0014*/ 	.byte	0x00, 0xf0, 0x05, 0x00


	//----- nvinfo : EIATTR_KPARAM_INFO
	.align		4
.L_516:
        /*0018*/ 	.byte	0x04, 0x17
        /*001a*/ 	.short	(.L_518 - .L_517)
.L_517:
        /*001c*/ 	.word	0x00000000
        /*0020*/ 	.short	0x0004
        /*0022*/ 	.short	0x0020
        /*0024*/ 	.byte	0x00, 0xf0, 0x11, 0x00


	//----- nvinfo : EIATTR_KPARAM_INFO
	.align		4
.L_518:
        /*0028*/ 	.byte	0x04, 0x17
        /*002a*/ 	.short	(.L_520 - .L_519)
.L_519:
        /*002c*/ 	.word	0x00000000
        /*0030*/ 	.short	0x0003
        /*0032*/ 	.short	0x001c
        /*0034*/ 	.byte	0x00, 0xf0, 0x05, 0x00


	//----- nvinfo : EIATTR_KPARAM_INFO
	.align		4
.L_520:
        /*0038*/ 	.byte	0x04, 0x17
        /*003a*/ 	.short	(.L_522 - .L_521)
.L_521:
        /*003c*/ 	.word	0x00000000
        /*0040*/ 	.short	0x0002
        /*0042*/ 	.short	0x0018
        /*0044*/ 	.byte	0x00, 0xf0, 0x11, 0x00


	//----- nvinfo : EIATTR_KPARAM_INFO
	.align		4
.L_522:
        /*0048*/ 	.byte	0x04, 0x17
        /*004a*/ 	.short	(.L_524 - .L_523)
.L_523:
        /*004c*/ 	.word	0x00000000
        /*0050*/ 	.short	0x0001
        /*0052*/ 	.short	0x0010
        /*0054*/ 	.byte	0x00, 0xf5, 0x21, 0x00


	//----- nvinfo : EIATTR_KPARAM_INFO
	.align		4
.L_524:
        /*0058*/ 	.byte	0x04, 0x17
        /*005a*/ 	.short	(.L_526 - .L_525)
.L_525:
        /*005c*/ 	.word	0x00000000
        /*0060*/ 	.short	0x0000
        /*0062*/ 	.short	0x0000
        /*0064*/ 	.byte	0x00, 0xf0, 0x41, 0x00


	//----- nvinfo : EIATTR_SPARSE_MMA_MASK
	.align		4
.L_526:
        /*0068*/ 	.byte	0x03, 0x50
        /*006a*/ 	.short	0x0000


	//----- nvinfo : EIATTR_MAXREG_COUNT
	.align		4
        /*006c*/ 	.byte	0x03, 0x1b
        /*006e*/ 	.short	0x00ff


	//----- nvinfo : EIATTR_NUM_BARRIERS
	.align		4
        /*0070*/ 	.byte	0x02, 0x4c
        /*0072*/ 	.byte	0x01
	.zero		1


	//----- nvinfo : EIATTR_MERCURY_ISA_VERSION
	.align		4
        /*0074*/ 	.byte	0x03, 0x5f
        /*0076*/ 	.short	0x0101


	//----- nvinfo : EIATTR_COOP_GROUP_MASK_REGIDS
	.align		4
        /*0078*/ 	.byte	0x04, 0x29
        /*007a*/ 	.short	(.L_528 - .L_527)


	//   ....[0]....
.L_527:
        /*007c*/ 	.word	0xffffffff


	//   ....[1]....
        /*0080*/ 	.word	0xffffffff


	//   ....[2]....
        /*0084*/ 	.word	0xffffffff


	//   ....[3]....
        /*0088*/ 	.word	0xffffffff


	//   ....[4]....
        /*008c*/ 	.word	0xffffffff


	//   ....[5]....
        /*0090*/ 	.word	0xffffffff


	//   ....[6]....
        /*0094*/ 	.word	0xffffffff


	//   ....[7]....
        /*0098*/ 	.word	0xffffffff


	//   ....[8]....
        /*009c*/ 	.word	0xffffffff


	//   ....[9]....
        /*00a0*/ 	.word	0xffffffff


	//   ....[10]....
        /*00a4*/ 	.word	0xffffffff


	//   ....[11]....
        /*00a8*/ 	.word	0xffffffff


	//   ....[12]....
        /*00ac*/ 	.word	0xffffffff


	//   ....[13]....
        /*00b0*/ 	.word	0xffffffff


	//   ....[14]....
        /*00b4*/ 	.word	0xffffffff


	//----- nvinfo : EIATTR_COOP_GROUP_INSTR_OFFSETS
	.align		4
.L_528:
        /*00b8*/ 	.byte	0x04, 0x28
        /*00ba*/ 	.short	(.L_530 - .L_529)


	//   ....[0]....
.L_529:
        /*00bc*/ 	.word	0x00000c10


	//   ....[1]....
        /*00c0*/ 	.word	0x00000c70


	//   ....[2]....
        /*00c4*/ 	.word	0x00000cd0


	//   ....[3]....
        /*00c8*/ 	.word	0x00000d30


	//   ....[4]....
        /*00cc*/ 	.word	0x00000d90


	//   ....[5]....
        /*00d0*/ 	.word	0x00000f20


	//   ....[6]....
        /*00d4*/ 	.word	0x00000fa0


	//   ....[7]....
        /*00d8*/ 	.word	0x00001030


	//   ....[8]....
        /*00dc*/ 	.word	0x000010a0


	//   ....[9]....
        /*00e0*/ 	.word	0x000010e0


	//   ....[10]....
        /*00e4*/ 	.word	0x00002890


	//   ....[11]....
        /*00e8*/ 	.word	0x000028f0


	//   ....[12]....
        /*00ec*/ 	.word	0x00002950


	//   ....[13]....
        /*00f0*/ 	.word	0x000029b0


	//   ....[14]....
        /*00f4*/ 	.word	0x00002a10


	//----- nvinfo : EIATTR_VRC_CTA_INIT_COUNT
	.align		4
.L_530:
        /*00f8*/ 	.byte	0x02, 0x4a
	.zero		1
	.zero		1


	//----- nvinfo : EIATTR_EXIT_INSTR_OFFSETS
	.align		4
        /*00fc*/ 	.byte	0x04, 0x1c
        /*00fe*/ 	.short	(.L_532 - .L_531)


	//   ....[0]....
.L_531:
        /*0100*/ 	.word	0x00000080


	//   ....[1]....
        /*0104*/ 	.word	0x000000c0


	//   ....[2]....
        /*0108*/ 	.word	0x00002b30


	//   ....[3]....
        /*010c*/ 	.word	0x00002b80


	//----- nvinfo : EIATTR_MAX_THREADS
	.align		4
.L_532:
        /*0110*/ 	.byte	0x04, 0x05
        /*0112*/ 	.short	(.L_534 - .L_533)
.L_533:
        /*0114*/ 	.word	0x00000100
        /*0118*/ 	.word	0x00000001
        /*011c*/ 	.word	0x00000001


	//----- nvinfo : EIATTR_CRS_STACK_SIZE
	.align		4
.L_534:
        /*0120*/ 	.byte	0x04, 0x1e
        /*0122*/ 	.short	(.L_536 - .L_535)
.L_535:
        /*0124*/ 	.word	0x00000000


	//----- nvinfo : EIATTR_CBANK_PARAM_SIZE
	.align		4
.L_536:
        /*0128*/ 	.byte	0x03, 0x19
        /*012a*/ 	.short	0x0025


	//----- nvinfo : EIATTR_PARAM_CBANK
	.align		4
        /*012c*/ 	.byte	0x04, 0x0a
        /*012e*/ 	.short	(.L_538 - .L_537)
	.align		4
.L_537:
        /*0130*/ 	.word	index@(.nv.constant0._ZN3cub18CUB_300001_SM_10006detail6reduce28DeviceReduceSingleTileKernelINS2_10policy_hubIijN4cuda3std3__44plusIiEEE10Policy1000EN6thrust24THRUST_300001_SM_1000_NS12zip_iteratorINS7_5tupleIJNSD_6detail15normal_iteratorINSD_10device_ptrIiEEEESK_EEEEEPijS9_ii9tupleProdEEvT0_T1_T2_T3_T4_T6_)
        /*0134*/ 	.short	0x0380
        /*0136*/ 	.short	0x0025


	//----- nvinfo : EIATTR_SW_WAR
	.align		4
.L_538:
        /*0138*/ 	.byte	0x04, 0x36
        /*013a*/ 	.short	(.L_540 - .L_539)
.L_539:
        /*013c*/ 	.word	0x00000008
.L_540:


//--------------------- .nv.info._ZN3cub18CUB_300001_SM_10006detail6reduce18DeviceReduceKernelINS2_10policy_hubIiyN4cuda3std3__44plusIiEEE10Policy1000EN6thrust24THRUST_300001_SM_1000_NS18transform_iteratorINSD_12zip_functionINS7_10multipliesIiEEEENSD_12zip_iteratorINS7_5tupleIJNSD_6detail15normal_iteratorINSD_10device_ptrIiEEEESP_EEEEENSD_11use_defaultESS_EEyS9_iNS7_10__identityEEEvT0_PT3_T1_NS0_13GridEvenShareISY_EET2_T4_ --------------------------
	.section	.nv.info._ZN3cub18CUB_300001_SM_10006detail6reduce18DeviceReduceKernelINS2_10policy_hubIiyN4cuda3std3__44plusIiEEE10Policy1000EN6thrust24THRUST_300001_SM_1000_NS18transform_iteratorINSD_12zip_functionINS7_10multipliesIiEEEENSD_12zip_iteratorINS7_5tupleIJNSD_6detail15normal_iteratorINSD_10device_ptrIiEEEESP_EEEEENSD_11use_defaultESS_EEyS9_iNS7_10__identityEEEvT0_PT3_T1_NS0_13GridEvenShareISY_EET2_T4_,"",@"SHT_CUDA_INFO"
	.sectionflags	@""
	.align	4


	//----- nvinfo : EIATTR_CUDA_API_VERSION
	.align		4
        /*0000*/ 	.byte	0x04, 0x37
        /*0002*/ 	.short	(.L_542 - .L_541)
.L_541:
        /*0004*/ 	.word	0x00000082


	//----- nvinfo : EIATTR_KPARAM_INFO
	.align		4
.L_542:
        /*0008*/ 	.byte	0x04, 0x17
        /*000a*/ 	.short	(.L_544 - .L_543)
.L_543:
        /*000c*/ 	.word	0x00000000
        /*0010*/ 	.short	0x0005
        /*0012*/ 	.short	0x0071
        /*0014*/ 	.byte	0x00, 0xf0, 0x05, 0x00


	//----- nvinfo : EIATTR_KPARAM_INFO
	.align		4
.L_544:
        /*0018*/ 	.byte	0x04, 0x17
        /*001a*/ 	.short	(.L_546 - .L_545)
.L_545:
        /*001c*/ 	.word	0x00000000
        /*0020*/ 	.short	0x0004
        /*0022*/ 	.short	0x0070
        /*0024*/ 	.byte	0x00, 0xf0, 0x05, 0x00


	//----- nvinfo : EIATTR_KPARAM_INFO
	.align		4
.L_546:
        /*0028*/ 	.byte	0x04, 0x17
        /*002a*/ 	.short	(.L_548 - .L_547)
.L_547:
        /*002c*/ 	.word	0x00000000
        /*0030*/ 	.short	0x0003
        /*0032*/ 	.short	0x0028
        /*0034*/ 	.byte	0x00, 0xf0, 0x21, 0x01


	//----- nvinfo : EIATTR_KPARAM_INFO
	.align		4
.L_548:
        /*0038*/ 	.byte	0x04, 0x17
        /*003a*/ 	.short	(.L_550 - .L_549)
.L_549:
        /*003c*/ 	.word	0x00000000
        /*0040*/ 	.short	0x0002
        /*0042*/ 	.short	0x0020
        /*0044*/ 	.byte	0x00, 0xf0, 0x21, 0x00


	//----- nvinfo : EIATTR_KPARAM_INFO
	.align		4
.L_550:
        /*0048*/ 	.byte	0x04, 0x17
        /*004a*/ 	.short	(.L_552 - .L_551)
.L_551:
        /*004c*/ 	.word	0x00000000
        /*0050*/ 	.short	0x0001
        /*0052*/ 	.short	0x0018
        /*0054*/ 	.byte	0x00, 0xf5, 0x21, 0x00


	//----- nvinfo : EIATTR_KPARAM_INFO
	.align		4
.L_552:
        /*0058*/ 	.byte	0x04, 0x17
        /*005a*/ 	.short	(.L_554 - .L_553)
.L_553:
        /*005c*/ 	.word	0x00000000
        /*0060*/ 	.short	0x0000
        /*0062*/ 	.short	0x0000
        /*0064*/ 	.byte	0x00, 0xf0, 0x61, 0x00


	//----- nvinfo : EIATTR_SPARSE_MMA_MASK
	.align		4
.L_554:
        /*0068*/ 	.byte	0x03, 0x50
        /*006a*/ 	.short	0x0000


	//----- nvinfo : EIATTR_MAXREG_COUNT
	.align		4
        /*006c*/ 	.byte	0x03, 0x1b
        /*006e*/ 	.short	0x00ff


	//----- nvinfo : EIATTR_NUM_BARRIERS
	.align		4
        /*0070*/ 	.byte	0x02, 0x4c
        /*0072*/ 	.byte	0x01
	.zero		1


	//----- nvinfo : EIATTR_MERCURY_ISA_VERSION
	.align		4
        /*0074*/ 	.byte	0x03, 0x5f
        /*0076*/ 	.short	0x0101


	//----- nvinfo : EIATTR_COOP_GROUP_MASK_REGIDS
	.align		4
        /*0078*/ 	.byte	0x04, 0x29
        /*007a*/ 	.short	(.L_556 - .L_555)


	//   ....[0]....
.L_555:
        /*007c*/ 	.word	0xffffffff


	//   ....[1]....
        /*0080*/ 	.word	0xffffffff


	//   ....[2]....
        /*0084*/ 	.word	0xffffffff


	//   ....[3]....
        /*0088*/ 	.word	0xffffffff


	//   ....[4]....
        /*008c*/ 	.word	0xffffffff


	//   ....[5]....
        /*0090*/ 	.word	0xffffffff


	//   ....[6]....
        /*0094*/ 	.word	0xffffffff


	//   ....[7]....
        /*0098*/ 	.word	0xffffffff


	//   ....[8]....
        /*009c*/ 	.word	0xffffffff


	//   ....[9]....
        /*00a0*/ 	.word	0xffffffff


	//   ....[10]....
        /*00a4*/ 	.word	0xffffffff


	//   ....[11]....
        /*00a8*/ 	.word	0xffffffff


	//   ....[12]....
        /*00ac*/ 	.word	0xffffffff


	//   ....[13]....
        /*00b0*/ 	.word	0xffffffff


	//   ....[14]....
        /*00b4*/ 	.word	0xffffffff


	//----- nvinfo : EIATTR_COOP_GROUP_INSTR_OFFSETS
	.align		4
.L_556:
        /*00b8*/ 	.byte	0x04, 0x28
        /*00ba*/ 	.short	(.L_558 - .L_557)


	//   ....[0]....
.L_557:
        /*00bc*/ 	.word	0x00000cd0


	//   ....[1]....
        /*00c0*/ 	.word	0x00000d30


	//   ....[2]....
        /*00c4*/ 	.word	0x00000d90


	//   ....[3]....
        /*00c8*/ 	.word	0x00000df0


	//   ....[4]....
        /*00cc*/ 	.word	0x00000e50


	//   ....[5]....
        /*00d0*/ 	.word	0x00000fe0


	//   ....[6]....
        /*00d4*/ 	.word	0x00001080


	//   ....[7]....
        /*00d8*/ 	.word	0x000010f0


	//   ....[8]....
        /*00dc*/ 	.word	0x00001130


	//   ....[9]....
        /*00e0*/ 	.word	0x00001180


	//   ....[10]....
        /*00e4*/ 	.word	0x000029e0


	//   ....[11]....
        /*00e8*/ 	.word	0x00002a40


	//   ....[12]....
        /*00ec*/ 	.word	0x00002aa0


	//   ....[13]....
        /*00f0*/ 	.word	0x00002b00


	//   ....[14]....
        /*00f4*/ 	.word	0x00002b60


	//----- nvinfo : EIATTR_VRC_CTA_INIT_COUNT
	.align		4
.L_558:
        /*00f8*/ 	.byte	0x02, 0x4a
	.zero		1
	.zero		1


	//----- nvinfo : EIATTR_EXIT_INSTR_OFFSETS
	.align		4
        /*00fc*/ 	.byte	0x04, 0x1c
        /*00fe*/ 	.short	(.L_560 - .L_559)


	//   ....[0]....
.L_559:
        /*0100*/ 	.word	0x00002c80


	//   ....[1]....
        /*0104*/ 	.word	0x00002ce0


	//----- nvinfo : EIATTR_MAX_THREADS
	.align		4
.L_560:
        /*0108*/ 	.byte	0x04, 0x05
        /*010a*/ 	.short	(.L_562 - .L_561)
.L_561:
        /*010c*/ 	.word	0x00000100
        /*0110*/ 	.word	0x00000001
        /*0114*/ 	.word	0x00000001


	//----- nvinfo : EIATTR_CRS_STACK_SIZE
	.align		4
.L_562:
        /*0118*/ 	.byte	0x04, 0x1e
        /*011a*/ 	.short	(.L_564 - .L_563)
.L_563:
        /*011c*/ 	.word	0x00000000


	//----- nvinfo : EIATTR_CBANK_PARAM_SIZE
	.align		4
.L_564:
        /*0120*/ 	.byte	0x03, 0x19
        /*0122*/ 	.short	0x0072


	//----- nvinfo : EIATTR_PARAM_CBANK
	.align		4
        /*0124*/ 	.byte	0x04, 0x0a
        /*0126*/ 	.short	(.L_566 - .L_565)
	.align		4
.L_565:
        /*0128*/ 	.word	index@(.nv.constant0._ZN3cub18CUB_300001_SM_10006detail6reduce18DeviceReduceKernelINS2_10policy_hubIiyN4cuda3std3__44plusIiEEE10Policy1000EN6thrust24THRUST_300001_SM_1000_NS18transform_iteratorINSD_12zip_functionINS7_10multipliesIiEEEENSD_12zip_iteratorINS7_5tupleIJNSD_6detail15normal_iteratorINSD_10device_ptrIiEEEESP_EEEEENSD_11use_defaultESS_EEyS9_iNS7_10__identityEEEvT0_PT3_T1_NS0_13GridEvenShareISY_EET2_T4_)
        /*012c*/ 	.short	0x0380
        /*012e*/ 	.short	0x0072


	//----- nvinfo : EIATTR_SW_WAR
	.align		4
.L_566:
        /*0130*/ 	.byte	0x04, 0x36
        /*0132*/ 	.short	(.L_568 - .L_567)
.L_567:
        /*0134*/ 	.word	0x00000008
.L_568:


//--------------------- .nv.info._ZN3cub18CUB_300001_SM_10006detail6reduce28DeviceReduceSingleTileKernelINS2_10policy_hubIiyN4cuda3std3__44plusIiEEE10Policy1000EN6thrust24THRUST_300001_SM_1000_NS18transform_iteratorINSD_12zip_functionINS7_10multipliesIiEEEENSD_12zip_iteratorINS7_5tupleIJNSD_6detail15normal_iteratorINSD_10device_ptrIiEEEESP_EEEEENSD_11use_defaultESS_EEPiyS9_iiNS7_10__identityEEEvT0_T1_T2_T3_T4_T6_ --------------------------
	.section	.nv.info._ZN3cub18CUB_300001_SM_10006detail6reduce28DeviceReduceSingleTileKernelINS2_10policy_hubIiyN4cuda3std3__44plusIiEEE10Policy1000EN6thrust24THRUST_300001_SM_1000_NS18transform_iteratorINSD_12zip_functionINS7_10multipliesIiEEEENSD_12zip_iteratorINS7_5tupleIJNSD_6detail15normal_iteratorINSD_10device_ptrIiEEEESP_EEEEENSD_11use_defaultESS_EEPiyS9_iiNS7_10__identityEEEvT0_T1_T2_T3_T4_T6_,"",@"SHT_CUDA_INFO"
	.sectionflags	@""
	.align	4


	//----- nvinfo : EIATTR_CUDA_API_VERSION
	.align		4
        /*0000*/ 	.byte	0x04, 0x37
        /*0002*/ 	.short	(.L_570 - .L_569)
.L_569:
        /*0004*/ 	.word	0x00000082


	//----- nvinfo : EIATTR_KPARAM_INFO
	.align		4
.L_570:
        /*0008*/ 	.byte	0x04, 0x17
        /*000a*/ 	.short	(.L_572 - .L_571)
.L_571:
        /*000c*/ 	.word	0x00000000
        /*0010*/ 	.short	0x0005
        /*0012*/ 	.short	0x0030
        /*0014*/ 	.byte	0x00, 0xf0, 0x05, 0x00


	//----- nvinfo : EIATTR_KPARAM_INFO
	.align		4
.L_572:
        /*0018*/ 	.byte	0x04, 0x17
        /*001a*/ 	.short	(.L_574 - .L_573)
.L_573:
        /*001c*/ 	.word	0x00000000
        /*0020*/ 	.short	0x0004
        /*0022*/ 	.short	0x002c
        /*0024*/ 	.byte	0x00, 0xf0, 0x11, 0x00


	//----- nvinfo : EIATTR_KPARAM_INFO
	.align		4
.L_574:
        /*0028*/ 	.byte	0x04, 0x17
        /*002a*/ 	.short	(.L_576 - .L_575)
.L_575:
        /*002c*/ 	.word	0x00000000
        /*0030*/ 	.short	0x0003
        /*0032*/ 	.short	0x0028
        /*0034*/ 	.byte	0x00, 0xf0, 0x05, 0x00


	//----- nvinfo : EIATTR_KPARAM_INFO
	.align		4
.L_576:
        /*0038*/ 	.byte	0x04, 0x17
        /*003a*/ 	.short	(.L_578 - .L_577)
.L_577:
        /*003c*/ 	.word	0x00000000
        /*0040*/ 	.short	0x0002
        /*0042*/ 	.short	0x0020
        /*0044*/ 	.byte	0x00, 0xf0, 0x21, 0x00


	//----- nvinfo : EIATTR_KPARAM_INFO
	.align		4
.L_578:
        /*0048*/ 	.byte	0x04, 0x17
        /*004a*/ 	.short	(.L_580 - .L_579)
.L_579:
        /*004c*/ 	.word	0x00000000
        /*0050*/ 	.short	0x0001
        /*0052*/ 	.short	0x0018
        /*0054*/ 	.byte	0x00, 0xf5, 0x21, 0x00


	//----- nvinfo : EIATTR_KPARAM_INFO
	.align		4
.L_580:
        /*0058*/ 	.byte	0x04, 0x17
        /*005a*/ 	.short	(.L_582 - .L_581)
.L_581:
        /*005c*/ 	.word	0x00000000
        /*0060*/ 	.short	0x0000
        /*0062*/ 	.short	0x0000
        /*0064*/ 	.byte	0x00, 0xf0, 0x61, 0x00


	//----- nvinfo : EIATTR_SPARSE_MMA_MASK
	.align		4
.L_582:
        /*0068*/ 	.byte	0x03, 0x50
        /*006a*/ 	.short	0x0000


	//----- nvinfo : EIATTR_MAXREG_COUNT
	.align		4
        /*006c*/ 	.byte	0x03, 0x1b
        /*006e*/ 	.short	0x00ff


	//----- nvinfo : EIATTR_NUM_BARRIERS
	.align		4
        /*0070*/ 	.byte	0x02, 0x4c
        /*0072*/ 	.byte	0x01
	.zero		1


	//----- nvinfo : EIATTR_MERCURY_ISA_VERSION
	.align		4
        /*0074*/ 	.byte	0x03, 0x5f
        /*0076*/ 	.short	0x0101


	//----- nvinfo : EIATTR_COOP_GROUP_MASK_REGIDS
	.align		4
        /*0078*/ 	.byte	0x04, 0x29
        /*007a*/ 	.short	(.L_584 - .L_583)


	//   ....[0]....
.L_583:
        /*007c*/ 	.word	0xffffffff


	//   ....[1]....
        /*0080*/ 	.word	0xffffffff


	//   ....[2]....
        /*0084*/ 	.word	0xffffffff


	//   ....[3]....
        /*0088*/ 	.word	0xffffffff


	//   ....[4]....
        /*008c*/ 	.word	0xffffffff


	//   ....[5]....
        /*0090*/ 	.word	0xffffffff


	//   ....[6]....
        /*0094*/ 	.word	0xffffffff


	//   ....[7]....
        /*0098*/ 	.word	0xffffffff


	//   ....[8]....
        /*009c*/ 	.word	0xffffffff


	//   ....[9]....
        /*00a0*/ 	.word	0xffffffff


	//   ....[10]....
        /*00a4*/ 	.word	0xffffffff


	//   ....[11]....
        /*00a8*/ 	.word	0xffffffff


	//   ....[12]....
        /*00ac*/ 	.word	0xffffffff


	//   ....[13]....
        /*00b0*/ 	.word	0xffffffff


	//   ....[14]....
        /*00b4*/ 	.word	0xffffffff


	//----- nvinfo : EIATTR_COOP_GROUP_INSTR_OFFSETS
	.align		4
.L_584:
        /*00b8*/ 	.byte	0x04, 0x28
        /*00ba*/ 	.short	(.L_586 - .L_585)


	//   ....[0]....
.L_585:
        /*00bc*/ 	.word	0x00000bf0


	//   ....[1]....
        /*00c0*/ 	.word	0x00000c50


	//   ....[2]....
        /*00c4*/ 	.word	0x00000ca0


	//   ....[3]....
        /*00c8*/ 	.word	0x00000d10


	//   ....[4]....
        /*00cc*/ 	.word	0x00000d70


	//   ....[5]....
        /*00d0*/ 	.word	0x00000f00


	//   ....[6]....
        /*00d4*/ 	.word	0x00000f90


	//   ....[7]....
        /*00d8*/ 	.word	0x00001000


	//   ....[8]....
        /*00dc*/ 	.word	0x00001050


	//   ....[9]....
        /*00e0*/ 	.word	0x000010a0


	//   ....[10]....
        /*00e4*/ 	.word	0x00002690


	//   ....[11]....
        /*00e8*/ 	.word	0x000026f0


	//   ....[12]....
        /*00ec*/ 	.word	0x00002750


	//   ....[13]....
        /*00f0*/ 	.word	0x000027b0


	//   ....[14]....
        /*00f4*/ 	.word	0x00002810


	//----- nvinfo : EIATTR_VRC_CTA_INIT_COUNT
	.align		4
.L_586:
        /*00f8*/ 	.byte	0x02, 0x4a
	.zero		1
	.zero		1


	//----- nvinfo : EIATTR_EXIT_INSTR_OFFSETS
	.align		4
        /*00fc*/ 	.byte	0x04, 0x1c
        /*00fe*/ 	.short	(.L_588 - .L_587)


	//   ....[0]....
.L_587:
        /*0100*/ 	.word	0x000000a0


	//   ....[1]....
        /*0104*/ 	.word	0x000000e0


	//   ....[2]....
        /*0108*/ 	.word	0x00002920


	//   ....[3]....
        /*010c*/ 	.word	0x00002970


	//----- nvinfo : EIATTR_MAX_THREADS
	.align		4
.L_588:
        /*0110*/ 	.byte	0x04, 0x05
        /*0112*/ 	.short	(.L_590 - .L_589)
.L_589:
        /*0114*/ 	.word	0x00000100
        /*0118*/ 	.word	0x00000001
        /*011c*/ 	.word	0x00000001


	//----- nvinfo : EIATTR_CRS_STACK_SIZE
	.align		4
.L_590:
        /*0120*/ 	.byte	0x04, 0x1e
        /*0122*/ 	.short	(.L_592 - .L_591)
.L_591:
        /*0124*/ 	.word	0x00000000


	//----- nvinfo : EIATTR_CBANK_PARAM_SIZE
	.align		4
.L_592:
        /*0128*/ 	.byte	0x03, 0x19
        /*012a*/ 	.short	0x0031


	//----- nvinfo : EIATTR_PARAM_CBANK
	.align		4
        /*012c*/ 	.byte	0x04, 0x0a
        /*012e*/ 	.short	(.L_594 - .L_593)
	.align		4
.L_593:
        /*0130*/ 	.word	index@(.nv.constant0._ZN3cub18CUB_300001_SM_10006detail6reduce28DeviceReduceSingleTileKernelINS2_10policy_hubIiyN4cuda3std3__44plusIiEEE10Policy1000EN6thrust24THRUST_300001_SM_1000_NS18transform_iteratorINSD_12zip_functionINS7_10multipliesIiEEEENSD_12zip_iteratorINS7_5tupleIJNSD_6detail15normal_iteratorINSD_10device_ptrIiEEEESP_EEEEENSD_11use_defaultESS_EEPiyS9_iiNS7_10__identityEEEvT0_T1_T2_T3_T4_T6_)
        /*0134*/ 	.short	0x0380
        /*0136*/ 	.short	0x0031


	//----- nvinfo : EIATTR_SW_WAR
	.align		4
.L_594:
        /*0138*/ 	.byte	0x04, 0x36
        /*013a*/ 	.short	(.L_596 - .L_595)
.L_595:
        /*013c*/ 	.word	0x00000008
.L_596:


//--------------------- .nv.info._ZN3cub18CUB_300001_SM_10006detail6reduce18DeviceReduceKernelINS2_10policy_hubIijN4cuda3std3__44plusIiEEE10Policy1000EN6thrust24THRUST_300001_SM_1000_NS18transform_iteratorINSD_12zip_functionINS7_10multipliesIiEEEENSD_12zip_iteratorINS7_5tupleIJNSD_6detail15normal_iteratorINSD_10device_ptrIiEEEESP_EEEEENSD_11use_defaultESS_EEjS9_iNS7_10__identityEEEvT0_PT3_T1_NS0_13GridEvenShareISY_EET2_T4_ --------------------------
	.section	.nv.info._ZN3cub18CUB_300001_SM_10006detail6reduce18DeviceReduceKernelINS2_10policy_hubIijN4cuda3std3__44plusIiEEE10Policy1000EN6thrust24THRUST_300001_SM_1000_NS18transform_iteratorINSD_12zip_functionINS7_10multipliesIiEEEENSD_12zip_iteratorINS7_5tupleIJNSD_6detail15normal_iteratorINSD_10device_ptrIiEEEESP_EEEEENSD_11use_defaultESS_EEjS9_iNS7_10__identityEEEvT0_PT3_T1_NS0_13GridEvenShareISY_EET2_T4_,"",@"SHT_CUDA_INFO"
	.sectionflags	@""
	.align	4


	//----- nvinfo : EIATTR_CUDA_API_VERSION
	.align		4
        /*0000*/ 	.byte	0x04, 0x37
        /*0002*/ 	.short	(.L_598 - .L_597)
.L_597:
        /*0004*/ 	.word	0x00000082


	//----- nvinfo : EIATTR_KPARAM_INFO
	.align		4
.L_598:
        /*0008*/ 	.byte	0x04, 0x17
        /*000a*/ 	.short	(.L_600 - .L_599)
.L_599:
        /*000c*/ 	.word	0x00000000
        /*0010*/ 	.short	0x0005
        /*0012*/ 	.short	0x004d
        /*0014*/ 	.byte	0x00, 0xf0, 0x05, 0x00


	//----- nvinfo : EIATTR_KPARAM_INFO
	.align		4
.L_600:
        /*0018*/ 	.byte	0x04, 0x17
        /*001a*/ 	.short	(.L_602 - .L_601)
.L_601:
        /*001c*/ 	.word	0x00000000
        /*0020*/ 	.short	0x0004
        /*0022*/ 	.short	0x004c
        /*0024*/ 	.byte	0x00, 0xf0, 0x05, 0x00


	//----- nvinfo : EIATTR_KPARAM_INFO
	.align		4
.L_602:
        /*0028*/ 	.byte	0x04, 0x17
        /*002a*/ 	.short	(.L_604 - .L_603)
.L_603:
        /*002c*/ 	.word	0x00000000
        /*0030*/ 	.short	0x0003
        /*0032*/ 	.short	0x0024
        /*0034*/ 	.byte	0x00, 0xf0, 0xa1, 0x00


	//----- nvinfo : EIATTR_KPARAM_INFO
	.align		4
.L_604:
        /*0038*/ 	.byte	0x04, 0x17
        /*003a*/ 	.short	(.L_606 - .L_605)
.L_605:
        /*003c*/ 	.word	0x00000000
        /*0040*/ 	.short	0x0002
        /*0042*/ 	.short	0x0020
        /*0044*/ 	.byte	0x00, 0xf0, 0x11, 0x00


	//----- nvinfo : EIATTR_KPARAM_INFO
	.align		4
.L_606:
        /*0048*/ 	.byte	0x04, 0x17
        /*004a*/ 	.short	(.L_608 - .L_607)
.L_607:
        /*004c*/ 	.word	0x00000000
        /*0050*/ 	.short	0x0001
        /*0052*/ 	.short	0x0018
        /*0054*/ 	.byte	0x00, 0xf5, 0x21, 0x00


	//----- nvinfo : EIATTR_KPARAM_INFO
	.align		4
.L_608:
        /*0058*/ 	.byte	0x04, 0x17
        /*005a*/ 	.short	(.L_610 - .L_609)
.L_609:
        /*005c*/ 	.word	0x00000000
        /*0060*/ 	.short	0x0000
        /*0062*/ 	.short	0x0000
        /*0064*/ 	.byte	0x00, 0xf0, 0x61, 0x00


	//----- nvinfo : EIATTR_SPARSE_MMA_MASK
	.align		4
.L_610:
        /*0068*/ 	.byte	0x03, 0x50
        /*006a*/ 	.short	0x0000


	//----- nvinfo : EIATTR_MAXREG_COUNT
	.align		4
        /*006c*/ 	.byte	0x03, 0x1b
        /*006e*/ 	.short	0x00ff


	//----- nvinfo : EIATTR_NUM_BARRIERS
	.align		4
        /*0070*/ 	.byte	0x02, 0x4c
        /*0072*/ 	.byte	0x01
	.zero		1


	//----- nvinfo : EIATTR_MERCURY_ISA_VERSION
	.align		4
        /*0074*/ 	.byte	0x03, 0x5f
        /*0076*/ 	.short	0x0101


	//----- nvinfo : EIATTR_COOP_GROUP_MASK_REGIDS
	.align		4
        /*0078*/ 	.byte	0x04, 0x29
        /*007a*/ 	.short	(.L_612 - .L_611)


	//   ....[0]....
.L_611:
        /*007c*/ 	.word	0xffffffff


	//   ....[1]....
        /*0080*/ 	.word	0xffffffff


	//   ....[2]....
        /*0084*/ 	.word	0xffffffff


	//   ....[3]....
        /*0088*/ 	.word	0xffffffff


	//   ....[4]....
        /*008c*/ 	.word	0xffffffff


	//   ....[5]....
        /*0090*/ 	.word	0xffffffff


	//   ....[6]....
        /*0094*/ 	.word	0xffffffff


	//   ....[7]....
        /*0098*/ 	.word	0xffffffff


	//   ....[8]....
        /*009c*/ 	.word	0xffffffff


	//   ....[9]....
        /*00a0*/ 	.word	0xffffffff


	//   ....[10]....
        /*00a4*/ 	.word	0xffffffff


	//   ....[11]....
        /*00a8*/ 	.word	0xffffffff


	//   ....[12]....
        /*00ac*/ 	.word	0xffffffff


	//   ....[13]....
        /*00b0*/ 	.word	0xffffffff


	//   ....[14]....
        /*00b4*/ 	.word	0xffffffff


	//----- nvinfo : EIATTR_COOP_GROUP_INSTR_OFFSETS
	.align		4
.L_612:
        /*00b8*/ 	.byte	0x04, 0x28
        /*00ba*/ 	.short	(.L_614 - .L_613)


	//   ....[0]....
.L_613:
        /*00bc*/ 	.word	0x00001070


	//   ....[1]....
        /*00c0*/ 	.word	0x000010d0


	//   ....[2]....
        /*00c4*/ 	.word	0x00001130


	//   ....[3]....
        /*00c8*/ 	.word	0x00001190


	//   ....[4]....
        /*00cc*/ 	.word	0x000011f0


	//   ....[5]....
        /*00d0*/ 	.word	0x00001380


	//   ....[6]....
        /*00d4*/ 	.word	0x00001400


	//   ....[7]....
        /*00d8*/ 	.word	0x00001480


	//   ....[8]....
        /*00dc*/ 	.word	0x000014d0


	//   ....[9]....
        /*00e0*/ 	.word	0x00001520


	//   ....[10]....
        /*00e4*/ 	.word	0x00002ee0


	//   ....[11]....
        /*00e8*/ 	.word	0x00002f40


	//   ....[12]....
        /*00ec*/ 	.word	0x00002fa0


	//   ....[13]....
        /*00f0*/ 	.word	0x00003000


	//   ....[14]....
        /*00f4*/ 	.word	0x00003060


	//----- nvinfo : EIATTR_VRC_CTA_INIT_COUNT
	.align		4
.L_614:
        /*00f8*/ 	.byte	0x02, 0x4a
	.zero		1
	.zero		1


	//----- nvinfo : EIATTR_EXIT_INSTR_OFFSETS
	.align		4
        /*00fc*/ 	.byte	0x04, 0x1c
        /*00fe*/ 	.short	(.L_616 - .L_615)


	//   ....[0]....
.L_615:
        /*0100*/ 	.word	0x00003180


	//   ....[1]....
        /*0104*/ 	.word	0x000031e0


	//----- nvinfo : EIATTR_MAX_THREADS
	.align		4
.L_616:
        /*0108*/ 	.byte	0x04, 0x05
        /*010a*/ 	.short	(.L_618 - .L_617)
.L_617:
        /*010c*/ 	.word	0x00000100
        /*0110*/ 	.word	0x00000001
        /*0114*/ 	.word	0x00000001


	//----- nvinfo : EIATTR_CRS_STACK_SIZE
	.align		4
.L_618:
        /*0118*/ 	.byte	0x04, 0x1e
        /*011a*/ 	.short	(.L_620 - .L_619)
.L_619:
        /*011c*/ 	.word	0x00000000


	//----- nvinfo : EIATTR_CBANK_PARAM_SIZE
	.align		4
.L_620:
        /*0120*/ 	.byte	0x03, 0x19
        /*0122*/ 	.short	0x004e


	//----- nvinfo : EIATTR_PARAM_CBANK
	.align		4
        /*0124*/ 	.byte	0x04, 0x0a
        /*0126*/ 	.short	(.L_622 - .L_621)
	.align		4
.L_621:
        /*0128*/ 	.word	index@(.nv.constant0._ZN3cub18CUB_300001_SM_10006detail6reduce18DeviceReduceKernelINS2_10policy_hubIijN4cuda3std3__44plusIiEEE10Policy1000EN6thrust24THRUST_300001_SM_1000_NS18transform_iteratorINSD_12zip_functionINS7_10multipliesIiEEEENSD_12zip_iteratorINS7_5tupleIJNSD_6detail15normal_iteratorINSD_10device_ptrIiEEEESP_EEEEENSD_11use_defaultESS_EEjS9_iNS7_10__identityEEEvT0_PT3_T1_NS0_13GridEvenShareISY_EET2_T4_)
        /*012c*/ 	.short	0x0380
        /*012e*/ 	.short	0x004e


	//----- nvinfo : EIATTR_SW_WAR
	.align		4
.L_622:
        /*0130*/ 	.byte	0x04, 0x36
        /*0132*/ 	.short	(.L_624 - .L_623)
.L_623:
        /*0134*/ 	.word	0x00000008
.L_624:


//--------------------- .nv.info._ZN3cub18CUB_300001_SM_10006detail6reduce28DeviceReduceSingleTileKernelINS2_10policy_hubIijN4cuda3std3__44plusIiEEE10Policy1000EN6thrust24THRUST_300001_SM_1000_NS18transform_iteratorINSD_12zip_functionINS7_10multipliesIiEEEENSD_12zip_iteratorINS7_5tupleIJNSD_6detail15normal_iteratorINSD_10device_ptrIiEEEESP_EEEEENSD_11use_defaultESS_EEPijS9_iiNS7_10__identityEEEvT0_T1_T2_T3_T4_T6_ --------------------------
	.section	.nv.info._ZN3cub18CUB_300001_SM_10006detail6reduce28DeviceReduceSingleTileKernelINS2_10policy_hubIijN4cuda3std3__44plusIiEEE10Policy1000EN6thrust24THRUST_300001_SM_1000_NS18transform_iteratorINSD_12zip_functionINS7_10multipliesIiEEEENSD_12zip_iteratorINS7_5tupleIJNSD_6detail15normal_iteratorINSD_10device_ptrIiEEEESP_EEEEENSD_11use_defaultESS_EEPijS9_iiNS7_10__identityEEEvT0_T1_T2_T3_T4_T6_,"",@"SHT_CUDA_INFO"
	.sectionflags	@""
	.align	4


	//----- nvinfo : EIATTR_CUDA_API_VERSION
	.align		4
        /*0000*/ 	.byte	0x04, 0x37
        /*0002*/ 	.short	(.L_626 - .L_625)
.L_625:
        /*0004*/ 	.word	0x00000082


	//----- nvinfo : EIATTR_KPARAM_INFO
	.align		4
.L_626:
        /*0008*/ 	.byte	0x04, 0x17
        /*000a*/ 	.short	(.L_628 - .L_627)
.L_627:
        /*000c*/ 	.word	0x00000000
        /*0010*/ 	.short	0x0005
        /*0012*/ 	.short	0x002c
        /*0014*/ 	.byte	0x00, 0xf0, 0x05, 0x00


	//----- nvinfo : EIATTR_KPARAM_INFO
	.align		4
.L_628:
        /*0018*/ 	.byte	0x04, 0x17
        /*001a*/ 	.short	(.L_630 - .L_629)
.L_629:
        /*001c*/ 	.word	0x00000000
        /*0020*/ 	.short	0x0004
        /*0022*/ 	.short	0x0028
        /*0024*/ 	.byte	0x00, 0xf0, 0x11, 0x00


	//----- nvinfo : EIATTR_KPARAM_INFO
	.align		4
.L_630:
        /*0028*/ 	.byte	0x04, 0x17
        /*002a*/ 	.short	(.L_632 - .L_631)
.L_631:
        /*002c*/ 	.word	0x00000000
        /*0030*/ 	.short	0x0003
        /*0032*/ 	.short	0x0024
        /*0034*/ 	.byte	0x00, 0xf0, 0x05, 0x00


	//----- nvinfo : EIATTR_KPARAM_INFO
	.align		4
.L_632:
        /*0038*/ 	.byte	0x04, 0x17
        /*003a*/ 	.short	(.L_634 - .L_633)
.L_633:
        /*003c*/ 	.word	0x00000000
        /*0040*/ 	.short	0x0002
        /*0042*/ 	.short	0x0020
        /*0044*/ 	.byte	0x00, 0xf0, 0x11, 0x00


	//----- nvinfo : EIATTR_KPARAM_INFO
	.align		4
.L_634:
        /*0048*/ 	.byte	0x04, 0x17
        /*004a*/ 	.short	(.L_636 - .L_635)
.L_635:
        /*004c*/ 	.word	0x00000000
        /*0050*/ 	.short	0x0001
        /*0052*/ 	.short	0x0018
        /*0054*/ 	.byte	0x00, 0xf5, 0x21, 0x00


	//----- nvinfo : EIATTR_KPARAM_INFO
	.align		4
.L_636:
        /*0058*/ 	.byte	0x04, 0x17
        /*005a*/ 	.short	(.L_638 - .L_637)
.L_637:
        /*005c*/ 	.word	0x00000000
        /*0060*/ 	.short	0x0000
        /*0062*/ 	.short	0x0000
        /*0064*/ 	.byte	0x00, 0xf0, 0x61, 0x00


	//----- nvinfo : EIATTR_SPARSE_MMA_MASK
	.align		4
.L_638:
        /*0068*/ 	.byte	0x03, 0x50
        /*006a*/ 	.short	0x0000


	//----- nvinfo : EIATTR_MAXREG_COUNT
	.align		4
        /*006c*/ 	.byte	0x03, 0x1b
        /*006e*/ 	.short	0x00ff


	//----- nvinfo : EIATTR_NUM_BARRIERS
	.align		4
        /*0070*/ 	.byte	0x02, 0x4c
        /*0072*/ 	.byte	0x01
	.zero		1


	//----- nvinfo : EIATTR_MERCURY_ISA_VERSION
	.align		4
        /*0074*/ 	.byte	0x03, 0x5f
        /*0076*/ 	.short	0x0101


	//----- nvinfo : EIATTR_COOP_GROUP_MASK_REGIDS
	.align		4
        /*0078*/ 	.byte	0x04, 0x29
        /*007a*/ 	.short	(.L_640 - .L_639)


	//   ....[0]....
.L_639:
        /*007c*/ 	.word	0xffffffff


	//   ....[1]....
        /*0080*/ 	.word	0xffffffff


	//   ....[2]....
        /*0084*/ 	.word	0xffffffff


	//   ....[3]....
        /*0088*/ 	.word	0xffffffff


	//   ....[4]....
        /*008c*/ 	.word	0xffffffff


	//   ....[5]....
        /*0090*/ 	.word	0xffffffff


	//   ....[6]....
        /*0094*/ 	.word	0xffffffff


	//   ....[7]....
        /*0098*/ 	.word	0xffffffff


	//   ....[8]....
        /*009c*/ 	.word	0xffffffff


	//   ....[9]....
        /*00a0*/ 	.word	0xffffffff


	//   ....[10]....
        /*00a4*/ 	.word	0xffffffff


	//   ....[11]....
        /*00a8*/ 	.word	0xffffffff


	//   ....[12]....
        /*00ac*/ 	.word	0xffffffff


	//   ....[13]....
        /*00b0*/ 	.word	0xffffffff


	//   ....[14]....
        /*00b4*/ 	.word	0xffffffff


	//----- nvinfo : EIATTR_COOP_GROUP_INSTR_OFFSETS
	.align		4
.L_640:
        /*00b8*/ 	.byte	0x04, 0x28
        /*00ba*/ 	.short	(.L_642 - .L_641)


	//   ....[0]....
.L_641:
        /*00bc*/ 	.word	0x00000c10


	//   ....[1]....
        /*00c0*/ 	.word	0x00000c70


	//   ....[2]....
        /*00c4*/ 	.word	0x00000cd0


	//   ....[3]....
        /*00c8*/ 	.word	0x00000d30


	//   ....[4]....
        /*00cc*/ 	.word	0x00000d90


	//   ....[5]....
        /*00d0*/ 	.word	0x00000f20


	//   ....[6]....
        /*00d4*/ 	.word	0x00000fa0


	//   ....[7]....
        /*00d8*/ 	.word	0x00001030


	//   ....[8]....
        /*00dc*/ 	.word	0x000010a0


	//   ....[9]....
        /*00e0*/ 	.word	0x000010e0


	//   ....[10]....
        /*00e4*/ 	.word	0x00002890


	//   ....[11]....
        /*00e8*/ 	.word	0x000028f0


	//   ....[12]....
        /*00ec*/ 	.word	0x00002950


	//   ....[13]....
        /*00f0*/ 	.word	0x000029b0


	//   ....[14]....
        /*00f4*/ 	.word	0x00002a10


	//----- nvinfo : EIATTR_VRC_CTA_INIT_COUNT
	.align		4
.L_642:
        /*00f8*/ 	.byte	0x02, 0x4a
	.zero		1
	.zero		1


	//----- nvinfo : EIATTR_EXIT_INSTR_OFFSETS
	.align		4
        /*00fc*/ 	.byte	0x04, 0x1c
        /*00fe*/ 	.short	(.L_644 - .L_643)


	//   ....[0]....
.L_643:
        /*0100*/ 	.word	0x00000080


	//   ....[1]....
        /*0104*/ 	.word	0x000000c0


	//   ....[2]....
        /*0108*/ 	.word	0x00002b30


	//   ....[3]....
        /*010c*/ 	.word	0x00002b80


	//----- nvinfo : EIATTR_MAX_THREADS
	.align		4
.L_644:
        /*0110*/ 	.byte	0x04, 0x05
        /*0112*/ 	.short	(.L_646 - .L_645)
.L_645:
        /*0114*/ 	.word	0x00000100
        /*0118*/ 	.word	0x00000001
        /*011c*/ 	.word	0x00000001


	//----- nvinfo : EIATTR_CRS_STACK_SIZE
	.align		4
.L_646:
        /*0120*/ 	.byte	0x04, 0x1e
        /*0122*/ 	.short	(.L_648 - .L_647)
.L_647:
        /*0124*/ 	.word	0x00000000


	//----- nvinfo : EIATTR_CBANK_PARAM_SIZE
	.align		4
.L_648:
        /*0128*/ 	.byte	0x03, 0x19
        /*012a*/ 	.short	0x002d


	//----- nvinfo : EIATTR_PARAM_CBANK
	.align		4
        /*012c*/ 	.byte	0x04, 0x0a
        /*012e*/ 	.short	(.L_650 - .L_649)
	.align		4
.L_649:
        /*0130*/ 	.word	index@(.nv.constant0._ZN3cub18CUB_300001_SM_10006detail6reduce28DeviceReduceSingleTileKernelINS2_10policy_hubIijN4cuda3std3__44plusIiEEE10Policy1000EN6thrust24THRUST_300001_SM_1000_NS18transform_iteratorINSD_12zip_functionINS7_10multipliesIiEEEENSD_12zip_iteratorINS7_5tupleIJNSD_6detail15normal_iteratorINSD_10device_ptrIiEEEESP_EEEEENSD_11use_defaultESS_EEPijS9_iiNS7_10__identityEEEvT0_T1_T2_T3_T4_T6_)
        /*0134*/ 	.short	0x0380
        /*0136*/ 	.short	0x002d


	//----- nvinfo : EIATTR_SW_WAR
	.align		4
.L_650:
        /*0138*/ 	.byte	0x04, 0x36
        /*013a*/ 	.short	(.L_652 - .L_651)
.L_651:
        /*013c*/ 	.word	0x00000008
.L_652:


//--------------------- .nv.info._ZN3cub18CUB_300001_SM_10006detail6reduce28DeviceReduceSingleTileKernelINS2_10policy_hubIiyN4cuda3std3__44plusIiEEE10Policy1000EPiSC_iS9_iiNS7_10__identityEEEvT0_T1_T2_T3_T4_T6_ --------------------------
	.section	.nv.info._ZN3cub18CUB_300001_SM_10006detail6reduce28DeviceReduceSingleTileKernelINS2_10policy_hubIiyN4cuda3std3__44plusIiEEE10Policy1000EPiSC_iS9_iiNS7_10__identityEEEvT0_T1_T2_T3_T4_T6_,"",@"SHT_CUDA_INFO"
	.sectionflags	@""
	.align	4


	//----- nvinfo : EIATTR_CUDA_API_VERSION
	.align		4
        /*0000*/ 	.byte	0x04, 0x37
        /*0002*/ 	.short	(.L_654 - .L_653)
.L_653:
        /*0004*/ 	.word	0x00000082


	//----- nvinfo : EIATTR_KPARAM_INFO
	.align		4
.L_654:
        /*0008*/ 	.byte	0x04, 0x17
        /*000a*/ 	.short	(.L_656 - .L_655)
.L_655:
        /*000c*/ 	.word	0x00000000
        /*0010*/ 	.short	0x0005
        /*0012*/ 	.short	0x001c
        /*0014*/ 	.byte	0x00, 0xf0, 0x05, 0x00


	//----- nvinfo : EIATTR_KPARAM_INFO
	.align		4
.L_656:
        /*0018*/ 	.byte	0x04, 0x17
        /*001a*/ 	.short	(.L_658 - .L_657)
.L_657:
        /*001c*/ 	.word	0x00000000
        /*0020*/ 	.short	0x0004
        /*0022*/ 	.short	0x0018
        /*0024*/ 	.byte	0x00, 0xf0, 0x11, 0x00


	//----- nvinfo : EIATTR_KPARAM_INFO
	.align		4
.L_658:
        /*0028*/ 	.byte	0x04, 0x17
        /*002a*/ 	.short	(.L_660 - .L_659)
.L_659:
        /*002c*/ 	.word	0x00000000
        /*0030*/ 	.short	0x0003
        /*0032*/ 	.short	0x0014
        /*0034*/ 	.byte	0x00, 0xf0, 0x05, 0x00


	//----- nvinfo : EIATTR_KPARAM_INFO
	.align		4
.L_660:
        /*0038*/ 	.byte	0x04, 0x17
        /*003a*/ 	.short	(.L_662 - .L_661)
.L_661:
        /*003c*/ 	.word	0x00000000
        /*0040*/ 	.short	0x0002
        /*0042*/ 	.short	0x0010
        /*0044*/ 	.byte	0x00, 0xf0, 0x11, 0x00


	//----- nvinfo : EIATTR_KPARAM_INFO
	.align		4
.L_662:
        /*0048*/ 	.byte	0x04, 0x17
        /*004a*/ 	.short	(.L_664 - .L_663)
.L_663:
        /*004c*/ 	.word	0x00000000
        /*0050*/ 	.short	0x0001
        /*0052*/ 	.short	0x0008
        /*0054*/ 	.byte	0x00, 0xf5, 0x21, 0x00


	//----- nvinfo : EIATTR_KPARAM_INFO
	.align		4
.L_664:
        /*0058*/ 	.byte	0x04, 0x17
        /*005a*/ 	.short	(.L_666 - .L_665)
.L_665:
        /*005c*/ 	.word	0x00000000
        /*0060*/ 	.short	0x0000
        /*0062*/ 	.short	0x0000
        /*0064*/ 	.byte	0x00, 0xf5, 0x21, 0x00


	//----- nvinfo : EIATTR_SPARSE_MMA_MASK
	.align		4
.L_666:
        /*0068*/ 	.byte	0x03, 0x50
        /*006a*/ 	.short	0x0000


	//----- nvinfo : EIATTR_MAXREG_COUNT
	.align		4
        /*006c*/ 	.byte	0x03, 0x1b
        /*006e*/ 	.short	0x00ff


	//----- nvinfo : EIATTR_NUM_BARRIERS
	.align		4
        /*0070*/ 	.byte	0x02, 0x4c
        /*0072*/ 	.byte	0x01
	.zero		1


	//----- nvinfo : EIATTR_MERCURY_ISA_VERSION
	.align		4
        /*0074*/ 	.byte	0x03, 0x5f
        /*0076*/ 	.short	0x0101


	//----- nvinfo : EIATTR_COOP_GROUP_MASK_REGIDS
	.align		4
        /*0078*/ 	.byte	0x04, 0x29
        /*007a*/ 	.short	(.L_668 - .L_667)


	//   ....[0]....
.L_667:
        /*007c*/ 	.word	0xffffffff


	//   ....[1]....
        /*0080*/ 	.word	0xffffffff


	//   ....[2]....
        /*0084*/ 	.word	0xffffffff


	//   ....[3]....
        /*0088*/ 	.word	0xffffffff


	//   ....[4]....
        /*008c*/ 	.word	0xffffffff


	//   ....[5]....
        /*0090*/ 	.word	0xffffffff


	//   ....[6]....
        /*0094*/ 	.word	0xffffffff


	//   ....[7]....
        /*0098*/ 	.word	0xffffffff


	//   ....[8]....
        /*009c*/ 	.word	0xffffffff


	//   ....[9]....
        /*00a0*/ 	.word	0xffffffff


	//   ....[10]....
        /*00a4*/ 	.word	0xffffffff


	//   ....[11]....
        /*00a8*/ 	.word	0xffffffff


	//   ....[12]....
        /*00ac*/ 	.word	0xffffffff


	//   ....[13]....
        /*00b0*/ 	.word	0xffffffff


	//   ....[14]....
        /*00b4*/ 	.word	0xffffffff


	//   ....[15]....
        /*00b8*/ 	.word	0xffffffff


	//   ....[16]....
        /*00bc*/ 	.word	0xffffffff


	//   ....[17]....
        /*00c0*/ 	.word	0xffffffff


	//   ....[18]....
        /*00c4*/ 	.word	0xffffffff


	//   ....[19]....
        /*00c8*/ 	.word	0xffffffff


	//   ....[20]....
        /*00cc*/ 	.word	0xffffffff


	//   ....[21]....
        /*00d0*/ 	.word	0xffffffff


	//   ....[22]....
        /*00d4*/ 	.word	0xffffffff


	//   ....[23]....
        /*00d8*/ 	.word	0xffffffff


	//   ....[24]....
        /*00dc*/ 	.word	0xffffffff


	//   ....[25]....
        /*00e0*/ 	.word	0xffffffff


	//   ....[26]....
        /*00e4*/ 	.word	0xffffffff


	//   ....[27]....
        /*00e8*/ 	.word	0xffffffff


	//   ....[28]....
        /*00ec*/ 	.word	0xffffffff


	//   ....[29]....
        /*00f0*/ 	.word	0xffffffff


	//----- nvinfo : EIATTR_COOP_GROUP_INSTR_OFFSETS
	.align		4
.L_668:
        /*00f4*/ 	.byte	0x04, 0x28
        /*00f6*/ 	.short	(.L_670 - .L_669)


	//   ....[0]....
.L_669:
        /*00f8*/ 	.word	0x00000890


	//   ....[1]....
        /*00fc*/ 	.word	0x000008f0


	//   ....[2]....
        /*0100*/ 	.word	0x00000940


	//   ....[3]....
        /*0104*/ 	.word	0x000009b0


	//   ....[4]....
        /*0108*/ 	.word	0x00000a10


	//   ....[5]....
        /*010c*/ 	.word	0x00000ba0


	//   ....[6]....
        /*0110*/ 	.word	0x00000c40


	//   ....[7]....
        /*0114*/ 	.word	0x00000cc0


	//   ....[8]....
        /*0118*/ 	.word	0x00000d20


	//   ....[9]....
        /*011c*/ 	.word	0x00000d60


	//   ....[10]....
        /*0120*/ 	.word	0x000019d0


	//   ....[11]....
        /*0124*/ 	.word	0x00001a30


	//   ....[12]....
        /*0128*/ 	.word	0x00001a90


	//   ....[13]....
        /*012c*/ 	.word	0x00001af0


	//   ....[14]....
        /*0130*/ 	.word	0x00001b50


	//   ....[15]....
        /*0134*/ 	.word	0x000023f0


	//   ....[16]....
        /*0138*/ 	.word	0x00002450


	//   ....[17]....
        /*013c*/ 	.word	0x000024a0


	//   ....[18]....
        /*0140*/ 	.word	0x00002510


	//   ....[19]....
        /*0144*/ 	.word	0x00002570


	//   ....[20]....
        /*0148*/ 	.word	0x00002700


	//   ....[21]....
        /*014c*/ 	.word	0x00002790


	//   ....[22]....
        /*0150*/ 	.word	0x000027e0


	//   ....[23]....
        /*0154*/ 	.word	0x00002850


	//   ....[24]....
        /*0158*/ 	.word	0x000028c0


	//   ....[25]....
        /*015c*/ 	.word	0x000036a0


	//   ....[26]....
        /*0160*/ 	.word	0x00003700


	//   ....[27]....
        /*0164*/ 	.word	0x00003760


	//   ....[28]....
        /*0168*/ 	.word	0x000037c0


	//   ....[29]....
        /*016c*/ 	.word	0x00003820


	//----- nvinfo : EIATTR_VRC_CTA_INIT_COUNT
	.align		4
.L_670:
        /*0170*/ 	.byte	0x02, 0x4a
	.zero		1
	.zero		1


	//----- nvinfo : EIATTR_EXIT_INSTR_OFFSETS
	.align		4
        /*0174*/ 	.byte	0x04, 0x1c
        /*0176*/ 	.short	(.L_672 - .L_671)


	//   ....[0]....
.L_671:
        /*0178*/ 	.word	0x00000080


	//   ....[1]....
        /*017c*/ 	.word	0x000000c0


	//   ....[2]....
        /*0180*/ 	.word	0x00003940


	//   ....[3]....
        /*0184*/ 	.word	0x00003990


	//----- nvinfo : EIATTR_MAX_THREADS
	.align		4
.L_672:
        /*0188*/ 	.byte	0x04, 0x05
        /*018a*/ 	.short	(.L_674 - .L_673)
.L_673:
        /*018c*/ 	.word	0x00000100
        /*0190*/ 	.word	0x00000001
        /*0194*/ 	.word	0x00000001


	//----- nvinfo : EIATTR_CRS_STACK_SIZE
	.align		4
.L_674:
        /*0198*/ 	.byte	0x04, 0x1e
        /*019a*/ 	.short	(.L_676 - .L_675)
.L_675:
        /*019c*/ 	.word	0x00000000


	//----- nvinfo : EIATTR_CBANK_PARAM_SIZE
	.align		4
.L_676:
        /*01a0*/ 	.byte	0x03, 0x19
        /*01a2*/ 	.short	0x001d


	//----- nvinfo : EIATTR_PARAM_CBANK
	.align		4
        /*01a4*/ 	.byte	0x04, 0x0a
        /*01a6*/ 	.short	(.L_678 - .L_677)
	.align		4
.L_677:
        /*01a8*/ 	.word	index@(.nv.constant0._ZN3cub18CUB_300001_SM_10006detail6reduce28DeviceReduceSingleTileKernelINS2_10policy_hubIiyN4cuda3std3__44plusIiEEE10Policy1000EPiSC_iS9_iiNS7_10__identityEEEvT0_T1_T2_T3_T4_T6_)
        /*01ac*/ 	.short	0x0380
        /*01ae*/ 	.short	0x001d


	//----- nvinfo : EIATTR_SW_WAR
	.align		4
.L_678:
        /*01b0*/ 	.byte	0x04, 0x36
        /*01b2*/ 	.short	(.L_680 - .L_679)
.L_679:
        /*01b4*/ 	.word	0x00000008
.L_680:


//--------------------- .nv.info._ZN3cub18CUB_300001_SM_10006detail6reduce18DeviceReduceKernelINS2_10policy_hubIiyN4cuda3std3__44plusIiEEE10Policy1000EN6thrust24THRUST_300001_SM_1000_NS6detail15normal_iteratorINSD_10device_ptrIiEEEEyS9_iNS7_10__identityEEEvT0_PT3_T1_NS0_13GridEvenShareISN_EET2_T4_ --------------------------
	.section	.nv.info._ZN3cub18CUB_300001_SM_10006detail6reduce18DeviceReduceKernelINS2_10policy_hubIiyN4cuda3std3__44plusIiEEE10Policy1000EN6thrust24THRUST_300001_SM_1000_NS6detail15normal_iteratorINSD_10device_ptrIiEEEEyS9_iNS7_10__identityEEEvT0_PT3_T1_NS0_13GridEvenShareISN_EET2_T4_,"",@"SHT_CUDA_INFO"
	.sectionflags	@""
	.align	4


	//----- nvinfo : EIATTR_CUDA_API_VERSION
	.align		4
        /*0000*/ 	.byte	0x04, 0x37
        /*0002*/ 	.short	(.L_682 - .L_681)
.L_681:
        /*0004*/ 	.word	0x00000082


	//----- nvinfo : EIATTR_KPARAM_INFO
	.align		4
.L_682:
        /*0008*/ 	.byte	0x04, 0x17
        /*000a*/ 	.short	(.L_684 - .L_683)
.L_683:
        /*000c*/ 	.word	0x00000000
        /*0010*/ 	.short	0x0005
        /*0012*/ 	.short	0x0061
        /*0014*/ 	.byte	0x00, 0xf0, 0x05, 0x00


	//----- nvinfo : EIATTR_KPARAM_INFO
	.align		4
.L_684:
        /*0018*/ 	.byte	0x04, 0x17
        /*001a*/ 	.short	(.L_686 - .L_685)
.L_685:
        /*001c*/ 	.word	0x00000000
        /*0020*/ 	.short	0x0004
        /*0022*/ 	.short	0x0060
        /*0024*/ 	.byte	0x00, 0xf0, 0x05, 0x00


	//----- nvinfo : EIATTR_KPARAM_INFO
	.align		4
.L_686:
        /*0028*/ 	.byte	0x04, 0x17
        /*002a*/ 	.short	(.L_688 - .L_687)
.L_687:
        /*002c*/ 	.word	0x00000000
        /*0030*/ 	.short	0x0003
        /*0032*/ 	.short	0x0018
        /*0034*/ 	.byte	0x00, 0xf0, 0x21, 0x01


	//----- nvinfo : EIATTR_KPARAM_INFO
	.align		4
.L_688:
        /*0038*/ 	.byte	0x04, 0x17
        /*003a*/ 	.short	(.L_690 - .L_689)
.L_689:
        /*003c*/ 	.word	0x00000000
        /*0040*/ 	.short	0x0002
        /*0042*/ 	.short	0x0010
        /*0044*/ 	.byte	0x00, 0xf0, 0x21, 0x00


	//----- nvinfo : EIATTR_KPARAM_INFO
	.align		4
.L_690:
        /*0048*/ 	.byte	0x04, 0x17
        /*004a*/ 	.short	(.L_692 - .L_691)
.L_691:
        /*004c*/ 	.word	0x00000000
        /*0050*/ 	.short	0x0001
        /*0052*/ 	.short	0x0008
        /*0054*/ 	.byte	0x00, 0xf5, 0x21, 0x00


	//----- nvinfo : EIATTR_KPARAM_INFO
	.align		4
.L_692:
        /*0058*/ 	.byte	0x04, 0x17
        /*005a*/ 	.short	(.L_694 - .L_693)
.L_693:
        /*005c*/ 	.word	0x00000000
        /*0060*/ 	.short	0x0000
        /*0062*/ 	.short	0x0000
        /*0064*/ 	.byte	0x00, 0xf0, 0x21, 0x00


	//----- nvinfo : EIATTR_SPARSE_MMA_MASK
	.align		4
.L_694:
        /*0068*/ 	.byte	0x03, 0x50
        /*006a*/ 	.short	0x0000


	//----- nvinfo : EIATTR_MAXREG_COUNT
	.align		4
        /*006c*/ 	.byte	0x03, 0x1b
        /*006e*/ 	.short	0x00ff


	//----- nvinfo : EIATTR_NUM_BARRIERS
	.align		4
        /*0070*/ 	.byte	0x02, 0x4c
        /*0072*/ 	.byte	0x01
	.zero		1


	//----- nvinfo : EIATTR_MERCURY_ISA_VERSION
	.align		4
        /*0074*/ 	.byte	0x03, 0x5f
        /*0076*/ 	.short	0x0101


	//----- nvinfo : EIATTR_COOP_GROUP_MASK_REGIDS
	.align		4
        /*0078*/ 	.byte	0x04, 0x29
        /*007a*/ 	.short	(.L_696 - .L_695)


	//   ....[0]....
.L_695:
        /*007c*/ 	.word	0xffffffff


	//   ....[1]....
        /*0080*/ 	.word	0xffffffff


	//   ....[2]....
        /*0084*/ 	.word	0xffffffff


	//   ....[3]....
        /*0088*/ 	.word	0xffffffff


	//   ....[4]....
        /*008c*/ 	.word	0xffffffff


	//   ....[5]....
        /*0090*/ 	.word	0xffffffff


	//   ....[6]....
        /*0094*/ 	.word	0xffffffff


	//   ....[7]....
        /*0098*/ 	.word	0xffffffff


	//   ....[8]....
        /*009c*/ 	.word	0xffffffff


	//   ....[9]....
        /*00a0*/ 	.word	0xffffffff


	//   ....[10]....
        /*00a4*/ 	.word	0xffffffff


	//   ....[11]....
        /*00a8*/ 	.word	0xffffffff


	//   ....[12]....
        /*00ac*/ 	.word	0xffffffff


	//   ....[13]....
        /*00b0*/ 	.word	0xffffffff


	//   ....[14]....
        /*00b4*/ 	.word	0xffffffff


	//----- nvinfo : EIATTR_COOP_GROUP_INSTR_OFFSETS
	.align		4
.L_696:
        /*00b8*/ 	.byte	0x04, 0x28
        /*00ba*/ 	.short	(.L_698 - .L_697)


	//   ....[0]....
.L_697:
        /*00bc*/ 	.word	0x000008e0


	//   ....[1]....
        /*00c0*/ 	.word	0x00000940


	//   ....[2]....
        /*00c4*/ 	.word	0x000009a0


	//   ....[3]....
        /*00c8*/ 	.word	0x00000a00


	//   ....[4]....
        /*00cc*/ 	.word	0x00000a60


	//   ....[5]....
        /*00d0*/ 	.word	0x00000bf0


	//   ....[6]....
        /*00d4*/ 	.word	0x00000c90


	//   ....[7]....
        /*00d8*/ 	.word	0x00000d10


	//   ....[8]....
        /*00dc*/ 	.word	0x00000d70


	//   ....[9]....
        /*00e0*/ 	.word	0x00000db0


	//   ....[10]....
        /*00e4*/ 	.word	0x00001db0


	//   ....[11]....
        /*00e8*/ 	.word	0x00001e10


	//   ....[12]....
        /*00ec*/ 	.word	0x00001e70


	//   ....[13]....
        /*00f0*/ 	.word	0x00001ed0


	//   ....[14]....
        /*00f4*/ 	.word	0x00001f30


	//----- nvinfo : EIATTR_VRC_CTA_INIT_COUNT
	.align		4
.L_698:
        /*00f8*/ 	.byte	0x02, 0x4a
	.zero		1
	.zero		1


	//----- nvinfo : EIATTR_EXIT_INSTR_OFFSETS
	.align		4
        /*00fc*/ 	.byte	0x04, 0x1c
        /*00fe*/ 	.short	(.L_700 - .L_699)


	//   ....[0]....
.L_699:
        /*0100*/ 	.word	0x00002050


	//   ....[1]....
        /*0104*/ 	.word	0x000020b0


	//----- nvinfo : EIATTR_MAX_THREADS
	.align		4
.L_700:
        /*0108*/ 	.byte	0x04, 0x05
        /*010a*/ 	.short	(.L_702 - .L_701)
.L_701:
        /*010c*/ 	.word	0x00000100
        /*0110*/ 	.word	0x00000001
        /*0114*/ 	.word	0x00000001


	//----- nvinfo : EIATTR_CRS_STACK_SIZE
	.align		4
.L_702:
        /*0118*/ 	.byte	0x04, 0x1e
        /*011a*/ 	.short	(.L_704 - .L_703)
.L_703:
        /*011c*/ 	.word	0x00000000


	//----- nvinfo : EIATTR_CBANK_PARAM_SIZE
	.align		4
.L_704:
        /*0120*/ 	.byte	0x03, 0x19
        /*0122*/ 	.short	0x0062


	//----- nvinfo : EIATTR_PARAM_CBANK
	.align		4
        /*0124*/ 	.byte	0x04, 0x0a
        /*0126*/ 	.short	(.L_706 - .L_705)
	.align		4
.L_705:
        /*0128*/ 	.word	index@(.nv.constant0._ZN3cub18CUB_300001_SM_10006detail6reduce18DeviceReduceKernelINS2_10policy_hubIiyN4cuda3std3__44plusIiEEE10Policy1000EN6thrust24THRUST_300001_SM_1000_NS6detail15normal_iteratorINSD_10device_ptrIiEEEEyS9_iNS7_10__identityEEEvT0_PT3_T1_NS0_13GridEvenShareISN_EET2_T4_)
        /*012c*/ 	.short	0x0380
        /*012e*/ 	.short	0x0062


	//----- nvinfo : EIATTR_SW_WAR
	.align		4
.L_706:
        /*0130*/ 	.byte	0x04, 0x36
        /*0132*/ 	.short	(.L_708 - .L_707)
.L_707:
        /*0134*/ 	.word	0x00000008
.L_708:


//--------------------- .nv.info._ZN3cub18CUB_300001_SM_10006detail6reduce28DeviceReduceSingleTileKernelINS2_10policy_hubIiyN4cuda3std3__44plusIiEEE10Policy1000EN6thrust24THRUST_300001_SM_1000_NS6detail15normal_iteratorINSD_10device_ptrIiEEEEPiyS9_iiNS7_10__identityEEEvT0_T1_T2_T3_T4_T6_ --------------------------
	.section	.nv.info._ZN3cub18CUB_300001_SM_10006detail6reduce28DeviceReduceSingleTileKernelINS2_10policy_hubIiyN4cuda3std3__44plusIiEEE10Policy1000EN6thrust24THRUST_300001_SM_1000_NS6detail15normal_iteratorINSD_10device_ptrIiEEEEPiyS9_iiNS7_10__identityEEEvT0_T1_T2_T3_T4_T6_,"",@"SHT_CUDA_INFO"
	.sectionflags	@""
	.align	4


	//----- nvinfo : EIATTR_CUDA_API_VERSION
	.align		4
        /*0000*/ 	.byte	0x04, 0x37
        /*0002*/ 	.short	(.L_710 - .L_709)
.L_709:
        /*0004*/ 	.word	0x00000082


	//----- nvinfo : EIATTR_KPARAM_INFO
	.align		4
.L_710:
        /*0008*/ 	.byte	0x04, 0x17
        /*000a*/ 	.short	(.L_712 - .L_711)
.L_711:
        /*000c*/ 	.word	0x00000000
        /*0010*/ 	.short	0x0005
        /*0012*/ 	.short	0x0020
        /*0014*/ 	.byte	0x00, 0xf0, 0x05, 0x00


	//----- nvinfo : EIATTR_KPARAM_INFO
	.align		4
.L_712:
        /*0018*/ 	.byte	0x04, 0x17
        /*001a*/ 	.short	(.L_714 - .L_713)
.L_713:
        /*001c*/ 	.word	0x00000000
        /*0020*/ 	.short	0x0004
        /*0022*/ 	.short	0x001c
        /*0024*/ 	.byte	0x00, 0xf0, 0x11, 0x00


	//----- nvinfo : EIATTR_KPARAM_INFO
	.align		4
.L_714:
        /*0028*/ 	.byte	0x04, 0x17
        /*002a*/ 	.short	(.L_716 - .L_715)
.L_715:
        /*002c*/ 	.word	0x00000000
        /*0030*/ 	.short	0x0003
        /*0032*/ 	.short	0x0018
        /*0034*/ 	.byte	0x00, 0xf0, 0x05, 0x00


	//----- nvinfo : EIATTR_KPARAM_INFO
	.align		4
.L_716:
        /*0038*/ 	.byte	0x04, 0x17
        /*003a*/ 	.short	(.L_718 - .L_717)
.L_717:
        /*003c*/ 	.word	0x00000000
        /*0040*/ 	.short	0x0002
        /*0042*/ 	.short	0x0010
        /*0044*/ 	.byte	0x00, 0xf0, 0x21, 0x00


	//----- nvinfo : EIATTR_KPARAM_INFO
	.align		4
.L_718:
        /*0048*/ 	.byte	0x04, 0x17
        /*004a*/ 	.short	(.L_720 - .L_719)
.L_719:
        /*004c*/ 	.word	0x00000000
        /*0050*/ 	.short	0x0001
        /*0052*/ 	.short	0x0008
        /*0054*/ 	.byte	0x00, 0xf5, 0x21, 0x00


	//----- nvinfo : EIATTR_KPARAM_INFO
	.align		4
.L_720:
        /*0058*/ 	.byte	0x04, 0x17
        /*005a*/ 	.short	(.L_722 - .L_721)
.L_721:
        /*005c*/ 	.word	0x00000000
        /*0060*/ 	.short	0x0000
        /*0062*/ 	.short	0x0000
        /*0064*/ 	.byte	0x00, 0xf0, 0x21, 0x00


	//----- nvinfo : EIATTR_SPARSE_MMA_MASK
	.align		4
.L_722:
        /*0068*/ 	.byte	0x03, 0x50
        /*006a*/ 	.short	0x0000


	//----- nvinfo : EIATTR_MAXREG_COUNT
	.align		4
        /*006c*/ 	.byte	0x03, 0x1b
        /*006e*/ 	.short	0x00ff


	//----- nvinfo : EIATTR_NUM_BARRIERS
	.align		4
        /*0070*/ 	.byte	0x02, 0x4c
        /*0072*/ 	.byte	0x01
	.zero		1


	//----- nvinfo : EIATTR_MERCURY_ISA_VERSION
	.align		4
        /*0074*/ 	.byte	0x03, 0x5f
        /*0076*/ 	.short	0x0101


	//----- nvinfo : EIATTR_COOP_GROUP_MASK_REGIDS
	.align		4
        /*0078*/ 	.byte	0x04, 0x29
        /*007a*/ 	.short	(.L_724 - .L_723)


	//   ....[0]....
.L_723:
        /*007c*/ 	.word	0xffffffff


	//   ....[1]....
        /*0080*/ 	.word	0xffffffff


	//   ....[2]....
        /*0084*/ 	.word	0xffffffff


	//   ....[3]....
        /*0088*/ 	.word	0xffffffff


	//   ....[4]....
        /*008c*/ 	.word	0xffffffff


	//   ....[5]....
        /*0090*/ 	.word	0xffffffff


	//   ....[6]....
        /*0094*/ 	.word	0xffffffff


	//   ....[7]....
        /*0098*/ 	.word	0xffffffff


	//   ....[8]....
        /*009c*/ 	.word	0xffffffff


	//   ....[9]....
        /*00a0*/ 	.word	0xffffffff


	//   ....[10]....
        /*00a4*/ 	.word	0xffffffff


	//   ....[11]....
        /*00a8*/ 	.word	0xffffffff


	//   ....[12]....
        /*00ac*/ 	.word	0xffffffff


	//   ....[13]....
        /*00b0*/ 	.word	0xffffffff


	//   ....[14]....
        /*00b4*/ 	.word	0xffffffff


	//----- nvinfo : EIATTR_COOP_GROUP_INSTR_OFFSETS
	.align		4
.L_724:
        /*00b8*/ 	.byte	0x04, 0x28
        /*00ba*/ 	.short	(.L_726 - .L_725)


	//   ....[0]....
.L_725:
        /*00bc*/ 	.word	0x00000850


	//   ....[1]....
        /*00c0*/ 	.word	0x000008b0


	//   ....[2]....
        /*00c4*/ 	.word	0x00000910


	//   ....[3]....
        /*00c8*/ 	.word	0x00000970


	//   ....[4]....
        /*00cc*/ 	.word	0x000009d0


	//   ....[5]....
        /*00d0*/ 	.word	0x00000b60


	//   ....[6]....
        /*00d4*/ 	.word	0x00000c00


	//   ....[7]....
        /*00d8*/ 	.word	0x00000c80


	//   ....[8]....
        /*00dc*/ 	.word	0x00000ce0


	//   ....[9]....
        /*00e0*/ 	.word	0x00000d20


	//   ....[10]....
        /*00e4*/ 	.word	0x00001b90


	//   ....[11]....
        /*00e8*/ 	.word	0x00001bf0


	//   ....[12]....
        /*00ec*/ 	.word	0x00001c50


	//   ....[13]....
        /*00f0*/ 	.word	0x00001cb0


	//   ....[14]....
        /*00f4*/ 	.word	0x00001d10


	//----- nvinfo : EIATTR_VRC_CTA_INIT_COUNT
	.align		4
.L_726:
        /*00f8*/ 	.byte	0x02, 0x4a
	.zero		1
	.zero		1


	//----- nvinfo : EIATTR_EXIT_INSTR_OFFSETS
	.align		4
        /*00fc*/ 	.byte	0x04, 0x1c
        /*00fe*/ 	.short	(.L_728 - .L_727)


	//   ....[0]....
.L_727:
        /*0100*/ 	.word	0x000000a0


	//   ....[1]....
        /*0104*/ 	.word	0x000000e0


	//   ....[2]....
        /*0108*/ 	.word	0x00001e20


	//   ....[3]....
        /*010c*/ 	.word	0x00001e70


	//----- nvinfo : EIATTR_MAX_THREADS
	.align		4
.L_728:
        /*0110*/ 	.byte	0x04, 0x05
        /*0112*/ 	.short	(.L_730 - .L_729)
.L_729:
        /*0114*/ 	.word	0x00000100
        /*0118*/ 	.word	0x00000001
        /*011c*/ 	.word	0x00000001


	//----- nvinfo : EIATTR_CRS_STACK_SIZE
	.align		4
.L_730:
        /*0120*/ 	.byte	0x04, 0x1e
        /*0122*/ 	.short	(.L_732 - .L_731)
.L_731:
        /*0124*/ 	.word	0x00000000


	//----- nvinfo : EIATTR_CBANK_PARAM_SIZE
	.align		4
.L_732:
        /*0128*/ 	.byte	0x03, 0x19
        /*012a*/ 	.short	0x0021


	//----- nvinfo : EIATTR_PARAM_CBANK
	.align		4
        /*012c*/ 	.byte	0x04, 0x0a
        /*012e*/ 	.short	(.L_734 - .L_733)
	.align		4
.L_733:
        /*0130*/ 	.word	index@(.nv.constant0._ZN3cub18CUB_300001_SM_10006detail6reduce28DeviceReduceSingleTileKernelINS2_10policy_hubIiyN4cuda3std3__44plusIiEEE10Policy1000EN6thrust24THRUST_300001_SM_1000_NS6detail15normal_iteratorINSD_10device_ptrIiEEEEPiyS9_iiNS7_10__identityEEEvT0_T1_T2_T3_T4_T6_)
        /*0134*/ 	.short	0x0380
        /*0136*/ 	.short	0x0021


	//----- nvinfo : EIATTR_SW_WAR
	.align		4
.L_734:
        /*0138*/ 	.byte	0x04, 0x36
        /*013a*/ 	.short	(.L_736 - .L_735)
.L_735:
        /*013c*/ 	.word	0x00000008
.L_736:


//--------------------- .nv.info._ZN3cub18CUB_300001_SM_10006detail6reduce28DeviceReduceSingleTileKernelINS2_10policy_hubIijN4cuda3std3__44plusIiEEE10Policy1000EPiSC_iS9_iiNS7_10__identityEEEvT0_T1_T2_T3_T4_T6_ --------------------------
	.section	.nv.info._ZN3cub18CUB_300001_SM_10006detail6reduce28DeviceReduceSingleTileKernelINS2_10policy_hubIijN4cuda3std3__44plusIiEEE10Policy1000EPiSC_iS9_iiNS7_10__identityEEEvT0_T1_T2_T3_T4_T6_,"",@"SHT_CUDA_INFO"
	.sectionflags	@""
	.align	4


	//----- nvinfo : EIATTR_CUDA_API_VERSION
	.align		4
        /*0000*/ 	.byte	0x04, 0x37
        /*0002*/ 	.short	(.L_738 - .L_737)
.L_737:
        /*0004*/ 	.word	0x00000082


	//----- nvinfo : EIATTR_KPARAM_INFO
	.align		4
.L_738:
        /*0008*/ 	.byte	0x04, 0x17
        /*000a*/ 	.short	(.L_740 - .L_739)
.L_739:
        /*000c*/ 	.word	0x00000000
        /*0010*/ 	.short	0x0005
        /*0012*/ 	.short	0x001c
        /*0014*/ 	.byte	0x00, 0xf0, 0x05, 0x00


	//----- nvinfo : EIATTR_KPARAM_INFO
	.align		4
.L_740:
        /*0018*/ 	.byte	0x04, 0x17
        /*001a*/ 	.short	(.L_742 - .L_741)
.L_741:
        /*001c*/ 	.word	0x00000000
        /*0020*/ 	.short	0x0004
        /*0022*/ 	.short	0x0018
        /*0024*/ 	.byte	0x00, 0xf0, 0x11, 0x00


	//----- nvinfo : EIATTR_KPARAM_INFO
	.align		4
.L_742:
        /*0028*/ 	.byte	0x04, 0x17
        /*002a*/ 	.short	(.L_744 - .L_743)
.L_743:
        /*002c*/ 	.word	0x00000000
        /*0030*/ 	.short	0x0003
        /*0032*/ 	.short	0x0014
        /*0034*/ 	.byte	0x00, 0xf0, 0x05, 0x00


	//----- nvinfo : EIATTR_KPARAM_INFO
	.align		4
.L_744:
        /*0038*/ 	.byte	0x04, 0x17
        /*003a*/ 	.short	(.L_746 - .L_745)
.L_745:
        /*003c*/ 	.word	0x00000000
        /*0040*/ 	.short	0x0002
        /*0042*/ 	.short	0x0010
        /*0044*/ 	.byte	0x00, 0xf0, 0x11, 0x00


	//----- nvinfo : EIATTR_KPARAM_INFO
	.align		4
.L_746:
        /*0048*/ 	.byte	0x04, 0x17
        /*004a*/ 	.short	(.L_748 - .L_747)
.L_747:
        /*004c*/ 	.word	0x00000000
        /*0050*/ 	.short	0x0001
        /*0052*/ 	.short	0x0008
        /*0054*/ 	.byte	0x00, 0xf5, 0x21, 0x00


	//----- nvinfo : EIATTR_KPARAM_INFO
	.align		4
.L_748:
        /*0058*/ 	.byte	0x04, 0x17
        /*005a*/ 	.short	(.L_750 - .L_749)
.L_749:
        /*005c*/ 	.word	0x00000000
        /*0060*/ 	.short	0x0000
        /*0062*/ 	.short	0x0000
        /*0064*/ 	.byte	0x00, 0xf5, 0x21, 0x00


	//----- nvinfo : EIATTR_SPARSE_MMA_MASK
	.align		4
.L_750:
        /*0068*/ 	.byte	0x03, 0x50
        /*006a*/ 	.short	0x0000


	//----- nvinfo : EIATTR_MAXREG_COUNT
	.align		4
        /*006c*/ 	.byte	0x03, 0x1b
        /*006e*/ 	.short	0x00ff


	//----- nvinfo : EIATTR_NUM_BARRIERS
	.align		4
        /*0070*/ 	.byte	0x02, 0x4c
        /*0072*/ 	.byte	0x01
	.zero		1


	//----- nvinfo : EIATTR_MERCURY_ISA_VERSION
	.align		4
        /*0074*/ 	.byte	0x03, 0x5f
        /*0076*/ 	.short	0x0101


	//----- nvinfo : EIATTR_COOP_GROUP_MASK_REGIDS
	.align		4
        /*0078*/ 	.byte	0x04, 0x29
        /*007a*/ 	.short	(.L_752 - .L_751)


	//   ....[0]....
.L_751:
        /*007c*/ 	.word	0xffffffff


	//   ....[1]....
        /*0080*/ 	.word	0xffffffff


	//   ....[2]....
        /*0084*/ 	.word	0xffffffff


	//   ....[3]....
        /*0088*/ 	.word	0xffffffff


	//   ....[4]....
        /*008c*/ 	.word	0xffffffff


	//   ....[5]....
        /*0090*/ 	.word	0xffffffff


	//   ....[6]....
        /*0094*/ 	.word	0xffffffff


	//   ....[7]....
        /*0098*/ 	.word	0xffffffff


	//   ....[8]....
        /*009c*/ 	.word	0xffffffff


	//   ....[9]....
        /*00a0*/ 	.word	0xffffffff


	//   ....[10]....
        /*00a4*/ 	.word	0xffffffff


	//   ....[11]....
        /*00a8*/ 	.word	0xffffffff


	//   ....[12]....
        /*00ac*/ 	.word	0xffffffff


	//   ....[13]....
        /*00b0*/ 	.word	0xffffffff


	//   ....[14]....
        /*00b4*/ 	.word	0xffffffff


	//   ....[15]....
        /*00b8*/ 	.word	0xffffffff


	//   ....[16]....
        /*00bc*/ 	.word	0xffffffff


	//   ....[17]....
        /*00c0*/ 	.word	0xffffffff


	//   ....[18]....
        /*00c4*/ 	.word	0xffffffff


	//   ....[19]....
        /*00c8*/ 	.word	0xffffffff


	//   ....[20]....
        /*00cc*/ 	.word	0xffffffff


	//   ....[21]....
        /*00d0*/ 	.word	0xffffffff


	//   ....[22]....
        /*00d4*/ 	.word	0xffffffff


	//   ....[23]....
        /*00d8*/ 	.word	0xffffffff


	//   ....[24]....
        /*00dc*/ 	.word	0xffffffff


	//   ....[25]....
        /*00e0*/ 	.word	0xffffffff


	//   ....[26]....
        /*00e4*/ 	.word	0xffffffff


	//   ....[27]....
        /*00e8*/ 	.word	0xffffffff


	//   ....[28]....
        /*00ec*/ 	.word	0xffffffff


	//   ....[29]....
        /*00f0*/ 	.word	0xffffffff


	//----- nvinfo : EIATTR_COOP_GROUP_INSTR_OFFSETS
	.align		4
.L_752:
        /*00f4*/ 	.byte	0x04, 0x28
        /*00f6*/ 	.short	(.L_754 - .L_753)


	//   ....[0]....
.L_753:
        /*00f8*/ 	.word	0x00000890


	//   ....[1]....
        /*00fc*/ 	.word	0x000008f0


	//   ....[2]....
        /*0100*/ 	.word	0x00000940


	//   ....[3]....
        /*0104*/ 	.word	0x000009b0


	//   ....[4]....
        /*0108*/ 	.word	0x00000a10


	//   ....[5]....
        /*010c*/ 	.word	0x00000ba0


	//   ....[6]....
        /*0110*/ 	.word	0x00000c40


	//   ....[7]....
        /*0114*/ 	.word	0x00000cc0


	//   ....[8]....
        /*0118*/ 	.word	0x00000d20


	//   ....[9]....
        /*011c*/ 	.word	0x00000d60


	//   ....[10]....
        /*0120*/ 	.word	0x000019d0


	//   ....[11]....
        /*0124*/ 	.word	0x00001a30


	//   ....[12]....
        /*0128*/ 	.word	0x00001a90


	//   ....[13]....
        /*012c*/ 	.word	0x00001af0


	//   ....[14]....
        /*0130*/ 	.word	0x00001b50


	//   ....[15]....
        /*0134*/ 	.word	0x000023f0


	//   ....[16]....
        /*0138*/ 	.word	0x00002450


	//   ....[17]....
        /*013c*/ 	.word	0x000024a0


	//   ....[18]....
        /*0140*/ 	.word	0x00002510


	//   ....[19]....
        /*0144*/ 	.word	0x00002570


	//   ....[20]....
        /*0148*/ 	.word	0x00002700


	//   ....[21]....
        /*014c*/ 	.word	0x00002790


	//   ....[22]....
        /*0150*/ 	.word	0x000027e0


	//   ....[23]....
        /*0154*/ 	.word	0x00002850


	//   ....[24]....
        /*0158*/ 	.word	0x000028c0


	//   ....[25]....
        /*015c*/ 	.word	0x000036a0


	//   ....[26]....
        /*0160*/ 	.word	0x00003700


	//   ....[27]....
        /*0164*/ 	.word	0x00003760


	//   ....[28]....
        /*0168*/ 	.word	0x000037c0


	//   ....[29]....
        /*016c*/ 	.word	0x00003820


	//----- nvinfo : EIATTR_VRC_CTA_INIT_COUNT
	.align		4
.L_754:
        /*0170*/ 	.byte	0x02, 0x4a
	.zero		1
	.zero		1


	//----- nvinfo : EIATTR_EXIT_INSTR_OFFSETS
	.align		4
        /*0174*/ 	.byte	0x04, 0x1c
        /*0176*/ 	.short	(.L_756 - .L_755)


	//   ....[0]....
.L_755:
        /*0178*/ 	.word	0x00000080


	//   ....[1]....
        /*017c*/ 	.word	0x000000c0


	//   ....[2]....
        /*0180*/ 	.word	0x00003940


	//   ....[3]....
        /*0184*/ 	.word	0x00003990


	//----- nvinfo : EIATTR_MAX_THREADS
	.align		4
.L_756:
        /*0188*/ 	.byte	0x04, 0x05
        /*018a*/ 	.short	(.L_758 - .L_757)
.L_757:
        /*018c*/ 	.word	0x00000100
        /*0190*/ 	.word	0x00000001
        /*0194*/ 	.word	0x00000001


	//----- nvinfo : EIATTR_CRS_STACK_SIZE
	.align		4
.L_758:
        /*0198*/ 	.byte	0x04, 0x1e
        /*019a*/ 	.short	(.L_760 - .L_759)
.L_759:
        /*019c*/ 	.word	0x00000000


	//----- nvinfo : EIATTR_CBANK_PARAM_SIZE
	.align		4
.L_760:
        /*01a0*/ 	.byte	0x03, 0x19
        /*01a2*/ 	.short	0x001d


	//----- nvinfo : EIATTR_PARAM_CBANK
	.align		4
        /*01a4*/ 	.byte	0x04, 0x0a
        /*01a6*/ 	.short	(.L_762 - .L_761)
	.align		4
.L_761:
        /*01a8*/ 	.word	index@(.nv.constant0._ZN3cub18CUB_300001_SM_10006detail6reduce28DeviceReduceSingleTileKernelINS2_10policy_hubIijN4cuda3std3__44plusIiEEE10Policy1000EPiSC_iS9_iiNS7_10__identityEEEvT0_T1_T2_T3_T4_T6_)
        /*01ac*/ 	.short	0x0380
        /*01ae*/ 	.short	0x001d


	//----- nvinfo : EIATTR_SW_WAR
	.align		4
.L_762:
        /*01b0*/ 	.byte	0x04, 0x36
        /*01b2*/ 	.short	(.L_764 - .L_763)
.L_763:
        /*01b4*/ 	.word	0x00000008
.L_764:


//--------------------- .nv.info._ZN3cub18CUB_300001_SM_10006detail6reduce18DeviceReduceKernelINS2_10policy_hubIijN4cuda3std3__44plusIiEEE10Policy1000EN6thrust24THRUST_300001_SM_1000_NS6detail15normal_iteratorINSD_10device_ptrIiEEEEjS9_iNS7_10__identityEEEvT0_PT3_T1_NS0_13GridEvenShareISN_EET2_T4_ --------------------------
	.section	.nv.info._ZN3cub18CUB_300001_SM_10006detail6reduce18DeviceReduceKernelINS2_10policy_hubIijN4cuda3std3__44plusIiEEE10Policy1000EN6thrust24THRUST_300001_SM_1000_NS6detail15normal_iteratorINSD_10device_ptrIiEEEEjS9_iNS7_10__identityEEEvT0_PT3_T1_NS0_13GridEvenShareISN_EET2_T4_,"",@"SHT_CUDA_INFO"
	.sectionflags	@""
	.align	4


	//----- nvinfo : EIATTR_CUDA_API_VERSION
	.align		4
        /*0000*/ 	.byte	0x04, 0x37
        /*0002*/ 	.short	(.L_766 - .L_765)
.L_765:
        /*0004*/ 	.word	0x00000082


	//----- nvinfo : EIATTR_KPARAM_INFO
	.align		4
.L_766:
        /*0008*/ 	.byte	0x04, 0x17
        /*000a*/ 	.short	(.L_768 - .L_767)
.L_767:
        /*000c*/ 	.word	0x00000000
        /*0010*/ 	.short	0x0005
        /*0012*/ 	.short	0x003d
        /*0014*/ 	.byte	0x00, 0xf0, 0x05, 0x00


	//----- nvinfo : EIATTR_KPARAM_INFO
	.align		4
.L_768:
        /*0018*/ 	.byte	0x04, 0x17
        /*001a*/ 	.short	(.L_770 - .L_769)
.L_769:
        /*001c*/ 	.word	0x00000000
        /*0020*/ 	.short	0x0004
        /*0022*/ 	.short	0x003c
        /*0024*/ 	.byte	0x00, 0xf0, 0x05, 0x00


	//----- nvinfo : EIATTR_KPARAM_INFO
	.align		4
.L_770:
        /*0028*/ 	.byte	0x04, 0x17
        /*002a*/ 	.short	(.L_772 - .L_771)
.L_771:
        /*002c*/ 	.word	0x00000000
        /*0030*/ 	.short	0x0003
        /*0032*/ 	.short	0x0014
        /*0034*/ 	.byte	0x00, 0xf0, 0xa1, 0x00


	//----- nvinfo : EIATTR_KPARAM_INFO
	.align		4
.L_772:
        /*0038*/ 	.byte	0x04, 0x17
        /*003a*/ 	.short	(.L_774 - .L_773)
.L_773:
        /*003c*/ 	.word	0x00000000
        /*0040*/ 	.short	0x0002
        /*0042*/ 	.short	0x0010
        /*0044*/ 	.byte	0x00, 0xf0, 0x11, 0x00


	//----- nvinfo : EIATTR_KPARAM_INFO
	.align		4
.L_774:
        /*0048*/ 	.byte	0x04, 0x17
        /*004a*/ 	.short	(.L_776 - .L_775)
.L_775:
        /*004c*/ 	.word	0x00000000
        /*0050*/ 	.short	0x0001
        /*0052*/ 	.short	0x0008
        /*0054*/ 	.byte	0x00, 0xf5, 0x21, 0x00


	//----- nvinfo : EIATTR_KPARAM_INFO
	.align		4
.L_776:
        /*0058*/ 	.byte	0x04, 0x17
        /*005a*/ 	.short	(.L_778 - .L_777)
.L_777:
        /*005c*/ 	.word	0x00000000
        /*0060*/ 	.short	0x0000
        /*0062*/ 	.short	0x0000
        /*0064*/ 	.byte	0x00, 0xf0, 0x21, 0x00


	//----- nvinfo : EIATTR_SPARSE_MMA_MASK
	.align		4
.L_778:
        /*0068*/ 	.byte	0x03, 0x50
        /*006a*/ 	.short	0x0000


	//----- nvinfo : EIATTR_MAXREG_COUNT
	.align		4
        /*006c*/ 	.byte	0x03, 0x1b
        /*006e*/ 	.short	0x00ff


	//----- nvinfo : EIATTR_NUM_BARRIERS
	.align		4
        /*0070*/ 	.byte	0x02, 0x4c
        /*0072*/ 	.byte	0x01
	.zero		1


	//----- nvinfo : EIATTR_MERCURY_ISA_VERSION
	.align		4
        /*0074*/ 	.byte	0x03, 0x5f
        /*0076*/ 	.short	0x0101


	//----- nvinfo : EIATTR_COOP_GROUP_MASK_REGIDS
	.align		4
        /*0078*/ 	.byte	0x04, 0x29
        /*007a*/ 	.short	(.L_780 - .L_779)


	//   ....[0]....
.L_779:
        /*007c*/ 	.word	0xffffffff


	//   ....[1]....
        /*0080*/ 	.word	0xffffffff


	//   ....[2]....
        /*0084*/ 	.word	0xffffffff


	//   ....[3]....
        /*0088*/ 	.word	0xffffffff


	//   ....[4]....
        /*008c*/ 	.word	0xffffffff


	//   ....[5]....
        /*0090*/ 	.word	0xffffffff


	//   ....[6]....
        /*0094*/ 	.word	0xffffffff


	//   ....[7]....
        /*0098*/ 	.word	0xffffffff


	//   ....[8]....
        /*009c*/ 	.word	0xffffffff


	//   ....[9]....
        /*00a0*/ 	.word	0xffffffff


	//   ....[10]....
        /*00a4*/ 	.word	0xffffffff


	//   ....[11]....
        /*00a8*/ 	.word	0xffffffff


	//   ....[12]....
        /*00ac*/ 	.word	0xffffffff


	//   ....[13]....
        /*00b0*/ 	.word	0xffffffff


	//   ....[14]....
        /*00b4*/ 	.word	0xffffffff


	//----- nvinfo : EIATTR_COOP_GROUP_INSTR_OFFSETS
	.align		4
.L_780:
        /*00b8*/ 	.byte	0x04, 0x28
        /*00ba*/ 	.short	(.L_782 - .L_781)


	//   ....[0]....
.L_781:
        /*00bc*/ 	.word	0x00000b10


	//   ....[1]....
        /*00c0*/ 	.word	0x00000b70


	//   ....[2]....
        /*00c4*/ 	.word	0x00000bd0


	//   ....[3]....
        /*00c8*/ 	.word	0x00000c30


	//   ....[4]....
        /*00cc*/ 	.word	0x00000c90


	//   ....[5]....
        /*00d0*/ 	.word	0x00000e20


	//   ....[6]....
        /*00d4*/ 	.word	0x00000ec0


	//   ....[7]....
        /*00d8*/ 	.word	0x00000f20


	//   ....[8]....
        /*00dc*/ 	.word	0x00000f80


	//   ....[9]....
        /*00e0*/ 	.word	0x00000fe0


	//   ....[10]....
        /*00e4*/ 	.word	0x00002100


	//   ....[11]....
        /*00e8*/ 	.word	0x00002170


	//   ....[12]....
        /*00ec*/ 	.word	0x000021c0


	//   ....[13]....
        /*00f0*/ 	.word	0x00002210


	//   ....[14]....
        /*00f4*/ 	.word	0x00002280


	//----- nvinfo : EIATTR_VRC_CTA_INIT_COUNT
	.align		4
.L_782:
        /*00f8*/ 	.byte	0x02, 0x4a
	.zero		1
	.zero		1


	//----- nvinfo : EIATTR_EXIT_INSTR_OFFSETS
	.align		4
        /*00fc*/ 	.byte	0x04, 0x1c
        /*00fe*/ 	.short	(.L_784 - .L_783)


	//   ....[0]....
.L_783:
        /*0100*/ 	.word	0x000023b0


	//   ....[1]....
        /*0104*/ 	.word	0x000023f0


	//----- nvinfo : EIATTR_MAX_THREADS
	.align		4
.L_784:
        /*0108*/ 	.byte	0x04, 0x05
        /*010a*/ 	.short	(.L_786 - .L_785)
.L_785:
        /*010c*/ 	.word	0x00000100
        /*0110*/ 	.word	0x00000001
        /*0114*/ 	.word	0x00000001


	//----- nvinfo : EIATTR_CRS_STACK_SIZE
	.align		4
.L_786:
        /*0118*/ 	.byte	0x04, 0x1e
        /*011a*/ 	.short	(.L_788 - .L_787)
.L_787:
        /*011c*/ 	.word	0x00000000


	//----- nvinfo : EIATTR_CBANK_PARAM_SIZE
	.align		4
.L_788:
        /*0120*/ 	.byte	0x03, 0x19
        /*0122*/ 	.short	0x003e


	//----- nvinfo : EIATTR_PARAM_CBANK
	.align		4
        /*0124*/ 	.byte	0x04, 0x0a
        /*0126*/ 	.short	(.L_790 - .L_789)
	.align		4
.L_789:
        /*0128*/ 	.word	index@(.nv.constant0._ZN3cub18CUB_300001_SM_10006detail6reduce18DeviceReduceKernelINS2_10policy_hubIijN4cuda3std3__44plusIiEEE10Policy1000EN6thrust24THRUST_300001_SM_1000_NS6detail15normal_iteratorINSD_10device_ptrIiEEEEjS9_iNS7_10__identityEEEvT0_PT3_T1_NS0_13GridEvenShareISN_EET2_T4_)
        /*012c*/ 	.short	0x0380
        /*012e*/ 	.short	0x003e


	//----- nvinfo : EIATTR_SW_WAR
	.align		4
.L_790:
        /*0130*/ 	.byte	0x04, 0x36
        /*0132*/ 	.short	(.L_792 - .L_791)
.L_791:
        /*0134*/ 	.word	0x00000008
.L_792:


//--------------------- .nv.info._ZN3cub18CUB_300001_SM_10006detail6reduce28DeviceReduceSingleTileKernelINS2_10policy_hubIijN4cuda3std3__44plusIiEEE10Policy1000EN6thrust24THRUST_300001_SM_1000_NS6detail15normal_iteratorINSD_10device_ptrIiEEEEPijS9_iiNS7_10__identityEEEvT0_T1_T2_T3_T4_T6_ --------------------------
	.section	.nv.info._ZN3cub18CUB_300001_SM_10006detail6reduce28DeviceReduceSingleTileKernelINS2_10policy_hubIijN4cuda3std3__44plusIiEEE10Policy1000EN6thrust24THRUST_300001_SM_1000_NS6detail15normal_iteratorINSD_10device_ptrIiEEEEPijS9_iiNS7_10__identityEEEvT0_T1_T2_T3_T4_T6_,"",@"SHT_CUDA_INFO"
	.sectionflags	@""
	.align	4


	//----- nvinfo : EIATTR_CUDA_API_VERSION
	.align		4
        /*0000*/ 	.byte	0x04, 0x37
        /*0002*/ 	.short	(.L_794 - .L_793)
.L_793:
        /*0004*/ 	.word	0x00000082


	//----- nvinfo : EIATTR_KPARAM_INFO
	.align		4
.L_794:
        /*0008*/ 	.byte	0x04, 0x17
        /*000a*/ 	.short	(.L_796 - .L_795)
.L_795:
        /*000c*/ 	.word	0x00000000
        /*0010*/ 	.short	0x0005
        /*0012*/ 	.short	0x001c
        /*0014*/ 	.byte	0x00, 0xf0, 0x05, 0x00


	//----- nvinfo : EIATTR_KPARAM_INFO
	.align		4
.L_796:
        /*0018*/ 	.byte	0x04, 0x17
        /*001a*/ 	.short	(.L_798 - .L_797)
.L_797:
        /*001c*/ 	.word	0x00000000
        /*0020*/ 	.short	0x0004
        /*0022*/ 	.short	0x0018
        /*0024*/ 	.byte	0x00, 0xf0, 0x11, 0x00


	//----- nvinfo : EIATTR_KPARAM_INFO
	.align		4
.L_798:
        /*0028*/ 	.byte	0x04, 0x17
        /*002a*/ 	.short	(.L_800 - .L_799)
.L_799:
        /*002c*/ 	.word	0x00000000
        /*0030*/ 	.short	0x0003
        /*0032*/ 	.short	0x0014
        /*0034*/ 	.byte	0x00, 0xf0, 0x05, 0x00


	//----- nvinfo : EIATTR_KPARAM_INFO
	.align		4
.L_800:
        /*0038*/ 	.byte	0x04, 0x17
        /*003a*/ 	.short	(.L_802 - .L_801)
.L_801:
        /*003c*/ 	.word	0x00000000
        /*0040*/ 	.short	0x0002
        /*0042*/ 	.short	0x0010
        /*0044*/ 	.byte	0x00, 0xf0, 0x11, 0x00


	//----- nvinfo : EIATTR_KPARAM_INFO
	.align		4
.L_802:
        /*0048*/ 	.byte	0x04, 0x17
        /*004a*/ 	.short	(.L_804 - .L_803)
.L_803:
        /*004c*/ 	.word	0x00000000
        /*0050*/ 	.short	0x0001
        /*0052*/ 	.short	0x0008
        /*0054*/ 	.byte	0x00, 0xf5, 0x21, 0x00


	//----- nvinfo : EIATTR_KPARAM_INFO
	.align		4
.L_804:
        /*0058*/ 	.byte	0x04, 0x17
        /*005a*/ 	.short	(.L_806 - .L_805)
.L_805:
        /*005c*/ 	.word	0x00000000
        /*0060*/ 	.short	0x0000
        /*0062*/ 	.short	0x0000
        /*0064*/ 	.byte	0x00, 0xf0, 0x21, 0x00


	//----- nvinfo : EIATTR_SPARSE_MMA_MASK
	.align		4
.L_806:
        /*0068*/ 	.byte	0x03, 0x50
        /*006a*/ 	.short	0x0000


	//----- nvinfo : EIATTR_MAXREG_COUNT
	.align		4
        /*006c*/ 	.byte	0x03, 0x1b
        /*006e*/ 	.short	0x00ff


	//----- nvinfo : EIATTR_NUM_BARRIERS
	.align		4
        /*0070*/ 	.byte	0x02, 0x4c
        /*0072*/ 	.byte	0x01
	.zero		1


	//----- nvinfo : EIATTR_MERCURY_ISA_VERSION
	.align		4
        /*0074*/ 	.byte	0x03, 0x5f
        /*0076*/ 	.short	0x0101


	//----- nvinfo : EIATTR_COOP_GROUP_MASK_REGIDS
	.align		4
        /*0078*/ 	.byte	0x04, 0x29
        /*007a*/ 	.short	(.L_808 - .L_807)


	//   ....[0]....
.L_807:
        /*007c*/ 	.word	0xffffffff


	//   ....[1]....
        /*0080*/ 	.word	0xffffffff


	//   ....[2]....
        /*0084*/ 	.word	0xffffffff


	//   ....[3]....
        /*0088*/ 	.word	0xffffffff


	//   ....[4]....
        /*008c*/ 	.word	0xffffffff


	//   ....[5]....
        /*0090*/ 	.word	0xffffffff


	//   ....[6]....
        /*0094*/ 	.word	0xffffffff


	//   ....[7]....
        /*0098*/ 	.word	0xffffffff


	//   ....[8]....
        /*009c*/ 	.word	0xffffffff


	//   ....[9]....
        /*00a0*/ 	.word	0xffffffff


	//   ....[10]....
        /*00a4*/ 	.word	0xffffffff


	//   ....[11]....
        /*00a8*/ 	.word	0xffffffff


	//   ....[12]....
        /*00ac*/ 	.word	0xffffffff


	//   ....[13]....
        /*00b0*/ 	.word	0xffffffff


	//   ....[14]....
        /*00b4*/ 	.word	0xffffffff


	//----- nvinfo : EIATTR_COOP_GROUP_INSTR_OFFSETS
	.align		4
.L_808:
        /*00b8*/ 	.byte	0x04, 0x28
        /*00ba*/ 	.short	(.L_810 - .L_809)


	//   ....[0]....
.L_809:
        /*00bc*/ 	.word	0x00000830


	//   ....[1]....
        /*00c0*/ 	.word	0x00000890


	//   ....[2]....
        /*00c4*/ 	.word	0x000008f0


	//   ....[3]....
        /*00c8*/ 	.word	0x00000950


	//   ....[4]....
        /*00cc*/ 	.word	0x000009b0


	//   ....[5]....
        /*00d0*/ 	.word	0x00000b40


	//   ....[6]....
        /*00d4*/ 	.word	0x00000be0


	//   ....[7]....
        /*00d8*/ 	.word	0x00000c60


	//   ....[8]....
        /*00dc*/ 	.word	0x00000cc0


	//   ....[9]....
        /*00e0*/ 	.word	0x00000d00


	//   ....[10]....
        /*00e4*/ 	.word	0x00001cc0


	//   ....[11]....
        /*00e8*/ 	.word	0x00001d20


	//   ....[12]....
        /*00ec*/ 	.word	0x00001d80


	//   ....[13]....
        /*00f0*/ 	.word	0x00001de0


	//   ....[14]....
        /*00f4*/ 	.word	0x00001e40


	//----- nvinfo : EIATTR_VRC_CTA_INIT_COUNT
	.align		4
.L_810:
        /*00f8*/ 	.byte	0x02, 0x4a
	.zero		1
	.zero		1


	//----- nvinfo : EIATTR_EXIT_INSTR_OFFSETS
	.align		4
        /*00fc*/ 	.byte	0x04, 0x1c
        /*00fe*/ 	.short	(.L_812 - .L_811)


	//   ....[0]....
.L_811:
        /*0100*/ 	.word	0x00000080


	//   ....[1]....
        /*0104*/ 	.word	0x000000c0


	//   ....[2]....
        /*0108*/ 	.word	0x00001f60


	//   ....[3]....
        /*010c*/ 	.word	0x00001fb0


	//----- nvinfo : EIATTR_MAX_THREADS
	.align		4
.L_812:
        /*0110*/ 	.byte	0x04, 0x05
        /*0112*/ 	.short	(.L_814 - .L_813)
.L_813:
        /*0114*/ 	.word	0x00000100
        /*0118*/ 	.word	0x00000001
        /*011c*/ 	.word	0x00000001


	//----- nvinfo : EIATTR_CRS_STACK_SIZE
	.align		4
.L_814:
        /*0120*/ 	.byte	0x04, 0x1e
        /*0122*/ 	.short	(.L_816 - .L_815)
.L_815:
        /*0124*/ 	.word	0x00000000


	//----- nvinfo : EIATTR_CBANK_PARAM_SIZE
	.align		4
.L_816:
        /*0128*/ 	.byte	0x03, 0x19
        /*012a*/ 	.short	0x001d


	//----- nvinfo : EIATTR_PARAM_CBANK
	.align		4
        /*012c*/ 	.byte	0x04, 0x0a
        /*012e*/ 	.short	(.L_818 - .L_817)
	.align		4
.L_817:
        /*0130*/ 	.word	index@(.nv.constant0._ZN3cub18CUB_300001_SM_10006detail6reduce28DeviceReduceSingleTileKernelINS2_10policy_hubIijN4cuda3std3__44plusIiEEE10Policy1000EN6thrust24THRUST_300001_SM_1000_NS6detail15normal_iteratorINSD_10device_ptrIiEEEEPijS9_iiNS7_10__identityEEEvT0_T1_T2_T3_T4_T6_)
        /*0134*/ 	.short	0x0380
        /*0136*/ 	.short	0x001d


	//----- nvinfo : EIATTR_SW_WAR
	.align		4
.L_818:
        /*0138*/ 	.byte	0x04, 0x36
        /*013a*/ 	.short	(.L_820 - .L_819)
.L_819:
        /*013c*/ 	.word	0x00000008
.L_820:


//--------------------- .nv.info._ZN3cub18CUB_300001_SM_10006detail9transform16transform_kernelINS2_10policy_hubILb0EN4cuda3std3__45tupleIJN6thrust24THRUST_300001_SM_1000_NS6detail15normal_iteratorINSA_10device_ptrIiEEEESF_EEEE10policy1000ElNS7_10multipliesIiEESF_JPiSL_EEEvT0_iT1_T2_DpNS2_10kernel_argIT3_EE --------------------------
	.section	.nv.info._ZN3cub18CUB_300001_SM_10006detail9transform16transform_kernelINS2_10policy_hubILb0EN4cuda3std3__45tupleIJN6thrust24THRUST_300001_SM_1000_NS6detail15normal_iteratorINSA_10device_ptrIiEEEESF_EEEE10policy1000ElNS7_10multipliesIiEESF_JPiSL_EEEvT0_iT1_T2_DpNS2_10kernel_argIT3_EE,"",@"SHT_CUDA_INFO"
	.sectionflags	@""
	.align	4


	//----- nvinfo : EIATTR_CUDA_API_VERSION
	.align		4
        /*0000*/ 	.byte	0x04, 0x37
        /*0002*/ 	.short	(.L_822 - .L_821)
.L_821:
        /*0004*/ 	.word	0x00000082


	//----- nvinfo : EIATTR_KPARAM_INFO
	.align		4
.L_822:
        /*0008*/ 	.byte	0x04, 0x17
        /*000a*/ 	.short	(.L_824 - .L_823)
.L_823:
        /*000c*/ 	.word	0x00000000
        /*0010*/ 	.short	0x0005
        /*0012*/ 	.short	0x0028
        /*0014*/ 	.byte	0x00, 0xf0, 0x41, 0x00


	//----- nvinfo : EIATTR_KPARAM_INFO
	.align		4
.L_824:
        /*0018*/ 	.byte	0x04, 0x17
        /*001a*/ 	.short	(.L_826 - .L_825)
.L_825:
        /*001c*/ 	.word	0x00000000
        /*0020*/ 	.short	0x0004
        /*0022*/ 	.short	0x0018
        /*0024*/ 	.byte	0x00, 0xf0, 0x41, 0x00


	//----- nvinfo : EIATTR_KPARAM_INFO
	.align		4
.L_826:
        /*0028*/ 	.byte	0x04, 0x17
        /*002a*/ 	.short	(.L_828 - .L_827)
.L_827:
        /*002c*/ 	.word	0x00000000
        /*0030*/ 	.short	0x0003
        /*0032*/ 	.short	0x0010
        /*0034*/ 	.byte	0x00, 0xf0, 0x21, 0x00


	//----- nvinfo : EIATTR_KPARAM_INFO
	.align		4
.L_828:
        /*0038*/ 	.byte	0x04, 0x17
        /*003a*/ 	.short	(.L_830 - .L_829)
.L_829:
        /*003c*/ 	.word	0x00000000
        /*0040*/ 	.short	0x0002
        /*0042*/ 	.short	0x000c
        /*0044*/ 	.byte	0x00, 0xf0, 0x05, 0x00


	//----- nvinfo : EIATTR_KPARAM_INFO
	.align		4
.L_830:
        /*0048*/ 	.byte	0x04, 0x17
        /*004a*/ 	.short	(.L_832 - .L_831)
.L_831:
        /*004c*/ 	.word	0x00000000
        /*0050*/ 	.short	0x0001
        /*0052*/ 	.short	0x0008
        /*0054*/ 	.byte	0x00, 0xf0, 0x11, 0x00


	//----- nvinfo : EIATTR_KPARAM_INFO
	.align		4
.L_832:
        /*0058*/ 	.byte	0x04, 0x17
        /*005a*/ 	.short	(.L_834 - .L_833)
.L_833:
        /*005c*/ 	.word	0x00000000
        /*0060*/ 	.short	0x0000
        /*0062*/ 	.short	0x0000
        /*0064*/ 	.byte	0x00, 0xf0, 0x21, 0x00


	//----- nvinfo : EIATTR_SPARSE_MMA_MASK
	.align		4
.L_834:
        /*0068*/ 	.byte	0x03, 0x50
        /*006a*/ 	.short	0x0000


	//----- nvinfo : EIATTR_MAXREG_COUNT
	.align		4
        /*006c*/ 	.byte	0x03, 0x1b
        /*006e*/ 	.short	0x00ff


	//----- nvinfo : EIATTR_NUM_BARRIERS
	.align		4
        /*0070*/ 	.byte	0x02, 0x4c
        /*0072*/ 	.byte	0x01
	.zero		1


	//----- nvinfo : EIATTR_MERCURY_ISA_VERSION
	.align		4
        /*0074*/ 	.byte	0x03, 0x5f
        /*0076*/ 	.short	0x0101


	//----- nvinfo : EIATTR_COOP_GROUP_MASK_REGIDS
	.align		4
        /*0078*/ 	.byte	0x04, 0x29
        /*007a*/ 	.short	(.L_836 - .L_835)


	//   ....[0]....
.L_835:
        /*007c*/ 	.word	0xffffffff


	//----- nvinfo : EIATTR_COOP_GROUP_INSTR_OFFSETS
	.align		4
.L_836:
        /*0080*/ 	.byte	0x04, 0x28
        /*0082*/ 	.short	(.L_838 - .L_837)


	//   ....[0]....
.L_837:
        /*0084*/ 	.word	0x000019c0


	//----- nvinfo : EIATTR_VRC_CTA_INIT_COUNT
	.align		4
.L_838:
        /*0088*/ 	.byte	0x02, 0x4a
	.zero		1
	.zero		1


	//----- nvinfo : EIATTR_MBARRIER_INSTR_OFFSETS
	.align		4
        /*008c*/ 	.byte	0x04, 0x39
        /*008e*/ 	.short	(.L_840 - .L_839)


	//   ....[0]....
.L_839:
        /*0090*/ 	.word	0x000002d0
        /*0094*/ 	.word	0x000000ff
        /*0098*/ 	.word	0x00000000
        /*009c*/ 	.short	0x0100
        /*009e*/ 	.byte	0x11
	.zero		1


	//   ....[1]....
        /*00a0*/ 	.word	0x000004a0
        /*00a4*/ 	.word	0x000000ff
        /*00a8*/ 	.word	0x00000000
        /*00ac*/ 	.short	0x010a
        /*00ae*/ 	.byte	0x04
	.zero		1


	//----- nvinfo : EIATTR_NUM_MBARRIERS
	.align		4
.L_840:
        /*00b0*/ 	.byte	0x03, 0x38
        /*00b2*/ 	.short	0x0001


	//----- nvinfo : EIATTR_EXIT_INSTR_OFFSETS
	.align		4
        /*00b4*/ 	.byte	0x04, 0x1c
        /*00b6*/ 	.short	(.L_842 - .L_841)


	//   ....[0]....
.L_841:
        /*00b8*/ 	.word	0x00001a10


	//   ....[1]....
        /*00bc*/ 	.word	0x00001c00


	//   ....[2]....
        /*00c0*/ 	.word	0x00001c30


	//   ....[3]....
        /*00c4*/ 	.word	0x00001dd0


	//----- nvinfo : EIATTR_MAX_THREADS
	.align		4
.L_842:
        /*00c8*/ 	.byte	0x04, 0x05
        /*00ca*/ 	.short	(.L_844 - .L_843)
.L_843:
        /*00cc*/ 	.word	0x00000080
        /*00d0*/ 	.word	0x00000001
        /*00d4*/ 	.word	0x00000001


	//----- nvinfo : EIATTR_CRS_STACK_SIZE
	.align		4
.L_844:
        /*00d8*/ 	.byte	0x04, 0x1e
        /*00da*/ 	.short	(.L_846 - .L_845)
.L_845:
        /*00dc*/ 	.word	0x00000000


	//----- nvinfo : EIATTR_CBANK_PARAM_SIZE
	.align		4
.L_846:
        /*00e0*/ 	.byte	0x03, 0x19
        /*00e2*/ 	.short	0x0038


	//----- nvinfo : EIATTR_PARAM_CBANK
	.align		4
        /*00e4*/ 	.byte	0x04, 0x0a
        /*00e6*/ 	.short	(.L_848 - .L_847)
	.align		4
.L_847:
        /*00e8*/ 	.word	index@(.nv.constant0._ZN3cub18CUB_300001_SM_10006detail9transform16transform_kernelINS2_10policy_hubILb0EN4cuda3std3__45tupleIJN6thrust24THRUST_300001_SM_1000_NS6detail15normal_iteratorINSA_10device_ptrIiEEEESF_EEEE10policy1000ElNS7_10multipliesIiEESF_JPiSL_EEEvT0_iT1_T2_DpNS2_10kernel_argIT3_EE)
        /*00ec*/ 	.short	0x0380
        /*00ee*/ 	.short	0x0038


	//----- nvinfo : EIATTR_SW_WAR
	.align		4
.L_848:
        /*00f0*/ 	.byte	0x04, 0x36
        /*00f2*/ 	.short	(.L_850 - .L_849)
.L_849:
        /*00f4*/ 	.word	0x00000008
.L_850:


//--------------------- .nv.info._ZN3cub18CUB_300001_SM_10006detail9transform16transform_kernelINS2_10policy_hubILb0EN4cuda3std3__45tupleIJN6thrust24THRUST_300001_SM_1000_NS6detail15normal_iteratorINSA_10device_ptrIiEEEESF_EEEE10policy1000EiNS7_10multipliesIiEESF_JPiSL_EEEvT0_iT1_T2_DpNS2_10kernel_argIT3_EE --------------------------
	.section	.nv.info._ZN3cub18CUB_300001_SM_10006detail9transform16transform_kernelINS2_10policy_hubILb0EN4cuda3std3__45tupleIJN6thrust24THRUST_300001_SM_1000_NS6detail15normal_iteratorINSA_10device_ptrIiEEEESF_EEEE10policy1000EiNS7_10multipliesIiEESF_JPiSL_EEEvT0_iT1_T2_DpNS2_10kernel_argIT3_EE,"",@"SHT_CUDA_INFO"
	.sectionflags	@""
	.align	4


	//----- nvinfo : EIATTR_CUDA_API_VERSION
	.align		4
        /*0000*/ 	.byte	0x04, 0x37
        /*0002*/ 	.short	(.L_852 - .L_851)
.L_851:
        /*0004*/ 	.word	0x00000082


	//----- nvinfo : EIATTR_KPARAM_INFO
	.align		4
.L_852:
        /*0008*/ 	.byte	0x04, 0x17
        /*000a*/ 	.short	(.L_854 - .L_853)
.L_853:
        /*000c*/ 	.word	0x00000000
        /*0010*/ 	.short	0x0005
        /*0012*/ 	.short	0x0028
        /*0014*/ 	.byte	0x00, 0xf0, 0x41, 0x00


	//----- nvinfo : EIATTR_KPARAM_INFO
	.align		4
.L_854:
        /*0018*/ 	.byte	0x04, 0x17
        /*001a*/ 	.short	(.L_856 - .L_855)
.L_855:
        /*001c*/ 	.word	0x00000000
        /*0020*/ 	.short	0x0004
        /*0022*/ 	.short	0x0018
        /*0024*/ 	.byte	0x00, 0xf0, 0x41, 0x00


	//----- nvinfo : EIATTR_KPARAM_INFO
	.align		4
.L_856:
        /*0028*/ 	.byte	0x04, 0x17
        /*002a*/ 	.short	(.L_858 - .L_857)
.L_857:
        /*002c*/ 	.word	0x00000000
        /*0030*/ 	.short	0x0003
        /*0032*/ 	.short	0x0010
        /*0034*/ 	.byte	0x00, 0xf0, 0x21, 0x00


	//----- nvinfo : EIATTR_KPARAM_INFO
	.align		4
.L_858:
        /*0038*/ 	.byte	0x04, 0x17
        /*003a*/ 	.short	(.L_860 - .L_859)
.L_859:
        /*003c*/ 	.word	0x00000000
        /*0040*/ 	.short	0x0002
        /*0042*/ 	.short	0x0008
        /*0044*/ 	.byte	0x00, 0xf0, 0x05, 0x00


	//----- nvinfo : EIATTR_KPARAM_INFO
	.align		4
.L_860:
        /*0048*/ 	.byte	0x04, 0x17
        /*004a*/ 	.short	(.L_862 - .L_861)
.L_861:
        /*004c*/ 	.word	0x00000000
        /*0050*/ 	.short	0x0001
        /*0052*/ 	.short	0x0004
        /*0054*/ 	.byte	0x00, 0xf0, 0x11, 0x00


	//----- nvinfo : EIATTR_KPARAM_INFO
	.align		4
.L_862:
        /*0058*/ 	.byte	0x04, 0x17
        /*005a*/ 	.short	(.L_864 - .L_863)
.L_863:
        /*005c*/ 	.word	0x00000000
        /*0060*/ 	.short	0x0000
        /*0062*/ 	.short	0x0000
        /*0064*/ 	.byte	0x00, 0xf0, 0x11, 0x00


	//----- nvinfo : EIATTR_SPARSE_MMA_MASK
	.align		4
.L_864:
        /*0068*/ 	.byte	0x03, 0x50
        /*006a*/ 	.short	0x0000


	//----- nvinfo : EIATTR_MAXREG_COUNT
	.align		4
        /*006c*/ 	.byte	0x03, 0x1b
        /*006e*/ 	.short	0x00ff


	//----- nvinfo : EIATTR_NUM_BARRIERS
	.align		4
        /*0070*/ 	.byte	0x02, 0x4c
        /*0072*/ 	.byte	0x01
	.zero		1


	//----- nvinfo : EIATTR_MERCURY_ISA_VERSION
	.align		4
        /*0074*/ 	.byte	0x03, 0x5f
        /*0076*/ 	.short	0x0101


	//----- nvinfo : EIATTR_COOP_GROUP_MASK_REGIDS
	.align		4
        /*0078*/ 	.byte	0x04, 0x29
        /*007a*/ 	.short	(.L_866 - .L_865)


	//   ....[0]....
.L_865:
        /*007c*/ 	.word	0xffffffff


	//----- nvinfo : EIATTR_COOP_GROUP_INSTR_OFFSETS
	.align		4
.L_866:
        /*0080*/ 	.byte	0x04, 0x28
        /*0082*/ 	.short	(.L_868 - .L_867)


	//   ....[0]....
.L_867:
        /*0084*/ 	.word	0x000019e0


	//----- nvinfo : EIATTR_VRC_CTA_INIT_COUNT
	.align		4
.L_868:
        /*0088*/ 	.byte	0x02, 0x4a
	.zero		1
	.zero		1


	//----- nvinfo : EIATTR_MBARRIER_INSTR_OFFSETS
	.align		4
        /*008c*/ 	.byte	0x04, 0x39
        /*008e*/ 	.short	(.L_870 - .L_869)


	//   ....[0]....
.L_869:
        /*0090*/ 	.word	0x00000270
        /*0094*/ 	.word	0x000000ff
        /*0098*/ 	.word	0x00000000
        /*009c*/ 	.short	0x0100
        /*009e*/ 	.byte	0x0f
	.zero		1


	//   ....[1]....
        /*00a0*/ 	.word	0x00000420
        /*00a4*/ 	.word	0x000000ff
        /*00a8*/ 	.word	0x00000000
        /*00ac*/ 	.short	0x010a
        /*00ae*/ 	.byte	0x04
	.zero		1


	//----- nvinfo : EIATTR_NUM_MBARRIERS
	.align		4
.L_870:
        /*00b0*/ 	.byte	0x03, 0x38
        /*00b2*/ 	.short	0x0001


	//----- nvinfo : EIATTR_EXIT_INSTR_OFFSETS
	.align		4
        /*00b4*/ 	.byte	0x04, 0x1c
        /*00b6*/ 	.short	(.L_872 - .L_871)


	//   ....[0]....
.L_871:
        /*00b8*/ 	.word	0x00001a30


	//   ....[1]....
        /*00bc*/ 	.word	0x00001bc0


	//   ....[2]....
        /*00c0*/ 	.word	0x00001c30


	//   ....[3]....
        /*00c4*/ 	.word	0x00001e10


	//----- nvinfo : EIATTR_MAX_THREADS
	.align		4
.L_872:
        /*00c8*/ 	.byte	0x04, 0x05
        /*00ca*/ 	.short	(.L_874 - .L_873)
.L_873:
        /*00cc*/ 	.word	0x00000080
        /*00d0*/ 	.word	0x00000001
        /*00d4*/ 	.word	0x00000001


	//----- nvinfo : EIATTR_CRS_STACK_SIZE
	.align		4
.L_874:
        /*00d8*/ 	.byte	0x04, 0x1e
        /*00da*/ 	.short	(.L_876 - .L_875)
.L_875:
        /*00dc*/ 	.word	0x00000000


	//----- nvinfo : EIATTR_CBANK_PARAM_SIZE
	.align		4
.L_876:
        /*00e0*/ 	.byte	0x03, 0x19
        /*00e2*/ 	.short	0x0038


	//----- nvinfo : EIATTR_PARAM_CBANK
	.align		4
        /*00e4*/ 	.byte	0x04, 0x0a
        /*00e6*/ 	.short	(.L_878 - .L_877)
	.align		4
.L_877:
        /*00e8*/ 	.word	index@(.nv.constant0._ZN3cub18CUB_300001_SM_10006detail9transform16transform_kernelINS2_10policy_hubILb0EN4cuda3std3__45tupleIJN6thrust24THRUST_300001_SM_1000_NS6detail15normal_iteratorINSA_10device_ptrIiEEEESF_EEEE10policy1000EiNS7_10multipliesIiEESF_JPiSL_EEEvT0_iT1_T2_DpNS2_10kernel_argIT3_EE)
        /*00ec*/ 	.short	0x0380
        /*00ee*/ 	.short	0x0038


	//----- nvinfo : EIATTR_SW_WAR
	.align		4
.L_878:
        /*00f0*/ 	.byte	0x04, 0x36
        /*00f2*/ 	.short	(.L_880 - .L_879)
.L_879:
        /*00f4*/ 	.word	0x00000008
.L_880:


//--------------------- .nv.info._ZN3cub18CUB_300001_SM_10006detail8for_each13static_kernelINS2_12policy_hub_t12policy_500_tEmN6thrust24THRUST_300001_SM_1000_NS8cuda_cub20__uninitialized_fill7functorINS7_10device_ptrIiEEiEEEEvT0_T1_ --------------------------
	.section	.nv.info._ZN3cub18CUB_300001_SM_10006detail8for_each13static_kernelINS2_12policy_hub_t12policy_500_tEmN6thrust24THRUST_300001_SM_1000_NS8cuda_cub20__uninitialized_fill7functorINS7_10device_ptrIiEEiEEEEvT0_T1_,"",@"SHT_CUDA_INFO"
	.sectionflags	@""
	.align	4


	//----- nvinfo : EIATTR_CUDA_API_VERSION
	.align		4
        /*0000*/ 	.byte	0x04, 0x37
        /*0002*/ 	.short	(.L_882 - .L_881)
.L_881:
        /*0004*/ 	.word	0x00000082


	//----- nvinfo : EIATTR_KPARAM_INFO
	.align		4
.L_882:
        /*0008*/ 	.byte	0x04, 0x17
        /*000a*/ 	.short	(.L_884 - .L_883)
.L_883:
        /*000c*/ 	.word	0x00000000
        /*0010*/ 	.short	0x0001
        /*0012*/ 	.short	0x0008
        /*0014*/ 	.byte	0x00, 0xf0, 0x41, 0x00


	//----- nvinfo : EIATTR_KPARAM_INFO
	.align		4
.L_884:
        /*0018*/ 	.byte	0x04, 0x17
        /*001a*/ 	.short	(.L_886 - .L_885)
.L_885:
        /*001c*/ 	.word	0x00000000
        /*0020*/ 	.short	0x0000
        /*0022*/ 	.short	0x0000
        /*0024*/ 	.byte	0x00, 0xf0, 0x21, 0x00


	//----- nvinfo : EIATTR_SPARSE_MMA_MASK
	.align		4
.L_886:
        /*0028*/ 	.byte	0x03, 0x50
        /*002a*/ 	.short	0x0000


	//----- nvinfo : EIATTR_MAXREG_COUNT
	.align		4
        /*002c*/ 	.byte	0x03, 0x1b
        /*002e*/ 	.short	0x00ff


	//----- nvinfo : EIATTR_MERCURY_ISA_VERSION
	.align		4
        /*0030*/ 	.byte	0x03, 0x5f
        /*0032*/ 	.short	0x0101


	//----- nvinfo : EIATTR_VRC_CTA_INIT_COUNT
	.align		4
        /*0034*/ 	.byte	0x02, 0x4a
	.zero		1
	.zero		1


	//----- nvinfo : EIATTR_EXIT_INSTR_OFFSETS
	.align		4
        /*0038*/ 	.byte	0x04, 0x1c
        /*003a*/ 	.short	(.L_888 - .L_887)


	//   ....[0]....
.L_887:
        /*003c*/ 	.word	0x00000130


	//   ....[1]....
        /*0040*/ 	.word	0x00000230


	//   ....[2]....
        /*0044*/ 	.word	0x00000260


	//----- nvinfo : EIATTR_MAX_THREADS
	.align		4
.L_888:
        /*0048*/ 	.byte	0x04, 0x05
        /*004a*/ 	.short	(.L_890 - .L_889)
.L_889:
        /*004c*/ 	.word	0x00000100
        /*0050*/ 	.word	0x00000001
        /*0054*/ 	.word	0x00000001


	//----- nvinfo : EIATTR_CBANK_PARAM_SIZE
	.align		4
.L_890:
        /*0058*/ 	.byte	0x03, 0x19
        /*005a*/ 	.short	0x0018


	//----- nvinfo : EIATTR_PARAM_CBANK
	.align		4
        /*005c*/ 	.byte	0x04, 0x0a
        /*005e*/ 	.short	(.L_892 - .L_891)
	.align		4
.L_891:
        /*0060*/ 	.word	index@(.nv.constant0._ZN3cub18CUB_300001_SM_10006detail8for_each13static_kernelINS2_12policy_hub_t12policy_500_tEmN6thrust24THRUST_300001_SM_1000_NS8cuda_cub20__uninitialized_fill7functorINS7_10device_ptrIiEEiEEEEvT0_T1_)
        /*0064*/ 	.short	0x0380
        /*0066*/ 	.short	0x0018


	//----- nvinfo : EIATTR_SW_WAR
	.align		4
.L_892:
        /*0068*/ 	.byte	0x04, 0x36
        /*006a*/ 	.short	(.L_894 - .L_893)
.L_893:
        /*006c*/ 	.word	0x00000008
.L_894:


//--------------------- .nv.info._ZN3cub18CUB_300001_SM_10006detail11EmptyKernelIvEEvv --------------------------
	.section	.nv.info._ZN3cub18CUB_300001_SM_10006detail11EmptyKernelIvEEvv,"",@"SHT_CUDA_INFO"
	.sectionflags	@""
	.align	4


	//----- nvinfo : EIATTR_CUDA_API_VERSION
	.align		4
        /*0000*/ 	.byte	0x04, 0x37
        /*0002*/ 	.short	(.L_896 - .L_895)
.L_895:
        /*0004*/ 	.word	0x00000082


	//----- nvinfo : EIATTR_SPARSE_MMA_MASK
	.align		4
.L_896:
        /*0008*/ 	.byte	0x03, 0x50
        /*000a*/ 	.short	0x0000


	//----- nvinfo : EIATTR_MAXREG_COUNT
	.align		4
        /*000c*/ 	.byte	0x03, 0x1b
        /*000e*/ 	.short	0x00ff


	//----- nvinfo : EIATTR_MERCURY_ISA_VERSION
	.align		4
        /*0010*/ 	.byte	0x03, 0x5f
        /*0012*/ 	.short	0x0101


	//----- nvinfo : EIATTR_VRC_CTA_INIT_COUNT
	.align		4
        /*0014*/ 	.byte	0x02, 0x4a
	.zero		1
	.zero		1


	//----- nvinfo : EIATTR_EXIT_INSTR_OFFSETS
	.align		4
        /*0018*/ 	.byte	0x04, 0x1c
        /*001a*/ 	.short	(.L_898 - .L_897)


	//   ....[0]....
.L_897:
        /*001c*/ 	.word	0x00000010


	//----- nvinfo : EIATTR_SW_WAR
	.align		4
.L_898:
        /*0020*/ 	.byte	0x04, 0x36
        /*0022*/ 	.short	(.L_900 - .L_899)
.L_899:
        /*0024*/ 	.word	0x00000008
.L_900:


//--------------------- .nv.callgraph             --------------------------
	.section	.nv.callgraph,"",@"SHT_CUDA_CALLGRAPH"
	.align	4
	.sectionentsize	8
	.align		4
        /*0000*/ 	.word	0x00000000
	.align		4
        /*0004*/ 	.word	0xffffffff
	.align		4
        /*0008*/ 	.word	0x00000000
	.align		4
        /*000c*/ 	.word	0xfffffffe
	.align		4
        /*0010*/ 	.word	0x00000000
	.align		4
        /*0014*/ 	.word	0xfffffffd
	.align		4
        /*0018*/ 	.word	0x00000000
	.align		4
        /*001c*/ 	.word	0xfffffffc


//--------------------- .nv.constant4             --------------------------
	.section	.nv.constant4,"a",@progbits
	.align	8
	.align		8
.nv.constant4:
        /*0000*/ 	.dword	_ZN30_INTERNAL_f8b43c09_4_k_cu_main4cuda3std3__45__cpo5beginE
	.align		8
        /*0008*/ 	.dword	_ZN30_INTERNAL_f8b43c09_4_k_cu_main4cuda3std3__45__cpo3endE
	.align		8
        /*0010*/ 	.dword	_ZN30_INTERNAL_f8b43c09_4_k_cu_main4cuda3std3__45__cpo6cbeginE
	.align		8
        /*0018*/ 	.dword	_ZN30_INTERNAL_f8b43c09_4_k_cu_main4cuda3std3__45__cpo4cendE
	.align		8
        /*0020*/ 	.dword	_ZN30_INTERNAL_f8b43c09_4_k_cu_main4cuda3std3__45__cpo6rbeginE
	.align		8
        /*0028*/ 	.dword	_ZN30_INTERNAL_f8b43c09_4_k_cu_main4cuda3std3__45__cpo4rendE
	.align		8
        /*0030*/ 	.dword	_ZN30_INTERNAL_f8b43c09_4_k_cu_main4cuda3std3__45__cpo7crbeginE
	.align		8
        /*0038*/ 	.dword	_ZN30_INTERNAL_f8b43c09_4_k_cu_main4cuda3std3__45__cpo5crendE
	.align		8
        /*0040*/ 	.dword	_ZN30_INTERNAL_f8b43c09_4_k_cu_main4cuda3std3__432_GLOBAL__N__f8b43c09_4_k_cu_main6ignoreE
	.align		8
        /*0048*/ 	.dword	_ZN30_INTERNAL_f8b43c09_4_k_cu_main4cuda3std3__419piecewise_constructE
	.align		8
        /*0050*/ 	.dword	_ZN30_INTERNAL_f8b43c09_4_k_cu_main4cuda3std3__48in_placeE
	.align		8
        /*0058*/ 	.dword	_ZN30_INTERNAL_f8b43c09_4_k_cu_main4cuda3std3__420unreachable_sentinelE
	.align		8
        /*0060*/ 	.dword	_ZN30_INTERNAL_f8b43c09_4_k_cu_main4cuda3std3__47nulloptE
	.align		8
        /*0068*/ 	.dword	_ZN30_INTERNAL_f8b43c09_4_k_cu_main4cuda3std3__48unexpectE
	.align		8
        /*0070*/ 	.dword	_ZN30_INTERNAL_f8b43c09_4_k_cu_main4cuda3std6ranges3__45__cpo4swapE
	.align		8
        /*0078*/ 	.dword	_ZN30_INTERNAL_f8b43c09_4_k_cu_main4cuda3std6ranges3__45__cpo9iter_moveE
	.align		8
        /*0080*/ 	.dword	_ZN30_INTERNAL_f8b43c09_4_k_cu_main4cuda3std6ranges3__45__cpo5beginE
	.align		8
        /*0088*/ 	.dword	_ZN30_INTERNAL_f8b43c09_4_k_cu_main4cuda3std6ranges3__45__cpo3endE
	.align		8
        /*0090*/ 	.dword	_ZN30_INTERNAL_f8b43c09_4_k_cu_main4cuda3std6ranges3__45__cpo6cbeginE
	.align		8
        /*0098*/ 	.dword	_ZN30_INTERNAL_f8b43c09_4_k_cu_main4cuda3std6ranges3__45__cpo4cendE
	.align		8
        /*00a0*/ 	.dword	_ZN30_INTERNAL_f8b43c09_4_k_cu_main4cuda3std6ranges3__45__cpo7advanceE
	.align		8
        /*00a8*/ 	.dword	_ZN30_INTERNAL_f8b43c09_4_k_cu_main4cuda3std6ranges3__45__cpo9iter_swapE
	.align		8
        /*00b0*/ 	.dword	_ZN30_INTERNAL_f8b43c09_4_k_cu_main4cuda3std6ranges3__45__cpo4nextE
	.align		8
        /*00b8*/ 	.dword	_ZN30_INTERNAL_f8b43c09_4_k_cu_main4cuda3std6ranges3__45__cpo4prevE
	.align		8
        /*00c0*/ 	.dword	_ZN30_INTERNAL_f8b43c09_4_k_cu_main4cuda3std6ranges3__45__cpo4dataE
	.align		8
        /*00c8*/ 	.dword	_ZN30_INTERNAL_f8b43c09_4_k_cu_main4cuda3std6ranges3__45__cpo5cdataE
	.align		8
        /*00d0*/ 	.dword	_ZN30_INTERNAL_f8b43c09_4_k_cu_main4cuda3std6ranges3__45__cpo4sizeE
	.align		8
        /*00d8*/ 	.dword	_ZN30_INTERNAL_f8b43c09_4_k_cu_main4cuda3std6ranges3__45__cpo5ssizeE
	.align		8
        /*00e0*/ 	.dword	_ZN30_INTERNAL_f8b43c09_4_k_cu_main4cuda3std6ranges3__45__cpo8distanceE
	.align		8
        /*00e8*/ 	.dword	_ZN30_INTERNAL_f8b43c09_4_k_cu_main6thrust24THRUST_300001_SM_1000_NS8cuda_cub3parE
	.align		8
        /*00f0*/ 	.dword	_ZN30_INTERNAL_f8b43c09_4_k_cu_main6thrust24THRUST_300001_SM_1000_NS8cuda_cub10par_nosyncE
	.align		8
        /*00f8*/ 	.dword	_ZN30_INTERNAL_f8b43c09_4_k_cu_main6thrust24THRUST_300001_SM_1000_NS6system6detail10sequential3seqE
	.align		8
        /*0100*/ 	.dword	_ZN30_INTERNAL_f8b43c09_4_k_cu_main6thrust24THRUST_300001_SM_1000_NS6system3cpp3parE
	.align		8
        /*0108*/ 	.dword	_ZN30_INTERNAL_f8b43c09_4_k_cu_main6thrust24THRUST_300001_SM_1000_NS12placeholders2_1E
	.align		8
        /*0110*/ 	.dword	_ZN30_INTERNAL_f8b43c09_4_k_cu_main6thrust24THRUST_300001_SM_1000_NS12placeholders2_2E
	.align		8
        /*0118*/ 	.dword	_ZN30_INTERNAL_f8b43c09_4_k_cu_main6thrust24THRUST_300001_SM_1000_NS12placeholders2_3E
	.align		8
        /*0120*/ 	.dword	_ZN30_INTERNAL_f8b43c09_4_k_cu_main6thrust24THRUST_300001_SM_1000_NS12placeholders2_4E
	.align		8
        /*0128*/ 	.dword	_ZN30_INTERNAL_f8b43c09_4_k_cu_main6thrust24THRUST_300001_SM_1000_NS12placeholders2_5E
	.align		8
        /*0130*/ 	.dword	_ZN30_INTERNAL_f8b43c09_4_k_cu_main6thrust24THRUST_300001_SM_1000_NS12placeholders2_6E
	.align		8
        /*0138*/ 	.dword	_ZN30_INTERNAL_f8b43c09_4_k_cu_main6thrust24THRUST_300001_SM_1000_NS12placeholders2_7E
	.align		8
        /*0140*/ 	.dword	_ZN30_INTERNAL_f8b43c09_4_k_cu_main6thrust24THRUST_300001_SM_1000_NS12placeholders2_8E
	.align		8
        /*0148*/ 	.dword	_ZN30_INTERNAL_f8b43c09_4_k_cu_main6thrust24THRUST_300001_SM_1000_NS12placeholders2_9E
	.align		8
        /*0150*/ 	.dword	_ZN30_INTERNAL_f8b43c09_4_k_cu_main6thrust24THRUST_300001_SM_1000_NS12placeholders3_10E
	.align		8
        /*0158*/ 	.dword	_ZN30_INTERNAL_f8b43c09_4_k_cu_main6thrust24THRUST_300001_SM_1000_NS3seqE
	.align		8
        /*0160*/ 	.dword	_ZN30_INTERNAL_f8b43c09_4_k_cu_main6thrust24THRUST_300001_SM_1000_NS6deviceE


//--------------------- .text._ZN3cub18CUB_300001_SM_10006detail6reduce18DeviceReduceKernelINS2_10policy_hubIiyN4cuda3std3__44plusIiEEE10Policy1000EN6thrust24THRUST_300001_SM_1000_NS12zip_iteratorINS7_5tupleIJNSD_6detail15normal_iteratorINSD_10device_ptrIiEEEENSD_17constant_iteratorIiNSD_11use_defaultESM_EEEEEEEyS9_i8tupleModEEvT0_PT3_T1_NS0_13GridEvenShareISU_EET2_T4_ --------------------------
	.section	.text._ZN3cub18CUB_300001_SM_10006detail6reduce18DeviceReduceKernelINS2_10policy_hubIiyN4cuda3std3__44plusIiEEE10Policy1000EN6thrust24THRUST_300001_SM_1000_NS12zip_iteratorINS7_5tupleIJNSD_6detail15normal_iteratorINSD_10device_ptrIiEEEENSD_17constant_iteratorIiNSD_11use_defaultESM_EEEEEEEyS9_i8tupleModEEvT0_PT3_T1_NS0_13GridEvenShareISU_EET2_T4_,"ax",@progbits
	.align	128
        .global         _ZN3cub18CUB_300001_SM_10006detail6reduce18DeviceReduceKernelINS2_10policy_hubIiyN4cuda3std3__44plusIiEEE10Policy1000EN6thrust24THRUST_300001_SM_1000_NS12zip_iteratorINS7_5tupleIJNSD_6detail15normal_iteratorINSD_10device_ptrIiEEEENSD_17constant_iteratorIiNSD_11use_defaultESM_EEEEEEEyS9_i8tupleModEEvT0_PT3_T1_NS0_13GridEvenShareISU_EET2_T4_
        .type           _ZN3cub18CUB_300001_SM_10006detail6reduce18DeviceReduceKernelINS2_10policy_hubIiyN4cuda3std3__44plusIiEEE10Policy1000EN6thrust24THRUST_300001_SM_1000_NS12zip_iteratorINS7_5tupleIJNSD_6detail15normal_iteratorINSD_10device_ptrIiEEEENSD_17constant_iteratorIiNSD_11use_defaultESM_EEEEEEEyS9_i8tupleModEEvT0_PT3_T1_NS0_13GridEvenShareISU_EET2_T4_,@function
        .size           _ZN3cub18CUB_300001_SM_10006detail6reduce18DeviceReduceKernelINS2_10policy_hubIiyN4cuda3std3__44plusIiEEE10Policy1000EN6thrust24THRUST_300001_SM_1000_NS12zip_iteratorINS7_5tupleIJNSD_6detail15normal_iteratorINSD_10device_ptrIiEEEENSD_17constant_iteratorIiNSD_11use_defaultESM_EEEEEEEyS9_i8tupleModEEvT0_PT3_T1_NS0_13GridEvenShareISU_EET2_T4_,(.L_x_778 - _ZN3cub18CUB_300001_SM_10006detail6reduce18DeviceReduceKernelINS2_10policy_hubIiyN4cuda3std3__44plusIiEEE10Policy1000EN6thrust24THRUST_300001_SM_1000_NS12zip_iteratorINS7_5tupleIJNSD_6detail15normal_iteratorINSD_10device_ptrIiEEEENSD_17constant_iteratorIiNSD_11use_defaultESM_EEEEEEEyS9_i8tupleModEEvT0_PT3_T1_NS0_13GridEvenShareISU_EET2_T4_)
        .other          _ZN3cub18CUB_300001_SM_10006detail6reduce18DeviceReduceKernelINS2_10policy_hubIiyN4cuda3std3__44plusIiEEE10Policy1000EN6thrust24THRUST_300001_SM_1000_NS12zip_iteratorINS7_5tupleIJNSD_6detail15normal_iteratorINSD_10device_ptrIiEEEENSD_17constant_iteratorIiNSD_11use_defaultESM_EEEEEEEyS9_i8tupleModEEvT0_PT3_T1_NS0_13GridEvenShareISU_EET2_T4_,@"STO_CUDA_ENTRY STV_DEFAULT"
_ZN3cub18CUB_300001_SM_10006detail6reduce18DeviceReduceKernelINS2_10policy_hubIiyN4cuda3std3__44plusIiEEE10Policy1000EN6thrust24THRUST_300001_SM_1000_NS12zip_iteratorINS7_5tupleIJNSD_6detail15normal_iteratorINSD_10device_ptrIiEEEENSD_17constant_iteratorIiNSD_11use_defaultESM_EEEEEEEyS9_i8tupleModEEvT0_PT3_T1_NS0_13GridEvenShareISU_EET2_T4_:
.text._ZN3cub18CUB_300001_SM_10006detail6reduce18DeviceReduceKernelINS2_10policy_hubIiyN4cuda3std3__44plusIiEEE10Policy1000EN6thrust24THRUST_300001_SM_1000_NS12zip_iteratorINS7_5tupleIJNSD_6detail15normal_iteratorINSD_10device_ptrIiEEEENSD_17constant_iteratorIiNSD_11use_defaultESM_EEEEEEEyS9_i8tupleModEEvT0_PT3_T1_NS0_13GridEvenShareISU_EET2_T4_:
[----:B------:R-:W-:Y:S08]  /*0000*/  LDC R1, c[0x0][0x37c] ;  /* 0x0000df00ff017b82 */ /* 0x000ff00000000800 */
[----:B------:R-:W0:Y:S01]  /*0010*/  S2UR UR14, SR_CTAID.X ;  /* 0x00000000000e79c3 */ /* 0x000e220000002500 */
[----:B------:R-:W1:Y:S01]  /*0020*/  LDCU.64 UR6, c[0x0][0x3c8] ;  /* 0x00007900ff0677ac */ /* 0x000e620008000a00 */
[----:B------:R-:W-:Y:S01]  /*0030*/  BSSY.RECONVERGENT B0, `(.L_x_0) ;  /* 0x0000673000007945 */ /* 0x000fe20003800200 */
[----:B------:R-:W2:Y:S01]  /*0040*/  LDCU.64 UR12, c[0x0][0x358] ;  /* 0x00006b00ff0c77ac */ /* 0x000ea20008000a00 */
[----:B-1----:R-:W-:-:S02]  /*0050*/  IMAD.U32 R2, RZ, RZ, UR6 ;  /* 0x00000006ff027e24 */ /* 0x002fc4000f8e00ff */
[----:B------:R-:W-:Y:S01]  /*0060*/  IMAD.U32 R3, RZ, RZ, UR7 ;  /* 0x00000007ff037e24 */ /* 0x000fe2000f8e00ff */
[----:B0-----:R-:W-:-:S06]  /*0070*/  USHF.L.U32 UR5, UR14, 0xc, URZ ;  /* 0x0000000c0e057899 */ /* 0x001fcc00080006ff */
[----:B------:R-:W-:-:S04]  /*0080*/  IADD3 R22, P1, PT, R2, -UR5, RZ ;  /* 0x8000000502167c10 */ /* 0x000fc8000ff3e0ff */
[----:B------:R-:W-:Y:S02]  /*0090*/  ISETP.GT.U32.AND P0, PT, R22, 0xfff, PT ;  /* 0x00000fff1600780c */ /* 0x000fe40003f04070 */
[----:B------:R-:W-:-:S04]  /*00a0*/  IADD3.X R20, PT, PT, R3, -0x1, RZ, P1, !PT ;  /* 0xffffffff03147810 */ /* 0x000fc80000ffe4ff */
[----:B------:R-:W-:-:S13]  /*00b0*/  ISETP.GT.U32.AND.EX P0, PT, R20, RZ, PT, P0 ;  /* 0x000000ff1400720c */ /* 0x000fda0003f04100 */
[----:B--2---:R-:W-:Y:S05]  /*00c0*/  @P0 BRA `(.L_x_1) ;  /* 0x0000002800180947 */ /* 0x004fea0003800000 */
[----:B------:R-:W0:Y:S01]  /*00d0*/  S2R R6, SR_TID.X ;  /* 0x0000000000067919 */ /* 0x000e220000002100 */
[----:B------:R-:W-:Y:S01]  /*00e0*/  VIADD R7, R2, -UR5 ;  /* 0x8000000502077c36 */ /* 0x000fe20008000000 */
[----:B------:R-:W-:Y:S01]  /*00f0*/  BSSY.RECONVERGENT B1, `(.L_x_2) ;  /* 0x0000021000017945 */ /* 0x000fe20003800200 */
[----:B------:R-:W-:-:S03]  /*0100*/  IMAD.MOV.U32 R16, RZ, RZ, RZ ;  /* 0x000000ffff107224 */ /* 0x000fc600078e00ff */
[----:B0-----:R-:W-:Y:S01]  /*0110*/  ISETP.GE.AND P0, PT, R6, R7, PT ;  /* 0x000000070600720c */ /* 0x001fe20003f06270 */
[----:B------:R-:W-:-:S12]  /*0120*/  IMAD.MOV.U32 R0, RZ, RZ, R6 ;  /* 0x000000ffff007224 */ /* 0x000fd800078e0006 */
[----:B------:R-:W-:Y:S05]  /*0130*/  @P0 BRA `(.L_x_3) ;  /* 0x0000000000700947 */ /* 0x000fea0003800000 */
[----:B------:R-:W0:Y:S01]  /*0140*/  LDC.64 R4, c[0x0][0x380] ;  /* 0x0000e000ff047b82 */ /* 0x000e220000000a00 */
[----:B------:R-:W-:-:S07]  /*0150*/  VIADD R3, R6, UR5 ;  /* 0x0000000506037c36 */ /* 0x000fce0008000000 */
[----:B------:R-:W1:Y:S01]  /*0160*/  LDC R10, c[0x0][0x390] ;  /* 0x0000e400ff0a7b82 */ /* 0x000e620000000800 */
[----:B0-----:R-:W-:-:S06]  /*0170*/  IMAD.WIDE.U32 R4, R3, 0x4, R4 ;  /* 0x0000000403047825 */ /* 0x001fcc00078e0004 */
[----:B------:R-:W2:Y:S01]  /*0180*/  LDG.E R4, desc[UR12][R4.64] ;  /* 0x0000000c04047981 */ /* 0x000ea2000c1e1900 */
[----:B-1----:R-:W-:-:S04]  /*0190*/  IABS R3, R10 ;  /* 0x0000000a00037213 */ /* 0x002fc80000000000 */
[----:B------:R-:W0:Y:S08]  /*01a0*/  I2F.RP R0, R3 ;  /* 0x0000000300007306 */ /* 0x000e300000209400 */
[----:B0-----:R-:W0:Y:S02]  /*01b0*/  MUFU.RCP R0, R0 ;  /* 0x0000000000007308 */ /* 0x001e240000001000 */
[----:B0-----:R-:W-:-:S06]  /*01c0*/  VIADD R8, R0, 0xffffffe ;  /* 0x0ffffffe00087836 */ /* 0x001fcc0000000000 */
[----:B------:R0:W1:Y:S02]  /*01d0*/  F2I.FTZ.U32.TRUNC.NTZ R9, R8 ;  /* 0x0000000800097305 */ /* 0x000064000021f000 */
[----:B0-----:R-:W-:Y:S02]  /*01e0*/  IMAD.MOV.U32 R8, RZ, RZ, RZ ;  /* 0x000000ffff087224 */ /* 0x001fe400078e00ff */
[----:B-1----:R-:W-:-:S04]  /*01f0*/  IMAD.MOV R12, RZ, RZ, -R9 ;  /* 0x000000ffff0c7224 */ /* 0x002fc800078e0a09 */
[----:B------:R-:W-:-:S04]  /*0200*/  IMAD R11, R12, R3, RZ ;  /* 0x000000030c0b7224 */ /* 0x000fc800078e02ff */
[----:B------:R-:W-:Y:S01]  /*0210*/  IMAD.HI.U32 R9, R9, R11, R8 ;  /* 0x0000000b09097227 */ /* 0x000fe200078e0008 */
[----:B--2---:R-:W-:Y:S02]  /*0220*/  IABS R12, R4 ;  /* 0x00000004000c7213 */ /* 0x004fe40000000000 */
[----:B------:R-:W-:-:S03]  /*0230*/  ISETP.GE.AND P2, PT, R4, RZ, PT ;  /* 0x000000ff0400720c */ /* 0x000fc60003f46270 */
[----:B------:R-:W-:-:S04]  /*0240*/  IMAD.HI.U32 R9, R9, R12, RZ ;  /* 0x0000000c09097227 */ /* 0x000fc800078e00ff */
[----:B------:R-:W-:-:S04]  /*0250*/  IMAD.MOV R9, RZ, RZ, -R9 ;  /* 0x000000ffff097224 */ /* 0x000fc800078e0a09 */
[----:B------:R-:W-:-:S05]  /*0260*/  IMAD R0, R3, R9, R12 ;  /* 0x0000000903007224 */ /* 0x000fca00078e020c */
[----:B------:R-:W-:-:S13]  /*0270*/  ISETP.GT.U32.AND P0, PT, R3, R0, PT ;  /* 0x000000000300720c */ /* 0x000fda0003f04070 */
[----:B------:R-:W-:Y:S01]  /*0280*/  @!P0 IMAD.IADD R0, R0, 0x1, -R3 ;  /* 0x0000000100008824 */ /* 0x000fe200078e0a03 */
[----:B------:R-:W-:-:S04]  /*0290*/  ISETP.NE.AND P0, PT, R10, RZ, PT ;  /* 0x000000ff0a00720c */ /* 0x000fc80003f05270 */
[----:B------:R-:W-:-:S13]  /*02a0*/  ISETP.GT.U32.AND P1, PT, R3, R0, PT ;  /* 0x000000000300720c */ /* 0x000fda0003f24070 */
[----:B------:R-:W-:-:S04]  /*02b0*/  @!P1 IMAD.IADD R0, R0, 0x1, -R3 ;  /* 0x0000000100009824 */ /* 0x000fc800078e0a03 */
[----:B------:R-:W-:Y:S02]  /*02c0*/  IMAD.MOV.U32 R16, RZ, RZ, R0 ;  /* 0x000000ffff107224 */ /* 0x000fe400078e0000 */
[----:B------:R-:W-:Y:S02]  /*02d0*/  VIADD R0, R6, 0x100 ;  /* 0x0000010006007836 */ /* 0x000fe40000000000 */
[----:B------:R-:W-:Y:S01]  /*02e0*/  @!P2 IMAD.MOV R16, RZ, RZ, -R16 ;  /* 0x000000ffff10a224 */ /* 0x000fe200078e0a10 */
[----:B------:R-:W-:-:S07]  /*02f0*/  @!P0 LOP3.LUT R16, RZ, R10, RZ, 0x33, !PT ;  /* 0x0000000aff108212 */ /* 0x000fce00078e33ff */
.L_x_3:
[----:B------:R-:W-:Y:S05]  /*0300*/  BSYNC.RECONVERGENT B1 ;  /* 0x0000000000017941 */ /* 0x000fea0003800200 */
.L_x_2:
[----:B------:R-:W-:Y:S01]  /*0310*/  ISETP.GE.AND P0, PT, R0, R7, PT ;  /* 0x000000070000720c */ /* 0x000fe20003f06270 */
[----:B------:R-:W-:-:S12]  /*0320*/  BSSY.RECONVERGENT B1, `(.L_x_4) ;  /* 0x00001f0000017945 */ /* 0x000fd80003800200 */
[----:B------:R-:W-:Y:S05]  /*0330*/  @P0 BRA `(.L_x_5) ;  /* 0x0000001c00b80947 */ /* 0x000fea0003800000 */
[----:B------:R-:W-:Y:S01]  /*0340*/  LOP3.LUT R3, RZ, R0, RZ, 0x33, !PT ;  /* 0x00000000ff037212 */ /* 0x000fe200078e33ff */
[----:B------:R-:W-:Y:S03]  /*0350*/  BSSY.RECONVERGENT B2, `(.L_x_6) ;  /* 0x00000fb000027945 */ /* 0x000fe60003800200 */
[----:B------:R-:W-:-:S04]  /*0360*/  IADD3 R3, PT, PT, R2, -UR5, R3 ;  /* 0x8000000502037c10 */ /* 0x000fc8000fffe003 */
[C---:B------:R-:W-:Y:S02]  /*0370*/  ISETP.GE.U32.AND P1, PT, R3.reuse, 0xf00, PT ;  /* 0x00000f000300780c */ /* 0x040fe40003f26070 */
[----:B------:R-:W-:-:S04]  /*0380*/  LEA.HI R8, R3, 0x1, RZ, 0x18 ;  /* 0x0000000103087811 */ /* 0x000fc800078fc0ff */
[----:B------:R-:W-:-:S04]  /*0390*/  LOP3.LUT R21, R8, 0xf, RZ, 0xc0, !PT ;  /* 0x0000000f08157812 */ /* 0x000fc800078ec0ff */
[----:B------:R-:W-:-:S03]  /*03a0*/  ISETP.NE.AND P0, PT, R21, RZ, PT ;  /* 0x000000ff1500720c */ /* 0x000fc60003f05270 */
[----:B------:R-:W-:Y:S10]  /*03b0*/  @!P1 BRA `(.L_x_7) ;  /* 0x0000000c00d09947 */ /* 0x000ff40003800000 */
[----:B------:R-:W0:Y:S01]  /*03c0*/  LDC R2, c[0x0][0x390] ;  /* 0x0000e400ff027b82 */ /* 0x000e220000000800 */
[----:B------:R-:W1:Y:S01]  /*03d0*/  LDCU.64 UR8, c[0x0][0x380] ;  /* 0x00007000ff0877ac */ /* 0x000e620008000a00 */
[----:B------:R-:W-:-:S06]  /*03e0*/  UIMAD.WIDE.U32 UR6, UR14, 0x4000, URZ ;  /* 0x000040000e0678a5 */ /* 0x000fcc000f8e00ff */
[----:B------:R-:W2:Y:S01]  /*03f0*/  LDC R10, c[0x0][0x390] ;  /* 0x0000e400ff0a7b82 */ /* 0x000ea20000000800 */
[----:B0-----:R-:W-:Y:S01]  /*0400*/  IABS R11, R2 ;  /* 0x00000002000b7213 */ /* 0x001fe20000000000 */
[----:B------:R-:W-:-:S03]  /*0410*/  IMAD.WIDE.U32 R2, R0, 0x4, RZ ;  /* 0x0000000400027825 */ /* 0x000fc600078e00ff */
[----:B------:R-:W0:Y:S01]  /*0420*/  I2F.RP R9, R11 ;  /* 0x0000000b00097306 */ /* 0x000e220000209400 */
[----:B------:R-:W-:Y:S02]  /*0430*/  LOP3.LUT R2, R2, UR6, RZ, 0xfc, !PT ;  /* 0x0000000602027c12 */ /* 0x000fe4000f8efcff */
[----:B------:R-:W-:Y:S02]  /*0440*/  LOP3.LUT R3, R3, UR7, RZ, 0xfc, !PT ;  /* 0x0000000703037c12 */ /* 0x000fe4000f8efcff */
[----:B-1----:R-:W-:-:S04]  /*0450*/  IADD3 R2, P1, PT, R2, UR8, RZ ;  /* 0x0000000802027c10 */ /* 0x002fc8000ff3e0ff */
[----:B------:R-:W-:-:S04]  /*0460*/  IADD3 R2, P2, PT, R2, 0x2000, RZ ;  /* 0x0000200002027810 */ /* 0x000fc80007f5e0ff */
[----:B------:R-:W-:Y:S01]  /*0470*/  IADD3.X R3, PT, PT, RZ, UR9, R3, P2, P1 ;  /* 0x00000009ff037c10 */ /* 0x000fe200097e2403 */
[----:B0-----:R-:W0:Y:S02]  /*0480*/  MUFU.RCP R9, R9 ;  /* 0x0000000900097308 */ /* 0x001e240000001000 */
[----:B0-----:R-:W-:Y:S01]  /*0490*/  VIADD R4, R9, 0xffffffe ;  /* 0x0ffffffe09047836 */ /* 0x001fe20000000000 */
[----:B------:R-:W-:-:S05]  /*04a0*/  LOP3.LUT R9, R8, 0x1fffff0, RZ, 0xc0, !PT ;  /* 0x01fffff008097812 */ /* 0x000fca00078ec0ff */
[----:B------:R0:W1:Y:S01]  /*04b0*/  F2I.FTZ.U32.TRUNC.NTZ R5, R4 ;  /* 0x0000000400057305 */ /* 0x000062000021f000 */
[----:B------:R-:W-:Y:S02]  /*04c0*/  IMAD.MOV R9, RZ, RZ, -R9 ;  /* 0x000000ffff097224 */ /* 0x000fe400078e0a09 */
[----:B0-----:R-:W-:Y:S02]  /*04d0*/  IMAD.MOV.U32 R4, RZ, RZ, RZ ;  /* 0x000000ffff047224 */ /* 0x001fe400078e00ff */
[----:B-1----:R-:W-:-:S04]  /*04e0*/  IMAD.MOV R12, RZ, RZ, -R5 ;  /* 0x000000ffff0c7224 */ /* 0x002fc800078e0a05 */
[----:B------:R-:W-:-:S04]  /*04f0*/  IMAD R13, R12, R11, RZ ;  /* 0x0000000b0c0d7224 */ /* 0x000fc800078e02ff */
[----:B--2---:R-:W-:-:S07]  /*0500*/  IMAD.HI.U32 R4, R5, R13, R4 ;  /* 0x0000000d05047227 */ /* 0x004fce00078e0004 */
.L_x_8:
[----:B------:R-:W2:Y:S04]  /*0510*/  LDG.E R22, desc[UR12][R2.64+-0x2000] ;  /* 0xffe0000c02167981 */ /* 0x000ea8000c1e1900 */
[----:B------:R-:W3:Y:S04]  /*0520*/  LDG.E R23, desc[UR12][R2.64+-0x1c00] ;  /* 0xffe4000c02177981 */ /* 0x000ee8000c1e1900 */
[----:B------:R-:W4:Y:S04]  /*0530*/  LDG.E R25, desc[UR12][R2.64+-0x1800] ;  /* 0xffe8000c02197981 */ /* 0x000f28000c1e1900 */
[----:B------:R-:W5:Y:S04]  /*0540*/  LDG.E R14, desc[UR12][R2.64+-0x1400] ;  /* 0xffec000c020e7981 */ /* 0x000f68000c1e1900 */
[----:B------:R-:W4:Y:S04]  /*0550*/  LDG.E R19, desc[UR12][R2.64+-0x1000] ;  /* 0xfff0000c02137981 */ /* 0x000f28000c1e1900 */
[----:B------:R-:W4:Y:S04]  /*0560*/  LDG.E R17, desc[UR12][R2.64+-0xc00] ;  /* 0xfff4000c02117981 */ /* 0x000f28000c1e1900 */
[----:B------:R-:W4:Y:S04]  /*0570*/  LDG.E R18, desc[UR12][R2.64+-0x800] ;  /* 0xfff8000c02127981 */ /* 0x000f28000c1e1900 */
[----:B------:R-:W4:Y:S01]  /*0580*/  LDG.E R15, desc[UR12][R2.64+-0x400] ;  /* 0xfffc000c020f7981 */ /* 0x000f22000c1e1900 */
[----:B------:R-:W-:-:S04]  /*0590*/  IABS R12, R10 ;  /* 0x0000000a000c7213 */ /* 0x000fc80000000000 */
[----:B------:R-:W0:Y:S08]  /*05a0*/  I2F.RP R20, R12 ;  /* 0x0000000c00147306 */ /* 0x000e300000209400 */
[----:B0-----:R-:W0:Y:S02]  /*05b0*/  MUFU.RCP R20, R20 ;  /* 0x0000001400147308 */ /* 0x001e240000001000 */
[----:B0-----:R-:W-:-:S06]  /*05c0*/  VIADD R5, R20, 0xffffffe ;  /* 0x0ffffffe14057836 */ /* 0x001fcc0000000000 */
[----:B------:R-:W0:Y:S02]  /*05d0*/  F2I.FTZ.U32.TRUNC.NTZ R5, R5 ;  /* 0x0000000500057305 */ /* 0x000e24000021f000 */
[----:B0-----:R-:W-:-:S04]  /*05e0*/  IMAD.MOV R27, RZ, RZ, -R5 ;  /* 0x000000ffff1b7224 */ /* 0x001fc800078e0a05 */
[----:B------:R-:W-:Y:S01]  /*05f0*/  IMAD R27, R27, R12, RZ ;  /* 0x0000000c1b1b7224 */ /* 0x000fe200078e02ff */
[----:B--2---:R-:W-:Y:S02]  /*0600*/  IABS R13, R22 ;  /* 0x00000016000d7213 */ /* 0x004fe40000000000 */
[----:B------:R-:W-:-:S03]  /*0610*/  ISETP.GE.AND P2, PT, R22, RZ, PT ;  /* 0x000000ff1600720c */ /* 0x000fc60003f46270 */
[----:B------:R-:W-:-:S04]  /*0620*/  IMAD.HI.U32 R4, R4, R13, RZ ;  /* 0x0000000d04047227 */ /* 0x000fc800078e00ff */
[----:B------:R-:W-:-:S04]  /*0630*/  IMAD.MOV R4, RZ, RZ, -R4 ;  /* 0x000000ffff047224 */ /* 0x000fc800078e0a04 */
[----:B------:R-:W-:Y:S02]  /*0640*/  IMAD R13, R12, R4, R13 ;  /* 0x000000040c0d7224 */ /* 0x000fe400078e020d */
[----:B------:R-:W-:-:S03]  /*0650*/  IMAD.MOV.U32 R4, RZ, RZ, RZ ;  /* 0x000000ffff047224 */ /* 0x000fc600078e00ff */
[----:B------:R-:W-:Y:S01]  /*0660*/  ISETP.GT.U32.AND P1, PT, R11, R13, PT ;  /* 0x0000000d0b00720c */ /* 0x000fe20003f24070 */
[----:B------:R-:W-:Y:S01]  /*0670*/  IMAD.HI.U32 R4, R5, R27, R4 ;  /* 0x0000001b05047227 */ /* 0x000fe200078e0004 */
[----:B---3--:R-:W-:-:S05]  /*0680*/  IABS R27, R23 ;  /* 0x00000017001b7213 */ /* 0x008fca0000000000 */
[----:B------:R-:W-:-:S04]  /*0690*/  IMAD.HI.U32 R5, R4, R27, RZ ;  /* 0x0000001b04057227 */ /* 0x000fc800078e00ff */
[----:B------:R-:W-:Y:S02]  /*06a0*/  IMAD.MOV R5, RZ, RZ, -R5 ;  /* 0x000000ffff057224 */ /* 0x000fe400078e0a05 */
[----:B------:R-:W-:Y:S02]  /*06b0*/  @!P1 IMAD.IADD R13, R13, 0x1, -R12 ;  /* 0x000000010d0d9824 */ /* 0x000fe400078e0a0c */
[----:B------:R-:W-:Y:S01]  /*06c0*/  IMAD R26, R12, R5, R27 ;  /* 0x000000050c1a7224 */ /* 0x000fe200078e021b */
[----:B-----5:R-:W-:Y:S02]  /*06d0*/  IABS R5, R14 ;  /* 0x0000000e00057213 */ /* 0x020fe40000000000 */
[----:B------:R-:W-:Y:S02]  /*06e0*/  ISETP.GT.U32.AND P5, PT, R11, R13, PT ;  /* 0x0000000d0b00720c */ /* 0x000fe40003fa4070 */
[----:B----4-:R-:W-:Y:S01]  /*06f0*/  IABS R11, R25 ;  /* 0x00000019000b7213 */ /* 0x010fe20000000000 */
[----:B------:R-:W-:-:S04]  /*0700*/  IMAD.HI.U32 R22, R4, R5, RZ ;  /* 0x0000000504167227 */ /* 0x000fc800078e00ff */
[----:B------:R-:W-:Y:S02]  /*0710*/  IMAD.MOV.U32 R27, RZ, RZ, R11 ;  /* 0x000000ffff1b7224 */ /* 0x000fe400078e000b */
[----:B------:R-:W-:Y:S02]  /*0720*/  IMAD.MOV.U32 R11, RZ, RZ, R12 ;  /* 0x000000ffff0b7224 */ /* 0x000fe400078e000c */
[----:B------:R-:W-:-:S03]  /*0730*/  IMAD.HI.U32 R20, R4, R27, RZ ;  /* 0x0000001b04147227 */ /* 0x000fc600078e00ff */
[C---:B------:R-:W-:Y:S01]  /*0740*/  ISETP.GT.U32.AND P1, PT, R11.reuse, R26, PT ;  /* 0x0000001a0b00720c */ /* 0x040fe20003f24070 */
[----:B------:R-:W-:Y:S02]  /*0750*/  IMAD.MOV R22, RZ, RZ, -R22 ;  /* 0x000000ffff167224 */ /* 0x000fe400078e0a16 */
[----:B------:R-:W-:Y:S02]  /*0760*/  IMAD.MOV R20, RZ, RZ, -R20 ;  /* 0x000000ffff147224 */ /* 0x000fe400078e0a14 */
[C---:B------:R-:W-:Y:S02]  /*0770*/  IMAD R24, R12.reuse, R22, R5 ;  /* 0x000000160c187224 */ /* 0x040fe400078e0205 */
[----:B------:R-:W-:Y:S01]  /*0780*/  IMAD R20, R12, R20, R27 ;  /* 0x000000140c147224 */ /* 0x000fe200078e021b */
[----:B------:R-:W2:Y:S05]  /*0790*/  LDG.E R22, desc[UR12][R2.64] ;  /* 0x0000000c02167981 */ /* 0x000eaa000c1e1900 */
[--C-:B------:R-:W-:Y:S01]  /*07a0*/  @!P1 IMAD.IADD R26, R26, 0x1, -R12.reuse ;  /* 0x000000011a1a9824 */ /* 0x100fe200078e0a0c */
[----:B------:R-:W-:Y:S01]  /*07b0*/  ISETP.GT.U32.AND P3, PT, R11, R24, PT ;  /* 0x000000180b00720c */ /* 0x000fe20003f64070 */
[----:B------:R-:W-:Y:S01]  /*07c0*/  @!P5 IMAD.IADD R13, R13, 0x1, -R12 ;  /* 0x000000010d0dd824 */ /* 0x000fe200078e0a0c */
[C---:B------:R-:W-:Y:S01]  /*07d0*/  ISETP.GT.U32.AND P1, PT, R11.reuse, R20, PT ;  /* 0x000000140b00720c */ /* 0x040fe20003f24070 */
[----:B------:R-:W3:Y:S01]  /*07e0*/  LDG.E R5, desc[UR12][R2.64+0x800] ;  /* 0x0008000c02057981 */ /* 0x000ee2000c1e1900 */
[----:B------:R-:W-:Y:S01]  /*07f0*/  ISETP.GT.U32.AND P6, PT, R11, R26, PT ;  /* 0x0000001a0b00720c */ /* 0x000fe20003fc4070 */
[----:B------:R-:W-:Y:S01]  /*0800*/  IMAD.MOV.U32 R28, RZ, RZ, R13 ;  /* 0x000000ffff1c7224 */ /* 0x000fe200078e000d */
[----:B------:R-:W-:-:S07]  /*0810*/  ISETP.GE.AND P4, PT, R23, RZ, PT ;  /* 0x000000ff1700720c */ /* 0x000fce0003f86270 */
[--C-:B------:R-:W-:Y:S02]  /*0820*/  @!P3 IMAD.IADD R24, R24, 0x1, -R12.reuse ;  /* 0x000000011818b824 */ /* 0x100fe400078e0a0c */
[--C-:B------:R-:W-:Y:S02]  /*0830*/  @!P1 IMAD.IADD R20, R20, 0x1, -R12.reuse ;  /* 0x0000000114149824 */ /* 0x100fe400078e0a0c */
[----:B------:R-:W-:Y:S01]  /*0840*/  @!P6 IMAD.IADD R26, R26, 0x1, -R12 ;  /* 0x000000011a1ae824 */ /* 0x000fe200078e0a0c */
[----:B------:R-:W-:Y:S02]  /*0850*/  ISETP.GE.AND P6, PT, R14, RZ, PT ;  /* 0x000000ff0e00720c */ /* 0x000fe40003fc6270 */
[----:B------:R-:W4:Y:S01]  /*0860*/  LDG.E R14, desc[UR12][R2.64+0x400] ;  /* 0x0004000c020e7981 */ /* 0x000f22000c1e1900 */
[C---:B------:R-:W-:Y:S01]  /*0870*/  ISETP.GT.U32.AND P3, PT, R11.reuse, R24, PT ;  /* 0x000000180b00720c */ /* 0x040fe20003f64070 */
[----:B------:R-:W-:Y:S01]  /*0880*/  @!P2 IMAD.MOV R28, RZ, RZ, -R28 ;  /* 0x000000ffff1ca224 */ /* 0x000fe200078e0a1c */
[----:B------:R-:W-:-:S02]  /*0890*/  ISETP.GT.U32.AND P2, PT, R11, R20, PT ;  /* 0x000000140b00720c */ /* 0x000fc40003f44070 */
[----:B------:R-:W-:Y:S01]  /*08a0*/  ISETP.GE.AND P5, PT, R25, RZ, PT ;  /* 0x000000ff1900720c */ /* 0x000fe20003fa6270 */
[----:B------:R-:W-:Y:S01]  /*08b0*/  @!P4 IMAD.MOV R26, RZ, RZ, -R26 ;  /* 0x000000ffff1ac224 */ /* 0x000fe200078e0a1a */
[----:B------:R-:W-:Y:S02]  /*08c0*/  ISETP.NE.AND P1, PT, R10, RZ, PT ;  /* 0x000000ff0a00720c */ /* 0x000fe40003f25270 */
[----:B------:R-:W-:-:S05]  /*08d0*/  LOP3.LUT R13, RZ, R10, RZ, 0x33, !PT ;  /* 0x0000000aff0d7212 */ /* 0x000fca00078e33ff */
[--C-:B------:R-:W-:Y:S01]  /*08e0*/  @!P3 IMAD.IADD R24, R24, 0x1, -R12.reuse ;  /* 0x000000011818b824 */ /* 0x100fe200078e0a0c */
[C---:B------:R-:W-:Y:S01]  /*08f0*/  SEL R23, R13.reuse, R26, !P1 ;  /* 0x0000001a0d177207 */ /* 0x040fe20004800000 */
[----:B------:R-:W-:Y:S01]  /*0900*/  @!P2 IMAD.IADD R20, R20, 0x1, -R12 ;  /* 0x000000011414a824 */ /* 0x000fe200078e0a0c */
[----:B------:R-:W-:Y:S01]  /*0910*/  SEL R28, R13, R28, !P1 ;  /* 0x0000001c0d1c7207 */ /* 0x000fe20004800000 */
[----:B------:R-:W-:Y:S01]  /*0920*/  @!P6 IMAD.MOV R24, RZ, RZ, -R24 ;  /* 0x000000ffff18e224 */ /* 0x000fe200078e0a18 */
[----:B------:R-:W-:Y:S01]  /*0930*/  IABS R25, R19 ;  /* 0x0000001300197213 */ /* 0x000fe20000000000 */
[----:B------:R-:W-:Y:S01]  /*0940*/  @!P5 IMAD.MOV R20, RZ, RZ, -R20 ;  /* 0x000000ffff14d224 */ /* 0x000fe200078e0a14 */
[----:B------:R-:W-:Y:S02]  /*0950*/  IADD3 R16, PT, PT, R23, R28, R16 ;  /* 0x0000001c17107210 */ /* 0x000fe40007ffe010 */
[----:B------:R-:W5:Y:S01]  /*0960*/  LDG.E R23, desc[UR12][R2.64+0xc00] ;  /* 0x000c000c02177981 */ /* 0x000f62000c1e1900 */
[C---:B------:R-:W-:Y:S01]  /*0970*/  SEL R27, R13.reuse, R24, !P1 ;  /* 0x000000180d1b7207 */ /* 0x040fe20004800000 */
[----:B------:R-:W-:Y:S01]  /*0980*/  IMAD.HI.U32 R24, R4, R25, RZ ;  /* 0x0000001904187227 */ /* 0x000fe200078e00ff */
[----:B------:R-:W-:-:S04]  /*0990*/  SEL R20, R13, R20, !P1 ;  /* 0x000000140d147207 */ /* 0x000fc80004800000 */
[----:B------:R-:W-:Y:S02]  /*09a0*/  IADD3 R20, PT, PT, R27, R20, R16 ;  /* 0x000000141b147210 */ /* 0x000fe40007ffe010 */
[----:B------:R-:W-:Y:S02]  /*09b0*/  IADD3 R24, PT, PT, -R24, RZ, RZ ;  /* 0x000000ff18187210 */ /* 0x000fe40007ffe1ff */
[----:B------:R-:W-:Y:S02]  /*09c0*/  IABS R16, R17 ;  /* 0x0000001100107213 */ /* 0x000fe40000000000 */
[----:B------:R-:W-:Y:S01]  /*09d0*/  ISETP.GE.AND P5, PT, R19, RZ, PT ;  /* 0x000000ff1300720c */ /* 0x000fe20003fa6270 */
[----:B------:R-:W-:Y:S02]  /*09e0*/  IMAD R19, R12, R24, R25 ;  /* 0x000000180c137224 */ /* 0x000fe400078e0219 */
[----:B------:R-:W-:Y:S01]  /*09f0*/  IMAD.MOV.U32 R25, RZ, RZ, R16 ;  /* 0x000000ffff197224 */ /* 0x000fe200078e0010 */
[----:B------:R-:W5:Y:S01]  /*0a00*/  LDG.E R24, desc[UR12][R2.64+0x1000] ;  /* 0x0010000c02187981 */ /* 0x000f62000c1e1900 */
[----:B------:R-:W-:-:S02]  /*0a10*/  IABS R27, R18 ;  /* 0x00000012001b7213 */ /* 0x000fc40000000000 */
[----:B------:R-:W-:Y:S01]  /*0a20*/  IMAD.HI.U32 R16, R4, R25, RZ ;  /* 0x0000001904107227 */ /* 0x000fe200078e00ff */
[----:B------:R-:W-:-:S03]  /*0a30*/  ISETP.GE.AND P4, PT, R17, RZ, PT ;  /* 0x000000ff1100720c */ /* 0x000fc60003f86270 */
[----:B------:R-:W-:Y:S02]  /*0a40*/  IMAD.MOV R16, RZ, RZ, -R16 ;  /* 0x000000ffff107224 */ /* 0x000fe400078e0a10 */
[----:B------:R-:W-:-:S04]  /*0a50*/  IMAD.HI.U32 R17, R4, R27, RZ ;  /* 0x0000001b04117227 */ /* 0x000fc800078e00ff */
[----:B------:R-:W-:Y:S02]  /*0a60*/  IMAD.MOV R17, RZ, RZ, -R17 ;  /* 0x000000ffff117224 */ /* 0x000fe400078e0a11 */
[----:B------:R-:W-:Y:S02]  /*0a70*/  IMAD R25, R12, R16, R25 ;  /* 0x000000100c197224 */ /* 0x000fe400078e0219 */
[----:B------:R-:W5:Y:S01]  /*0a80*/  LDG.E R16, desc[UR12][R2.64+0x1400] ;  /* 0x0014000c02107981 */ /* 0x000f62000c1e1900 */
[----:B------:R-:W-:Y:S01]  /*0a90*/  ISETP.GE.AND P3, PT, R18, RZ, PT ;  /* 0x000000ff1200720c */ /* 0x000fe20003f66270 */
[----:B------:R-:W-:Y:S01]  /*0aa0*/  IMAD R18, R12, R17, R27 ;  /* 0x000000110c127224 */ /* 0x000fe200078e021b */
[----:B------:R-:W-:Y:S01]  /*0ab0*/  IABS R27, R15 ;  /* 0x0000000f001b7213 */ /* 0x000fe20000000000 */
[----:B------:R-:W5:Y:S01]  /*0ac0*/  LDG.E R17, desc[UR12][R2.64+0x1800] ;  /* 0x0018000c02117981 */ /* 0x000f62000c1e1900 */
[----:B------:R-:W-:-:S03]  /*0ad0*/  ISETP.GE.AND P2, PT, R15, RZ, PT ;  /* 0x000000ff0f00720c */ /* 0x000fc60003f46270 */
[----:B------:R-:W-:-:S04]  /*0ae0*/  IMAD.HI.U32 R15, R4, R27, RZ ;  /* 0x0000001b040f7227 */ /* 0x000fc800078e00ff */
[----:B------:R-:W-:-:S04]  /*0af0*/  IMAD.MOV R15, RZ, RZ, -R15 ;  /* 0x000000ffff0f7224 */ /* 0x000fc800078e0a0f */
[----:B------:R-:W-:Y:S02]  /*0b00*/  IMAD R26, R12, R15, R27 ;  /* 0x0000000f0c1a7224 */ /* 0x000fe400078e021b */
[----:B------:R-:W5:Y:S01]  /*0b10*/  LDG.E R15, desc[UR12][R2.64+0x1c00] ;  /* 0x001c000c020f7981 */ /* 0x000f62000c1e1900 */
[----:B------:R-:W-:-:S13]  /*0b20*/  ISETP.GT.U32.AND P6, PT, R11, R19, PT ;  /* 0x000000130b00720c */ /* 0x000fda0003fc4070 */
[----:B------:R-:W-:-:S05]  /*0b30*/  @!P6 IMAD.IADD R19, R19, 0x1, -R12 ;  /* 0x000000011313e824 */ /* 0x000fca00078e0a0c */
[----:B------:R-:W-:-:S13]  /*0b40*/  ISETP.GT.U32.AND P6, PT, R11, R19, PT ;  /* 0x000000130b00720c */ /* 0x000fda0003fc4070 */
[----:B------:R-:W-:Y:S01]  /*0b50*/  @!P6 IMAD.IADD R19, R19, 0x1, -R12 ;  /* 0x000000011313e824 */ /* 0x000fe200078e0a0c */
[----:B------:R-:W-:-:S13]  /*0b60*/  ISETP.GT.U32.AND P6, PT, R11, R25, PT ;  /* 0x000000190b00720c */ /* 0x000fda0003fc4070 */
[----:B------:R-:W-:-:S05]  /*0b70*/  @!P6 IMAD.IADD R25, R25, 0x1, -R12 ;  /* 0x000000011919e824 */ /* 0x000fca00078e0a0c */
[----:B------:R-:W-:-:S13]  /*0b80*/  ISETP.GT.U32.AND P6, PT, R11, R25, PT ;  /* 0x000000190b00720c */ /* 0x000fda0003fc4070 */
[----:B------:R-:W-:Y:S01]  /*0b90*/  @!P6 IMAD.IADD R25, R25, 0x1, -R12 ;  /* 0x000000011919e824 */ /* 0x000fe200078e0a0c */
[----:B------:R-:W-:-:S13]  /*0ba0*/  ISETP.GT.U32.AND P6, PT, R11, R18, PT ;  /* 0x000000120b00720c */ /* 0x000fda0003fc4070 */
[----:B------:R-:W-:Y:S01]  /*0bb0*/  @!P6 IMAD.IADD R18, R18, 0x1, -R12 ;  /* 0x000000011212e824 */ /* 0x000fe200078e0a0c */
[----:B------:R-:W-:Y:S01]  /*0bc0*/  ISETP.GT.U32.AND P6, PT, R11, R26, PT ;  /* 0x0000001a0b00720c */ /* 0x000fe20003fc4070 */
[----:B------:R-:W-:-:S03]  /*0bd0*/  @!P5 IMAD.MOV R19, RZ, RZ, -R19 ;  /* 0x000000ffff13d224 */ /* 0x000fc600078e0a13 */
[----:B------:R-:W-:-:S09]  /*0be0*/  ISETP.GT.U32.AND P5, PT, R11, R18, PT ;  /* 0x000000120b00720c */ /* 0x000fd20003fa4070 */
[----:B------:R-:W-:-:S05]  /*0bf0*/  @!P6 IMAD.IADD R26, R26, 0x1, -R12 ;  /* 0x000000011a1ae824 */ /* 0x000fca00078e0a0c */
[----:B------:R-:W-:Y:S01]  /*0c00*/  ISETP.GT.U32.AND P6, PT, R11, R26, PT ;  /* 0x0000001a0b00720c */ /* 0x000fe20003fc4070 */
[----:B------:R-:W-:Y:S02]  /*0c10*/  @!P4 IMAD.MOV R25, RZ, RZ, -R25 ;  /* 0x000000ffff19c224 */ /* 0x000fe400078e0a19 */
[----:B------:R-:W-:Y:S01]  /*0c20*/  @!P5 IMAD.IADD R18, R18, 0x1, -R12 ;  /* 0x000000011212d824 */ /* 0x000fe200078e0a0c */
[C---:B------:R-:W-:Y:S02]  /*0c30*/  SEL R19, R13.reuse, R19, !P1 ;  /* 0x000000130d137207 */ /* 0x040fe40004800000 */
[----:B------:R-:W-:Y:S01]  /*0c40*/  SEL R25, R13, R25, !P1 ;  /* 0x000000190d197207 */ /* 0x000fe20004800000 */
[----:B------:R-:W-:-:S06]  /*0c50*/  @!P3 IMAD.MOV R18, RZ, RZ, -R18 ;  /* 0x000000ffff12b224 */ /* 0x000fcc00078e0a12 */
[----:B------:R-:W-:-:S04]  /*0c60*/  @!P6 IMAD.IADD R26, R26, 0x1, -R12 ;  /* 0x000000011a1ae824 */ /* 0x000fc800078e0a0c */
[----:B------:R-:W-:Y:S01]  /*0c70*/  @!P2 IMAD.MOV R26, RZ, RZ, -R26 ;  /* 0x000000ffff1aa224 */ /* 0x000fe200078e0a1a */
[----:B------:R-:W-:Y:S02]  /*0c80*/  IADD3 R20, PT, PT, R25, R19, R20 ;  /* 0x0000001319147210 */ /* 0x000fe40007ffe014 */
[C---:B------:R-:W-:Y:S02]  /*0c90*/  SEL R18, R13.reuse, R18, !P1 ;  /* 0x000000120d127207 */ /* 0x040fe40004800000 */
[----:B------:R-:W-:-:S04]  /*0ca0*/  SEL R25, R13, R26, !P1 ;  /* 0x0000001a0d197207 */ /* 0x000fc80004800000 */
[----:B------:R-:W-:Y:S02]  /*0cb0*/  IADD3 R18, PT, PT, R25, R18, R20 ;  /* 0x0000001219127210 */ /* 0x000fe40007ffe014 */
[----:B--2---:R-:W-:-:S05]  /*0cc0*/  IABS R19, R22 ;  /* 0x0000001600137213 */ /* 0x004fca0000000000 */
[----:B------:R-:W-:-:S04]  /*0cd0*/  IMAD.HI.U32 R20, R4, R19, RZ ;  /* 0x0000001304147227 */ /* 0x000fc800078e00ff */
[----:B------:R-:W-:Y:S01]  /*0ce0*/  IMAD.MOV R20, RZ, RZ, -R20 ;  /* 0x000000ffff147224 */ /* 0x000fe200078e0a14 */
[----:B---3--:R-:W-:-:S03]  /*0cf0*/  IABS R25, R5 ;  /* 0x0000000500197213 */ /* 0x008fc60000000000 */
[----:B------:R-:W-:Y:S01]  /*0d00*/  IMAD R20, R12, R20, R19 ;  /* 0x000000140c147224 */ /* 0x000fe200078e0213 */
[----:B------:R-:W-:Y:S01]  /*0d10*/  ISETP.GE.AND P5, PT, R22, RZ, PT ;  /* 0x000000ff1600720c */ /* 0x000fe20003fa6270 */
[----:B------:R-:W-:-:S03]  /*0d20*/  IMAD.HI.U32 R22, R4, R25, RZ ;  /* 0x0000001904167227 */ /* 0x000fc600078e00ff */
[----:B------:R-:W-:Y:S02]  /*0d30*/  ISETP.GT.U32.AND P3, PT, R11, R20, PT ;  /* 0x000000140b00720c */ /* 0x000fe40003f64070 */
[----:B----4-:R-:W-:-:S05]  /*0d40*/  IABS R27, R14 ;  /* 0x0000000e001b7213 */ /* 0x010fca0000000000 */
[----:B------:R-:W-:-:S04]  /*0d50*/  IMAD.HI.U32 R19, R4, R27, RZ ;  /* 0x0000001b04137227 */ /* 0x000fc800078e00ff */
[----:B------:R-:W-:Y:S02]  /*0d60*/  IMAD.MOV R19, RZ, RZ, -R19 ;  /* 0x000000ffff137224 */ /* 0x000fe400078e0a13 */
[----:B------:R-:W-:Y:S02]  /*0d70*/  IMAD.MOV R22, RZ, RZ, -R22 ;  /* 0x000000ffff167224 */ /* 0x000fe400078e0a16 */
[C---:B------:R-:W-:Y:S02]  /*0d80*/  IMAD R19, R12.reuse, R19, R27 ;  /* 0x000000130c137224 */ /* 0x040fe400078e021b */
[----:B------:R-:W-:-:S03]  /*0d90*/  IMAD R22, R12, R22, R25 ;  /* 0x000000160c167224 */ /* 0x000fc600078e0219 */
[C---:B------:R-:W-:Y:S01]  /*0da0*/  ISETP.GT.U32.AND P2, PT, R11.reuse, R19, PT ;  /* 0x000000130b00720c */ /* 0x040fe20003f44070 */
[----:B------:R-:W-:Y:S01]  /*0db0*/  @!P3 IMAD.IADD R20, R20, 0x1, -R12 ;  /* 0x000000011414b824 */ /* 0x000fe200078e0a0c */
[C---:B------:R-:W-:Y:S02]  /*0dc0*/  ISETP.GT.U32.AND P4, PT, R11.reuse, R22, PT ;  /* 0x000000160b00720c */ /* 0x040fe40003f84070 */
[----:B-----5:R-:W-:Y:S02]  /*0dd0*/  IABS R27, R23 ;  /* 0x00000017001b7213 */ /* 0x020fe40000000000 */
[----:B------:R-:W-:-:S03]  /*0de0*/  ISETP.GT.U32.AND P6, PT, R11, R20, PT ;  /* 0x000000140b00720c */ /* 0x000fc60003fc4070 */
[----:B------:R-:W-:-:S04]  /*0df0*/  IMAD.HI.U32 R25, R4, R27, RZ ;  /* 0x0000001b04197227 */ /* 0x000fc800078e00ff */
[--C-:B------:R-:W-:Y:S02]  /*0e00*/  @!P2 IMAD.IADD R19, R19, 0x1, -R12.reuse ;  /* 0x000000011313a824 */ /* 0x100fe400078e0a0c */
[--C-:B------:R-:W-:Y:S02]  /*0e10*/  @!P4 IMAD.IADD R22, R22, 0x1, -R12.reuse ;  /* 0x000000011616c824 */ /* 0x100fe400078e0a0c */
[----:B------:R-:W-:Y:S01]  /*0e20*/  IMAD.MOV R25, RZ, RZ, -R25 ;  /* 0x000000ffff197224 */ /* 0x000fe200078e0a19 */
[C---:B------:R-:W-:Y:S01]  /*0e30*/  ISETP.GT.U32.AND P4, PT, R11.reuse, R19, PT ;  /* 0x000000130b00720c */ /* 0x040fe20003f84070 */
[----:B------:R-:W-:Y:S01]  /*0e40*/  @!P6 IMAD.IADD R20, R20, 0x1, -R12 ;  /* 0x000000011414e824 */ /* 0x000fe200078e0a0c */
[----:B------:R-:W-:Y:S01]  /*0e50*/  ISETP.GE.AND P3, PT, R14, RZ, PT ;  /* 0x000000ff0e00720c */ /* 0x000fe20003f66270 */
[----:B------:R-:W-:Y:S01]  /*0e60*/  IMAD R14, R12, R25, R27 ;  /* 0x000000190c0e7224 */ /* 0x000fe200078e021b */
[----:B------:R-:W-:Y:S02]  /*0e70*/  ISETP.GT.U32.AND P2, PT, R11, R22, PT ;  /* 0x000000160b00720c */ /* 0x000fe40003f44070 */
[----:B------:R-:W-:Y:S01]  /*0e80*/  IABS R25, R24 ;  /* 0x0000001800197213 */ /* 0x000fe20000000000 */
[----:B------:R-:W-:Y:S01]  /*0e90*/  @!P5 IMAD.MOV R20, RZ, RZ, -R20 ;  /* 0x000000ffff14d224 */ /* 0x000fe200078e0a14 */
[----:B------:R-:W-:-:S02]  /*0ea0*/  ISETP.GE.AND P6, PT, R5, RZ, PT ;  /* 0x000000ff0500720c */ /* 0x000fc40003fc6270 */
[----:B------:R-:W-:Y:S01]  /*0eb0*/  ISETP.GT.U32.AND P5, PT, R11, R14, PT ;  /* 0x0000000e0b00720c */ /* 0x000fe20003fa4070 */
[----:B------:R-:W-:-:S04]  /*0ec0*/  IMAD.HI.U32 R5, R4, R25, RZ ;  /* 0x0000001904057227 */ /* 0x000fc800078e00ff */
[----:B------:R-:W-:Y:S02]  /*0ed0*/  IMAD.MOV R5, RZ, RZ, -R5 ;  /* 0x000000ffff057224 */ /* 0x000fe400078e0a05 */
[--C-:B------:R-:W-:Y:S01]  /*0ee0*/  @!P4 IMAD.IADD R19, R19, 0x1, -R12.reuse ;  /* 0x000000011313c824 */ /* 0x100fe200078e0a0c */
[----:B------:R-:W-:Y:S01]  /*0ef0*/  ISETP.GE.AND P4, PT, R23, RZ, PT ;  /* 0x000000ff1700720c */ /* 0x000fe20003f86270 */
[--C-:B------:R-:W-:Y:S01]  /*0f00*/  @!P2 IMAD.IADD R22, R22, 0x1, -R12.reuse ;  /* 0x000000011616a824 */ /* 0x100fe200078e0a0c */
[----:B------:R-:W-:Y:S01]  /*0f10*/  ISETP.GE.AND P2, PT, R24, RZ, PT ;  /* 0x000000ff1800720c */ /* 0x000fe20003f46270 */
[----:B------:R-:W-:Y:S01]  /*0f20*/  IMAD R24, R12, R5, R25 ;  /* 0x000000050c187224 */ /* 0x000fe200078e0219 */
[----:B------:R-:W-:Y:S01]  /*0f30*/  IABS R23, R16 ;  /* 0x0000001000177213 */ /* 0x000fe20000000000 */
[----:B------:R-:W-:Y:S01]  /*0f40*/  @!P5 IMAD.IADD R14, R14, 0x1, -R12 ;  /* 0x000000010e0ed824 */ /* 0x000fe200078e0a0c */
[----:B------:R-:W-:Y:S02]  /*0f50*/  IABS R27, R17 ;  /* 0x00000011001b7213 */ /* 0x000fe40000000000 */
[----:B------:R-:W-:Y:S01]  /*0f60*/  ISETP.GT.U32.AND P5, PT, R11, R24, PT ;  /* 0x000000180b00720c */ /* 0x000fe20003fa4070 */
[----:B------:R-:W-:-:S02]  /*0f70*/  IMAD.MOV.U32 R25, RZ, RZ, R23 ;  /* 0x000000ffff197224 */ /* 0x000fc400078e0017 */
[----:B------:R-:W-:-:S04]  /*0f80*/  IMAD.HI.U32 R23, R4, R27, RZ ;  /* 0x0000001b04177227 */ /* 0x000fc800078e00ff */
[----:B------:R-:W-:-:S04]  /*0f90*/  IMAD.HI.U32 R5, R4, R25, RZ ;  /* 0x0000001904057227 */ /* 0x000fc800078e00ff */
[----:B------:R-:W-:Y:S02]  /*0fa0*/  IMAD.MOV R5, RZ, RZ, -R5 ;  /* 0x000000ffff057224 */ /* 0x000fe400078e0a05 */
[----:B------:R-:W-:Y:S02]  /*0fb0*/  IMAD.MOV R26, RZ, RZ, -R23 ;  /* 0x000000ffff1a7224 */ /* 0x000fe400078e0a17 */
[C---:B------:R-:W-:Y:S02]  /*0fc0*/  IMAD R23, R12.reuse, R5, R25 ;  /* 0x000000050c177224 */ /* 0x040fe400078e0219 */
[----:B------:R-:W-:Y:S01]  /*0fd0*/  IMAD R5, R12, R26, R27 ;  /* 0x0000001a0c057224 */ /* 0x000fe200078e021b */
[----:B------:R-:W-:Y:S01]  /*0fe0*/  IABS R25, R15 ;  /* 0x0000000f00197213 */ /* 0x000fe20000000000 */
[----:B------:R-:W-:Y:S02]  /*0ff0*/  IMAD.MOV.U32 R26, RZ, RZ, R19 ;  /* 0x000000ffff1a7224 */ /* 0x000fe400078e0013 */
[----:B------:R-:W-:-:S02]  /*1000*/  @!P5 IMAD.IADD R24, R24, 0x1, -R12 ;  /* 0x000000011818d824 */ /* 0x000fc400078e0a0c */
[----:B------:R-:W-:Y:S02]  /*1010*/  @!P3 IMAD.MOV R26, RZ, RZ, -R26 ;  /* 0x000000ffff1ab224 */ /* 0x000fe400078e0a1a */
[----:B------:R-:W-:Y:S01]  /*1020*/  IMAD.HI.U32 R19, R4, R25, RZ ;  /* 0x0000001904137227 */ /* 0x000fe200078e00ff */
[C---:B------:R-:W-:Y:S02]  /*1030*/  ISETP.GT.U32.AND P3, PT, R11.reuse, R24, PT ;  /* 0x000000180b00720c */ /* 0x040fe40003f64070 */
[C---:B------:R-:W-:Y:S01]  /*1040*/  ISETP.GT.U32.AND P5, PT, R11.reuse, R14, PT ;  /* 0x0000000e0b00720c */ /* 0x040fe20003fa4070 */
[----:B------:R-:W-:Y:S02]  /*1050*/  IMAD.MOV R19, RZ, RZ, -R19 ;  /* 0x000000ffff137224 */ /* 0x000fe400078e0a13 */
[----:B------:R-:W-:Y:S01]  /*1060*/  @!P6 IMAD.MOV R22, RZ, RZ, -R22 ;  /* 0x000000ffff16e224 */ /* 0x000fe200078e0a16 */
[----:B------:R-:W-:Y:S01]  /*1070*/  ISETP.GT.U32.AND P6, PT, R11, R23, PT ;  /* 0x000000170b00720c */ /* 0x000fe20003fc4070 */
[----:B------:R-:W-:-:S06]  /*1080*/  IMAD R19, R12, R19, R25 ;  /* 0x000000130c137224 */ /* 0x000fcc00078e0219 */
[----:B------:R-:W-:Y:S02]  /*1090*/  @!P3 IADD3 R24, PT, PT, R24, -R12, RZ ;  /* 0x8000000c1818b210 */ /* 0x000fe40007ffe0ff */
[C---:B------:R-:W-:Y:S01]  /*10a0*/  ISETP.GT.U32.AND P3, PT, R11.reuse, R19, PT ;  /* 0x000000130b00720c */ /* 0x040fe20003f64070 */
[--C-:B------:R-:W-:Y:S01]  /*10b0*/  @!P5 IMAD.IADD R14, R14, 0x1, -R12.reuse ;  /* 0x000000010e0ed824 */ /* 0x100fe200078e0a0c */
[----:B------:R-:W-:Y:S02]  /*10c0*/  ISETP.GT.U32.AND P5, PT, R11, R5, PT ;  /* 0x000000050b00720c */ /* 0x000fe40003fa4070 */
[----:B------:R-:W-:-:S05]  /*10d0*/  @!P6 IMAD.IADD R23, R23, 0x1, -R12 ;  /* 0x000000011717e824 */ /* 0x000fca00078e0a0c */
[----:B------:R-:W-:-:S04]  /*10e0*/  ISETP.GT.U32.AND P6, PT, R11, R23, PT ;  /* 0x000000170b00720c */ /* 0x000fc80003fc4070 */
[--C-:B------:R-:W-:Y:S02]  /*10f0*/  @!P3 IMAD.IADD R19, R19, 0x1, -R12.reuse ;  /* 0x000000011313b824 */ /* 0x100fe400078e0a0c */
[----:B------:R-:W-:-:S03]  /*1100*/  @!P5 IMAD.IADD R5, R5, 0x1, -R12 ;  /* 0x000000010505d824 */ /* 0x000fc600078e0a0c */
[----:B------:R-:W-:Y:S01]  /*1110*/  ISETP.GT.U32.AND P3, PT, R11, R19, PT ;  /* 0x000000130b00720c */ /* 0x000fe20003f64070 */
[----:B------:R-:W-:Y:S01]  /*1120*/  @!P2 IMAD.MOV R24, RZ, RZ, -R24 ;  /* 0x000000ffff18a224 */ /* 0x000fe200078e0a18 */
[----:B------:R-:W-:Y:S01]  /*1130*/  ISETP.GE.AND P2, PT, R15, RZ, PT ;  /* 0x000000ff0f00720c */ /* 0x000fe20003f46270 */
[----:B------:R-:W-:Y:S01]  /*1140*/  @!P4 IMAD.MOV R14, RZ, RZ, -R14 ;  /* 0x000000ffff0ec224 */ /* 0x000fe200078e0a0e */
[----:B------:R-:W-:Y:S02]  /*1150*/  ISETP.GT.U32.AND P4, PT, R11, R5, PT ;  /* 0x000000050b00720c */ /* 0x000fe40003f84070 */
[----:B------:R-:W-:Y:S01]  /*1160*/  ISETP.GE.AND P5, PT, R16, RZ, PT ;  /* 0x000000ff1000720c */ /* 0x000fe20003fa6270 */
[----:B------:R-:W-:Y:S01]  /*1170*/  @!P6 IMAD.IADD R23, R23, 0x1, -R12 ;  /* 0x000000011717e824 */ /* 0x000fe200078e0a0c */
[----:B------:R-:W-:Y:S01]  /*1180*/  ISETP.GE.AND P6, PT, R17, RZ, PT ;  /* 0x000000ff1100720c */ /* 0x000fe20003fc6270 */
[----:B------:R-:W-:-:S04]  /*1190*/  VIADD R9, R9, 0x10 ;  /* 0x0000001009097836 */ /* 0x000fc80000000000 */
[--C-:B------:R-:W-:Y:S01]  /*11a0*/  @!P3 IMAD.IADD R19, R19, 0x1, -R12.reuse ;  /* 0x000000011313b824 */ /* 0x100fe200078e0a0c */
[C---:B------:R-:W-:Y:S02]  /*11b0*/  SEL R20, R13.reuse, R20, !P1 ;  /* 0x000000140d147207 */ /* 0x040fe40004800000 */
[----:B------:R-:W-:Y:S01]  /*11c0*/  SEL R25, R13, R26, !P1 ;  /* 0x0000001a0d197207 */ /* 0x000fe20004800000 */
[----:B------:R-:W-:Y:S01]  /*11d0*/  @!P2 IMAD.MOV R19, RZ, RZ, -R19 ;  /* 0x000000ffff13a224 */ /* 0x000fe200078e0a13 */
[----:B------:R-:W-:Y:S01]  /*11e0*/  ISETP.NE.AND P2, PT, R9, RZ, PT ;  /* 0x000000ff0900720c */ /* 0x000fe20003f45270 */
[----:B------:R-:W-:Y:S01]  /*11f0*/  @!P4 IMAD.IADD R5, R5, 0x1, -R12 ;  /* 0x000000010505c824 */ /* 0x000fe200078e0a0c */
[----:B------:R-:W-:Y:S01]  /*1200*/  IADD3 R25, PT, PT, R25, R20, R18 ;  /* 0x0000001419197210 */ /* 0x000fe20007ffe012 */
[----:B------:R-:W-:Y:S01]  /*1210*/  @!P5 IMAD.MOV R23, RZ, RZ, -R23 ;  /* 0x000000ffff17d224 */ /* 0x000fe200078e0a17 */
[C---:B------:R-:W-:Y:S02]  /*1220*/  SEL R22, R13.reuse, R22, !P1 ;  /* 0x000000160d167207 */ /* 0x040fe40004800000 */
[C---:B------:R-:W-:Y:S01]  /*1230*/  SEL R14, R13.reuse, R14, !P1 ;  /* 0x0000000e0d0e7207 */ /* 0x040fe20004800000 */
[----:B------:R-:W-:Y:S01]  /*1240*/  @!P6 IMAD.MOV R5, RZ, RZ, -R5 ;  /* 0x000000ffff05e224 */ /* 0x000fe200078e0a05 */
[----:B------:R-:W-:-:S02]  /*1250*/  SEL R24, R13, R24, !P1 ;  /* 0x000000180d187207 */ /* 0x000fc40004800000 */
[----:B------:R-:W-:Y:S02]  /*1260*/  IADD3 R14, PT, PT, R14, R22, R25 ;  /* 0x000000160e0e7210 */ /* 0x000fe40007ffe019 */
[C---:B------:R-:W-:Y:S02]  /*1270*/  SEL R23, R13.reuse, R23, !P1 ;  /* 0x000000170d177207 */ /* 0x040fe40004800000 */
[----:B------:R-:W-:Y:S02]  /*1280*/  IADD3 R2, P3, PT, R2, 0x4000, RZ ;  /* 0x0000400002027810 */ /* 0x000fe40007f7e0ff */
[----:B------:R-:W-:Y:S02]  /*1290*/  SEL R5, R13, R5, !P1 ;  /* 0x000000050d057207 */ /* 0x000fe40004800000 */
[----:B------:R-:W-:Y:S02]  /*12a0*/  IADD3 R14, PT, PT, R23, R24, R14 ;  /* 0x00000018170e7210 */ /* 0x000fe40007ffe00e */
[----:B------:R-:W-:Y:S01]  /*12b0*/  SEL R13, R13, R19, !P1 ;  /* 0x000000130d0d7207 */ /* 0x000fe20004800000 */
[----:B------:R-:W-:-:S02]  /*12c0*/  IMAD.X R3, RZ, RZ, R3, P3 ;  /* 0x000000ffff037224 */ /* 0x000fc400018e0603 */
[----:B------:R-:W-:Y:S01]  /*12d0*/  VIADD R0, R0, 0x1000 ;  /* 0x0000100000007836 */ /* 0x000fe20000000000 */
[----:B------:R-:W-:Y:S01]  /*12e0*/  IADD3 R16, PT, PT, R13, R5, R14 ;  /* 0x000000050d107210 */ /* 0x000fe20007ffe00e */
[----:B------:R-:W-:Y:S06]  /*12f0*/  @P2 BRA `(.L_x_8) ;  /* 0xfffffff000842947 */ /* 0x000fec000383ffff */
.L_x_7:
[----:B------:R-:W-:Y:S05]  /*1300*/  BSYNC.RECONVERGENT B2 ;  /* 0x0000000000027941 */ /* 0x000fea0003800200 */
.L_x_6:
[----:B------:R-:W-:Y:S05]  /*1310*/  @!P0 BRA `(.L_x_5) ;  /* 0x0000000c00c08947 */ /* 0x000fea0003800000 */
[----:B------:R-:W-:Y:S01]  /*1320*/  ISETP.GE.U32.AND P1, PT, R21, 0x8, PT ;  /* 0x000000081500780c */ /* 0x000fe20003f26070 */
[----:B------:R-:W-:Y:S01]  /*1330*/  BSSY.RECONVERGENT B2, `(.L_x_9) ;  /* 0x000007c000027945 */ /* 0x000fe20003800200 */
[----:B------:R-:W-:-:S04]  /*1340*/  LOP3.LUT R18, R8, 0x7, RZ, 0xc0, !PT ;  /* 0x0000000708127812 */ /* 0x000fc800078ec0ff */
[----:B------:R-:W-:-:S07]  /*1350*/  ISETP.NE.AND P0, PT, R18, RZ, PT ;  /* 0x000000ff1200720c */ /* 0x000fce0003f05270 */
[----:B------:R-:W-:Y:S06]  /*1360*/  @!P1 BRA `(.L_x_10) ;  /* 0x0000000400e09947 */ /* 0x000fec0003800000 */
[----:B------:R-:W0:Y:S01]  /*1370*/  LDCU.64 UR6, c[0x0][0x380] ;  /* 0x00007000ff0677ac */ /* 0x000e220008000a00 */
[C---:B------:R-:W-:Y:S01]  /*1380*/  IADD3 R2, P1, PT, R0.reuse, UR5, RZ ;  /* 0x0000000500027c10 */ /* 0x040fe2000ff3e0ff */
[----:B------:R-:W1:Y:S03]  /*1390*/  LDC R15, c[0x0][0x390] ;  /* 0x0000e400ff0f7b82 */ /* 0x000e660000000800 */
[----:B------:R-:W-:Y:S02]  /*13a0*/  LEA.HI.X.SX32 R3, R0, RZ, 0x1, P1 ;  /* 0x000000ff00037211 */ /* 0x000fe400008f0eff */
[----:B0-----:R-:W-:-:S04]  /*13b0*/  LEA R20, P1, R2, UR6, 0x2 ;  /* 0x0000000602147c11 */ /* 0x001fc8000f8210ff */
[----:B------:R-:W-:-:S05]  /*13c0*/  LEA.HI.X R21, R2, UR7, R3, 0x2, P1 ;  /* 0x0000000702157c11 */ /* 0x000fca00088f1403 */
[----:B------:R-:W2:Y:S04]  /*13d0*/  LDG.E R22, desc[UR12][R20.64] ;  /* 0x0000000c14167981 */ /* 0x000ea8000c1e1900 */
[----:B------:R-:W3:Y:S04]  /*13e0*/  LDG.E R13, desc[UR12][R20.64+0x400] ;  /* 0x0004000c140d7981 */ /* 0x000ee8000c1e1900 */
[----:B------:R-:W4:Y:S04]  /*13f0*/  LDG.E R11, desc[UR12][R20.64+0xc00] ;  /* 0x000c000c140b7981 */ /* 0x000f28000c1e1900 */
[----:B------:R-:W5:Y:S04]  /*1400*/  LDG.E R10, desc[UR12][R20.64+0x800] ;  /* 0x0008000c140a7981 */ /* 0x000f68000c1e1900 */
[----:B------:R-:W5:Y:S04]  /*1410*/  LDG.E R4, desc[UR12][R20.64+0x1000] ;  /* 0x0010000c14047981 */ /* 0x000f68000c1e1900 */
[----:B------:R-:W5:Y:S04]  /*1420*/  LDG.E R9, desc[UR12][R20.64+0x1400] ;  /* 0x0014000c14097981 */ /* 0x000f68000c1e1900 */
[----:B------:R-:W5:Y:S04]  /*1430*/  LDG.E R5, desc[UR12][R20.64+0x1800] ;  /* 0x0018000c14057981 */ /* 0x000f68000c1e1900 */
[----:B------:R2:W5:Y:S01]  /*1440*/  LDG.E R14, desc[UR12][R20.64+0x1c00] ;  /* 0x001c000c140e7981 */ /* 0x000562000c1e1900 */
[----:B-1----:R-:W-:-:S04]  /*1450*/  IABS R12, R15 ;  /* 0x0000000f000c7213 */ /* 0x002fc80000000000 */
[----:B------:R-:W0:Y:S08]  /*1460*/  I2F.RP R17, R12 ;  /* 0x0000000c00117306 */ /* 0x000e300000209400 */
[----:B0-----:R-:W0:Y:S02]  /*1470*/  MUFU.RCP R17, R17 ;  /* 0x0000001100117308 */ /* 0x001e240000001000 */
[----:B0-----:R-:W-:-:S06]  /*1480*/  VIADD R3, R17, 0xffffffe ;  /* 0x0ffffffe11037836 */ /* 0x001fcc0000000000 */
[----:B------:R-:W0:Y:S01]  /*1490*/  F2I.FTZ.U32.TRUNC.NTZ R3, R3 ;  /* 0x0000000300037305 */ /* 0x000e22000021f000 */
[----:B------:R-:W-:Y:S02]  /*14a0*/  IMAD.MOV.U32 R2, RZ, RZ, RZ ;  /* 0x000000ffff027224 */ /* 0x000fe400078e00ff */
[----:B0-----:R-:W-:-:S04]  /*14b0*/  IMAD.MOV R19, RZ, RZ, -R3 ;  /* 0x000000ffff137224 */ /* 0x001fc800078e0a03 */
[----:B------:R-:W-:-:S04]  /*14c0*/  IMAD R19, R19, R12, RZ ;  /* 0x0000000c13137224 */ /* 0x000fc800078e02ff */
[----:B------:R-:W-:-:S04]  /*14d0*/  IMAD.HI.U32 R2, R3, R19, R2 ;  /* 0x0000001303027227 */ /* 0x000fc800078e0002 */
[----:B------:R-:W-:Y:S01]  /*14e0*/  VIADD R0, R0, 0x800 ;  /* 0x0000080000007836 */ /* 0x000fe20000000000 */
[----:B--2---:R-:W-:Y:S02]  /*14f0*/  IABS R21, R22 ;  /* 0x0000001600157213 */ /* 0x004fe40000000000 */
[----:B---3--:R-:W-:-:S03]  /*1500*/  IABS R17, R13 ;  /* 0x0000000d00117213 */ /* 0x008fc60000000000 */
[----:B------:R-:W-:Y:S01]  /*1510*/  IMAD.HI.U32 R19, R2, R21, RZ ;  /* 0x0000001502137227 */ /* 0x000fe200078e00ff */
[----:B----4-:R-:W-:-:S03]  /*1520*/  IABS R24, R11 ;  /* 0x0000000b00187213 */ /* 0x010fc60000000000 */
[----:B------:R-:W-:Y:S02]  /*1530*/  IMAD.MOV R23, RZ, RZ, -R19 ;  /* 0x000000ffff177224 */ /* 0x000fe400078e0a13 */
[----:B------:R-:W-:Y:S01]  /*1540*/  IMAD.HI.U32 R20, R2, R17, RZ ;  /* 0x0000001102147227 */ /* 0x000fe200078e00ff */
[----:B-----5:R-:W-:Y:S02]  /*1550*/  IABS R3, R10 ;  /* 0x0000000a00037213 */ /* 0x020fe40000000000 */
[----:B------:R-:W-:Y:S01]  /*1560*/  ISETP.GE.AND P4, PT, R22, RZ, PT ;  /* 0x000000ff1600720c */ /* 0x000fe20003f86270 */
[----:B------:R-:W-:Y:S02]  /*1570*/  IMAD.MOV.U32 R19, RZ, RZ, R24 ;  /* 0x000000ffff137224 */ /* 0x000fe400078e0018 */
[----:B------:R-:W-:-:S04]  /*1580*/  IMAD.HI.U32 R22, R2, R3, RZ ;  /* 0x0000000302167227 */ /* 0x000fc800078e00ff */
[C---:B------:R-:W-:Y:S02]  /*1590*/  IMAD R21, R12.reuse, R23, R21 ;  /* 0x000000170c157224 */ /* 0x040fe400078e0215 */
[----:B------:R-:W-:Y:S02]  /*15a0*/  IMAD.MOV R24, RZ, RZ, -R20 ;  /* 0x000000ffff187224 */ /* 0x000fe400078e0a14 */
[----:B------:R-:W-:Y:S01]  /*15b0*/  IMAD.MOV R22, RZ, RZ, -R22 ;  /* 0x000000ffff167224 */ /* 0x000fe200078e0a16 */
[C---:B------:R-:W-:Y:S01]  /*15c0*/  ISETP.GT.U32.AND P1, PT, R12.reuse, R21, PT ;  /* 0x000000150c00720c */ /* 0x040fe20003f24070 */
[----:B------:R-:W-:Y:S02]  /*15d0*/  IMAD R17, R12, R24, R17 ;  /* 0x000000180c117224 */ /* 0x000fe400078e0211 */
[----:B------:R-:W-:Y:S01]  /*15e0*/  IMAD.HI.U32 R20, R2, R19, RZ ;  /* 0x0000001302147227 */ /* 0x000fe200078e00ff */
[----:B------:R-:W-:Y:S02]  /*15f0*/  IABS R23, R4 ;  /* 0x0000000400177213 */ /* 0x000fe40000000000 */
[C---:B------:R-:W-:Y:S01]  /*1600*/  ISETP.GT.U32.AND P2, PT, R12.reuse, R17, PT ;  /* 0x000000110c00720c */ /* 0x040fe20003f44070 */
[----:B------:R-:W-:-:S02]  /*1610*/  IMAD R3, R12, R22, R3 ;  /* 0x000000160c037224 */ /* 0x000fc400078e0203 */
[----:B------:R-:W-:-:S03]  /*1620*/  IMAD.MOV R24, RZ, RZ, -R20 ;  /* 0x000000ffff187224 */ /* 0x000fc600078e0a14 */
[C---:B------:R-:W-:Y:S01]  /*1630*/  ISETP.GT.U32.AND P3, PT, R12.reuse, R3, PT ;  /* 0x000000030c00720c */ /* 0x040fe20003f64070 */
[----:B------:R-:W-:Y:S02]  /*1640*/  IMAD R19, R12, R24, R19 ;  /* 0x000000180c137224 */ /* 0x000fe400078e0213 */
[----:B------:R-:W-:Y:S01]  /*1650*/  IMAD.HI.U32 R20, R2, R23, RZ ;  /* 0x0000001702147227 */ /* 0x000fe200078e00ff */
[----:B------:R-:W-:Y:S02]  /*1660*/  IABS R25, R9 ;  /* 0x0000000900197213 */ /* 0x000fe40000000000 */
[C---:B------:R-:W-:Y:S01]  /*1670*/  ISETP.GT.U32.AND P6, PT, R12.reuse, R19, PT ;  /* 0x000000130c00720c */ /* 0x040fe20003fc4070 */
[----:B------:R-:W-:Y:S02]  /*1680*/  @!P1 IMAD.IADD R21, R21, 0x1, -R12 ;  /* 0x0000000115159824 */ /* 0x000fe400078e0a0c */
[----:B------:R-:W-:Y:S01]  /*1690*/  IMAD.MOV R20, RZ, RZ, -R20 ;  /* 0x000000ffff147224 */ /* 0x000fe200078e0a14 */
[----:B------:R-:W-:Y:S01]  /*16a0*/  IABS R27, R5 ;  /* 0x00000005001b7213 */ /* 0x000fe20000000000 */
[----:B------:R-:W-:Y:S01]  /*16b0*/  @!P2 IMAD.IADD R17, R17, 0x1, -R12 ;  /* 0x000000011111a824 */ /* 0x000fe200078e0a0c */
[C---:B------:R-:W-:Y:S01]  /*16c0*/  ISETP.GT.U32.AND P1, PT, R12.reuse, R21, PT ;  /* 0x000000150c00720c */ /* 0x040fe20003f24070 */
[----:B------:R-:W-:-:S02]  /*16d0*/  IMAD R23, R12, R20, R23 ;  /* 0x000000140c177224 */ /* 0x000fc400078e0217 */
[----:B------:R-:W-:Y:S01]  /*16e0*/  IMAD.HI.U32 R20, R2, R25, RZ ;  /* 0x0000001902147227 */ /* 0x000fe200078e00ff */
[----:B------:R-:W-:-:S03]  /*16f0*/  ISETP.GT.U32.AND P5, PT, R12, R17, PT ;  /* 0x000000110c00720c */ /* 0x000fc60003fa4070 */
[----:B------:R-:W-:Y:S02]  /*1700*/  @!P3 IMAD.IADD R3, R3, 0x1, -R12 ;  /* 0x000000010303b824 */ /* 0x000fe400078e0a0c */
[----:B------:R-:W-:-:S04]  /*1710*/  IMAD.HI.U32 R22, R2, R27, RZ ;  /* 0x0000001b02167227 */ /* 0x000fc800078e00ff */
[----:B------:R-:W-:Y:S01]  /*1720*/  IMAD.MOV R20, RZ, RZ, -R20 ;  /* 0x000000ffff147224 */ /* 0x000fe200078e0a14 */
[C---:B------:R-:W-:Y:S01]  /*1730*/  ISETP.GT.U32.AND P3, PT, R12.reuse, R3, PT ;  /* 0x000000030c00720c */ /* 0x040fe20003f64070 */
[----:B------:R-:W-:Y:S01]  /*1740*/  IMAD.MOV R22, RZ, RZ, -R22 ;  /* 0x000000ffff167224 */ /* 0x000fe200078e0a16 */
[----:B------:R-:W-:Y:S01]  /*1750*/  IABS R29, R14 ;  /* 0x0000000e001d7213 */ /* 0x000fe20000000000 */
[C---:B------:R-:W-:Y:S02]  /*1760*/  IMAD R25, R12.reuse, R20, R25 ;  /* 0x000000140c197224 */ /* 0x040fe400078e0219 */
[--C-:B------:R-:W-:Y:S01]  /*1770*/  @!P6 IMAD.IADD R19, R19, 0x1, -R12.reuse ;  /* 0x000000011313e824 */ /* 0x100fe200078e0a0c */
[C---:B------:R-:W-:Y:S01]  /*1780*/  ISETP.GT.U32.AND P2, PT, R12.reuse, R23, PT ;  /* 0x000000170c00720c */ /* 0x040fe20003f44070 */
[C---:B------:R-:W-:Y:S01]  /*1790*/  IMAD R27, R12.reuse, R22, R27 ;  /* 0x000000160c1b7224 */ /* 0x040fe200078e021b */
[C---:B------:R-:W-:Y:S01]  /*17a0*/  ISETP.GT.U32.AND P6, PT, R12.reuse, R25, PT ;  /* 0x000000190c00720c */ /* 0x040fe20003fc4070 */
[----:B------:R-:W-:Y:S01]  /*17b0*/  @!P1 IMAD.IADD R21, R21, 0x1, -R12 ;  /* 0x0000000115159824 */ /* 0x000fe200078e0a0c */
[----:B------:R-:W-:Y:S01]  /*17c0*/  ISETP.GT.U32.AND P1, PT, R12, R19, PT ;  /* 0x000000130c00720c */ /* 0x000fe20003f24070 */
[----:B------:R-:W-:-:S04]  /*17d0*/  IMAD.HI.U32 R2, R2, R29, RZ ;  /* 0x0000001d02027227 */ /* 0x000fc800078e00ff */
[----:B------:R-:W-:Y:S01]  /*17e0*/  @!P4 IMAD.MOV R21, RZ, RZ, -R21 ;  /* 0x000000ffff15c224 */ /* 0x000fe200078e0a15 */
[----:B------:R-:W-:Y:S01]  /*17f0*/  ISETP.GE.AND P4, PT, R13, RZ, PT ;  /* 0x000000ff0d00720c */ /* 0x000fe20003f86270 */
[----:B------:R-:W-:Y:S01]  /*1800*/  @!P5 IMAD.IADD R17, R17, 0x1, -R12 ;  /* 0x000000011111d824 */ /* 0x000fe200078e0a0c */
[----:B------:R-:W-:Y:S01]  /*1810*/  ISETP.GT.U32.AND P5, PT, R12, R27, PT ;  /* 0x0000001b0c00720c */ /* 0x000fe20003fa4070 */
[----:B------:R-:W-:Y:S02]  /*1820*/  IMAD.MOV R2, RZ, RZ, -R2 ;  /* 0x000000ffff027224 */ /* 0x000fe400078e0a02 */
[--C-:B------:R-:W-:Y:S01]  /*1830*/  @!P3 IMAD.IADD R3, R3, 0x1, -R12.reuse ;  /* 0x000000010303b824 */ /* 0x100fe200078e0a0c */
[----:B------:R-:W-:Y:S01]  /*1840*/  ISETP.GE.AND P3, PT, R10, RZ, PT ;  /* 0x000000ff0a00720c */ /* 0x000fe20003f66270 */
[C---:B------:R-:W-:Y:S02]  /*1850*/  IMAD R13, R12.reuse, R2, R29 ;  /* 0x000000020c0d7224 */ /* 0x040fe400078e021d */
[--C-:B------:R-:W-:Y:S01]  /*1860*/  @!P1 IMAD.IADD R19, R19, 0x1, -R12.reuse ;  /* 0x0000000113139824 */ /* 0x100fe200078e0a0c */
[----:B------:R-:W-:Y:S01]  /*1870*/  ISETP.GE.AND P1, PT, R11, RZ, PT ;  /* 0x000000ff0b00720c */ /* 0x000fe20003f26270 */
[--C-:B------:R-:W-:Y:S01]  /*1880*/  @!P2 IMAD.IADD R23, R23, 0x1, -R12.reuse ;  /* 0x000000011717a824 */ /* 0x100fe200078e0a0c */
[C---:B------:R-:W-:Y:S01]  /*1890*/  ISETP.GT.U32.AND P2, PT, R12.reuse, R13, PT ;  /* 0x0000000d0c00720c */ /* 0x040fe20003f44070 */
[--C-:B------:R-:W-:Y:S01]  /*18a0*/  @!P6 IMAD.IADD R25, R25, 0x1, -R12.reuse ;  /* 0x000000011919e824 */ /* 0x100fe200078e0a0c */
[----:B------:R-:W-:Y:S01]  /*18b0*/  @!P4 IADD3 R17, PT, PT, -R17, RZ, RZ ;  /* 0x000000ff1111c210 */ /* 0x000fe20007ffe1ff */
[----:B------:R-:W-:Y:S01]  /*18c0*/  @!P5 IMAD.IADD R27, R27, 0x1, -R12 ;  /* 0x000000011b1bd824 */ /* 0x000fe200078e0a0c */
[----:B------:R-:W-:-:S02]  /*18d0*/  ISETP.GT.U32.AND P4, PT, R12, R23, PT ;  /* 0x000000170c00720c */ /* 0x000fc40003f84070 */
[C---:B------:R-:W-:Y:S01]  /*18e0*/  ISETP.GT.U32.AND P5, PT, R12.reuse, R25, PT ;  /* 0x000000190c00720c */ /* 0x040fe20003fa4070 */
[----:B------:R-:W-:Y:S01]  /*18f0*/  @!P3 IMAD.MOV R3, RZ, RZ, -R3 ;  /* 0x000000ffff03b224 */ /* 0x000fe200078e0a03 */
[----:B------:R-:W-:-:S03]  /*1900*/  ISETP.GT.U32.AND P3, PT, R12, R27, PT ;  /* 0x0000001b0c00720c */ /* 0x000fc60003f64070 */
[----:B------:R-:W-:Y:S01]  /*1910*/  @!P1 IMAD.MOV R19, RZ, RZ, -R19 ;  /* 0x000000ffff139224 */ /* 0x000fe200078e0a13 */
[----:B------:R-:W-:Y:S01]  /*1920*/  ISETP.GE.AND P1, PT, R4, RZ, PT ;  /* 0x000000ff0400720c */ /* 0x000fe20003f26270 */
[--C-:B------:R-:W-:Y:S01]  /*1930*/  @!P2 IMAD.IADD R13, R13, 0x1, -R12.reuse ;  /* 0x000000010d0da824 */ /* 0x100fe200078e0a0c */
[----:B------:R-:W-:Y:S02]  /*1940*/  ISETP.NE.AND P6, PT, R15, RZ, PT ;  /* 0x000000ff0f00720c */ /* 0x000fe40003fc5270 */
[----:B------:R-:W-:Y:S01]  /*1950*/  LOP3.LUT R15, RZ, R15, RZ, 0x33, !PT ;  /* 0x0000000fff0f7212 */ /* 0x000fe200078e33ff */
[--C-:B------:R-:W-:Y:S01]  /*1960*/  @!P4 IMAD.IADD R23, R23, 0x1, -R12.reuse ;  /* 0x000000011717c824 */ /* 0x100fe200078e0a0c */
[----:B------:R-:W-:Y:S01]  /*1970*/  ISETP.GT.U32.AND P2, PT, R12, R13, PT ;  /* 0x0000000d0c00720c */ /* 0x000fe20003f44070 */
[--C-:B------:R-:W-:Y:S01]  /*1980*/  @!P5 IMAD.IADD R25, R25, 0x1, -R12.reuse ;  /* 0x000000011919d824 */ /* 0x100fe200078e0a0c */
[----:B------:R-:W-:Y:S02]  /*1990*/  ISETP.GE.AND P4, PT, R9, RZ, PT ;  /* 0x000000ff0900720c */ /* 0x000fe40003f86270 */
[----:B------:R-:W-:Y:S01]  /*19a0*/  ISETP.GE.AND P5, PT, R5, RZ, PT ;  /* 0x000000ff0500720c */ /* 0x000fe20003fa6270 */
[----:B------:R-:W-:Y:S01]  /*19b0*/  @!P3 IMAD.IADD R27, R27, 0x1, -R12 ;  /* 0x000000011b1bb824 */ /* 0x000fe200078e0a0c */
[----:B------:R-:W-:-:S02]  /*19c0*/  SEL R21, R15, R21, !P6 ;  /* 0x000000150f157207 */ /* 0x000fc40007000000 */
[----:B------:R-:W-:Y:S01]  /*19d0*/  ISETP.GE.AND P3, PT, R14, RZ, PT ;  /* 0x000000ff0e00720c */ /* 0x000fe20003f66270 */
[----:B------:R-:W-:Y:S01]  /*19e0*/  @!P1 IMAD.MOV R23, RZ, RZ, -R23 ;  /* 0x000000ffff179224 */ /* 0x000fe200078e0a17 */
[C---:B------:R-:W-:Y:S01]  /*19f0*/  SEL R17, R15.reuse, R17, !P6 ;  /* 0x000000110f117207 */ /* 0x040fe20007000000 */
[----:B------:R-:W-:Y:S01]  /*1a00*/  IMAD.IADD R16, R16, 0x1, R21 ;  /* 0x0000000110107824 */ /* 0x000fe200078e0215 */
[----:B------:R-:W-:Y:S01]  /*1a10*/  SEL R3, R15, R3, !P6 ;  /* 0x000000030f037207 */ /* 0x000fe20007000000 */
[----:B------:R-:W-:Y:S01]  /*1a20*/  @!P2 IMAD.IADD R13, R13, 0x1, -R12 ;  /* 0x000000010d0da824 */ /* 0x000fe200078e0a0c */
[----:B------:R-:W-:Y:S01]  /*1a30*/  SEL R19, R15, R19, !P6 ;  /* 0x000000130f137207 */ /* 0x000fe20007000000 */
[----:B------:R-:W-:Y:S01]  /*1a40*/  @!P4 IMAD.MOV R25, RZ, RZ, -R25 ;  /* 0x000000ffff19c224 */ /* 0x000fe200078e0a19 */
[----:B------:R-:W-:Y:S01]  /*1a50*/  IADD3 R16, PT, PT, R3, R17, R16 ;  /* 0x0000001103107210 */ /* 0x000fe20007ffe010 */
[----:B------:R-:W-:Y:S01]  /*1a60*/  @!P5 IMAD.MOV R27, RZ, RZ, -R27 ;  /* 0x000000ffff1bd224 */ /* 0x000fe200078e0a1b */
[----:B------:R-:W-:-:S02]  /*1a70*/  SEL R23, R15, R23, !P6 ;  /* 0x000000170f177207 */ /* 0x000fc40007000000 */
[----:B------:R-:W-:Y:S01]  /*1a80*/  SEL R25, R15, R25, !P6 ;  /* 0x000000190f197207 */ /* 0x000fe20007000000 */
[----:B------:R-:W-:Y:S01]  /*1a90*/  @!P3 IMAD.MOV R13, RZ, RZ, -R13 ;  /* 0x000000ffff0db224 */ /* 0x000fe200078e0a0d */
[----:B------:R-:W-:Y:S02]  /*1aa0*/  IADD3 R16, PT, PT, R23, R19, R16 ;  /* 0x0000001317107210 */ /* 0x000fe40007ffe010 */
[C---:B------:R-:W-:Y:S02]  /*1ab0*/  SEL R27, R15.reuse, R27, !P6 ;  /* 0x0000001b0f1b7207 */ /* 0x040fe40007000000 */
[----:B------:R-:W-:Y:S02]  /*1ac0*/  SEL R13, R15, R13, !P6 ;  /* 0x0000000d0f0d7207 */ /* 0x000fe40007000000 */
[----:B------:R-:W-:-:S05]  /*1ad0*/  IADD3 R16, PT, PT, R27, R25, R16 ;  /* 0x000000191b107210 */ /* 0x000fca0007ffe010 */
[----:B------:R-:W-:-:S07]  /*1ae0*/  IMAD.IADD R16, R16, 0x1, R13 ;  /* 0x0000000110107824 */ /* 0x000fce00078e020d */
.L_x_10:
[----:B------:R-:W-:Y:S05]  /*1af0*/  BSYNC.RECONVERGENT B2 ;  /* 0x0000000000027941 */ /* 0x000fea0003800200 */
.L_x_9:
        /* <DEDUP_REMOVED lines=15> */
[----:B------:R2:W5:Y:S01]  /*1bf0*/  LDG.E R9, desc[UR12][R12.64+0xc00] ;  /* 0x000c000c0c097981 */ /* 0x000562000c1e1900 */
[----:B-1----:R-:W-:Y:S01]  /*1c00*/  IABS R4, R5 ;  /* 0x0000000500047213 */ /* 0x002fe20000000000 */
[----:B------:R-:W-:-:S02]  /*1c10*/  IMAD.MOV.U32 R10, RZ, RZ, RZ ;  /* 0x000000ffff0a7224 */ /* 0x000fc400078e00ff */
[----:B------:R-:W-:Y:S01]  /*1c20*/  VIADD R0, R0, 0x400 ;  /* 0x0000040000007836 */ /* 0x000fe20000000000 */
[----:B------:R-:W0:Y:S08]  /*1c30*/  I2F.RP R15, R4 ;  /* 0x00000004000f7306 */ /* 0x000e300000209400 */
[----:B0-----:R-:W0:Y:S02]  /*1c40*/  MUFU.RCP R15, R15 ;  /* 0x0000000f000f7308 */ /* 0x001e240000001000 */
[----:B0-----:R-:W-:-:S06]  /*1c50*/  VIADD R17, R15, 0xffffffe ;  /* 0x0ffffffe0f117836 */ /* 0x001fcc0000000000 */
[----:B------:R-:W0:Y:S02]  /*1c60*/  F2I.FTZ.U32.TRUNC.NTZ R11, R17 ;  /* 0x00000011000b7305 */ /* 0x000e24000021f000 */
[----:B0-----:R-:W-:-:S04]  /*1c70*/  IMAD.MOV R19, RZ, RZ, -R11 ;  /* 0x000000ffff137224 */ /* 0x001fc800078e0a0b */
[----:B------:R-:W-:-:S04]  /*1c80*/  IMAD R19, R19, R4, RZ ;  /* 0x0000000413137224 */ /* 0x000fc800078e02ff */
[----:B------:R-:W-:Y:S01]  /*1c90*/  IMAD.HI.U32 R18, R11, R19, R10 ;  /* 0x000000130b127227 */ /* 0x000fe200078e000a */
[----:B--2---:R-:W-:Y:S02]  /*1ca0*/  IABS R12, R14 ;  /* 0x0000000e000c7213 */ /* 0x004fe40000000000 */
[----:B---3--:R-:W-:-:S03]  /*1cb0*/  IABS R15, R2 ;  /* 0x00000002000f7213 */ /* 0x008fc60000000000 */
[----:B------:R-:W-:Y:S01]  /*1cc0*/  IMAD.MOV.U32 R11, RZ, RZ, R12 ;  /* 0x000000ffff0b7224 */ /* 0x000fe200078e000c */
[----:B----4-:R-:W-:-:S03]  /*1cd0*/  IABS R17, R3 ;  /* 0x0000000300117213 */ /* 0x010fc60000000000 */
[----:B------:R-:W-:Y:S01]  /*1ce0*/  IMAD.HI.U32 R10, R18, R11, RZ ;  /* 0x0000000b120a7227 */ /* 0x000fe200078e00ff */
[----:B-----5:R-:W-:-:S03]  /*1cf0*/  IABS R19, R9 ;  /* 0x0000000900137213 */ /* 0x020fc60000000000 */
[----:B------:R-:W-:Y:S02]  /*1d00*/  IMAD.MOV R12, RZ, RZ, -R10 ;  /* 0x000000ffff0c7224 */ /* 0x000fe400078e0a0a */
[----:B------:R-:W-:-:S04]  /*1d10*/  IMAD.HI.U32 R10, R18, R15, RZ ;  /* 0x0000000f120a7227 */ /* 0x000fc800078e00ff */
[----:B------:R-:W-:Y:S02]  /*1d20*/  IMAD R11, R4, R12, R11 ;  /* 0x0000000c040b7224 */ /* 0x000fe400078e020b */
[----:B------:R-:W-:-:S03]  /*1d30*/  IMAD.HI.U32 R12, R18, R17, RZ ;  /* 0x00000011120c7227 */ /* 0x000fc600078e00ff */
[----:B------:R-:W-:Y:S01]  /*1d40*/  ISETP.GT.U32.AND P1, PT, R4, R11, PT ;  /* 0x0000000b0400720c */ /* 0x000fe20003f24070 */
[----:B------:R-:W-:-:S04]  /*1d50*/  IMAD.HI.U32 R13, R18, R19, RZ ;  /* 0x00000013120d7227 */ /* 0x000fc800078e00ff */
[----:B------:R-:W-:Y:S02]  /*1d60*/  IMAD.MOV R10, RZ, RZ, -R10 ;  /* 0x000000ffff0a7224 */ /* 0x000fe400078e0a0a */
[----:B------:R-:W-:Y:S02]  /*1d70*/  IMAD.MOV R12, RZ, RZ, -R12 ;  /* 0x000000ffff0c7224 */ /* 0x000fe400078e0a0c */
[----:B------:R-:W-:Y:S02]  /*1d80*/  IMAD.MOV R18, RZ, RZ, -R13 ;  /* 0x000000ffff127224 */ /* 0x000fe400078e0a0d */
[C---:B------:R-:W-:Y:S01]  /*1d90*/  IMAD R13, R4.reuse, R10, R15 ;  /* 0x0000000a040d7224 */ /* 0x040fe200078e020f */
[----:B------:R-:W-:Y:S01]  /*1da0*/  LOP3.LUT R10, RZ, R5, RZ, 0x33, !PT ;  /* 0x00000005ff0a7212 */ /* 0x000fe200078e33ff */
[C---:B------:R-:W-:Y:S02]  /*1db0*/  IMAD R15, R4.reuse, R12, R17 ;  /* 0x0000000c040f7224 */ /* 0x040fe400078e0211 */
[C---:B------:R-:W-:Y:S01]  /*1dc0*/  IMAD R17, R4.reuse, R18, R19 ;  /* 0x0000001204117224 */ /* 0x040fe200078e0213 */
[C---:B------:R-:W-:Y:S01]  /*1dd0*/  ISETP.GT.U32.AND P2, PT, R4.reuse, R13, PT ;  /* 0x0000000d0400720c */ /* 0x040fe20003f44070 */
[----:B------:R-:W-:Y:S01]  /*1de0*/  @!P1 IMAD.IADD R11, R11, 0x1, -R4 ;  /* 0x000000010b0b9824 */ /* 0x000fe200078e0a04 */
[----:B------:R-:W-:-:S02]  /*1df0*/  ISETP.GT.U32.AND P3, PT, R4, R15, PT ;  /* 0x0000000f0400720c */ /* 0x000fc40003f64070 */
[C---:B------:R-:W-:Y:S02]  /*1e00*/  ISETP.GT.U32.AND P5, PT, R4.reuse, R17, PT ;  /* 0x000000110400720c */ /* 0x040fe40003fa4070 */
[----:B------:R-:W-:Y:S02]  /*1e10*/  ISETP.GT.U32.AND P4, PT, R4, R11, PT ;  /* 0x0000000b0400720c */ /* 0x000fe40003f84070 */
[----:B------:R-:W-:-:S05]  /*1e20*/  ISETP.GE.AND P1, PT, R14, RZ, PT ;  /* 0x000000ff0e00720c */ /* 0x000fca0003f26270 */
[--C-:B------:R-:W-:Y:S02]  /*1e30*/  @!P2 IMAD.IADD R13, R13, 0x1, -R4.reuse ;  /* 0x000000010d0da824 */ /* 0x100fe400078e0a04 */
[--C-:B------:R-:W-:Y:S02]  /*1e40*/  @!P3 IMAD.IADD R15, R15, 0x1, -R4.reuse ;  /* 0x000000010f0fb824 */ /* 0x100fe400078e0a04 */
[--C-:B------:R-:W-:Y:S01]  /*1e50*/  @!P5 IMAD.IADD R17, R17, 0x1, -R4.reuse ;  /* 0x000000011111d824 */ /* 0x100fe200078e0a04 */
[C---:B------:R-:W-:Y:S01]  /*1e60*/  ISETP.GT.U32.AND P2, PT, R4.reuse, R13, PT ;  /* 0x0000000d0400720c */ /* 0x040fe20003f44070 */
[----:B------:R-:W-:Y:S01]  /*1e70*/  @!P4 IMAD.IADD R11, R11, 0x1, -R4 ;  /* 0x000000010b0bc824 */ /* 0x000fe200078e0a04 */
[C---:B------:R-:W-:Y:S02]  /*1e80*/  ISETP.GT.U32.AND P3, PT, R4.reuse, R15, PT ;  /* 0x0000000f0400720c */ /* 0x040fe40003f64070 */
[----:B------:R-:W-:Y:S01]  /*1e90*/  ISETP.GT.U32.AND P6, PT, R4, R17, PT ;  /* 0x000000110400720c */ /* 0x000fe20003fc4070 */
[----:B------:R-:W-:Y:S01]  /*1ea0*/  @!P1 IMAD.MOV R11, RZ, RZ, -R11 ;  /* 0x000000ffff0b9224 */ /* 0x000fe200078e0a0b */
[----:B------:R-:W-:-:S02]  /*1eb0*/  ISETP.GE.AND P5, PT, R2, RZ, PT ;  /* 0x000000ff0200720c */ /* 0x000fc40003fa6270 */
[----:B------:R-:W-:Y:S02]  /*1ec0*/  ISETP.GE.AND P4, PT, R3, RZ, PT ;  /* 0x000000ff0300720c */ /* 0x000fe40003f86270 */
[----:B------:R-:W-:-:S03]  /*1ed0*/  ISETP.GE.AND P1, PT, R9, RZ, PT ;  /* 0x000000ff0900720c */ /* 0x000fc60003f26270 */
[--C-:B------:R-:W-:Y:S01]  /*1ee0*/  @!P2 IMAD.IADD R13, R13, 0x1, -R4.reuse ;  /* 0x000000010d0da824 */ /* 0x100fe200078e0a04 */
[----:B------:R-:W-:Y:S01]  /*1ef0*/  ISETP.NE.AND P2, PT, R5, RZ, PT ;  /* 0x000000ff0500720c */ /* 0x000fe20003f45270 */
[--C-:B------:R-:W-:Y:S02]  /*1f00*/  @!P3 IMAD.IADD R15, R15, 0x1, -R4.reuse ;  /* 0x000000010f0fb824 */ /* 0x100fe400078e0a04 */
[----:B------:R-:W-:Y:S01]  /*1f10*/  @!P6 IMAD.IADD R17, R17, 0x1, -R4 ;  /* 0x000000011111e824 */ /* 0x000fe200078e0a04 */
[----:B------:R-:W-:Y:S01]  /*1f20*/  SEL R11, R10, R11, !P2 ;  /* 0x0000000b0a0b7207 */ /* 0x000fe20005000000 */
[----:B------:R-:W-:Y:S02]  /*1f30*/  @!P5 IMAD.MOV R13, RZ, RZ, -R13 ;  /* 0x000000ffff0dd224 */ /* 0x000fe400078e0a0d */
[----:B------:R-:W-:Y:S02]  /*1f40*/  @!P4 IMAD.MOV R15, RZ, RZ, -R15 ;  /* 0x000000ffff0fc224 */ /* 0x000fe400078e0a0f */
[----:B------:R-:W-:Y:S01]  /*1f50*/  IMAD.IADD R2, R16, 0x1, R11 ;  /* 0x0000000110027824 */ /* 0x000fe200078e020b */
[C---:B------:R-:W-:Y:S01]  /*1f60*/  SEL R13, R10.reuse, R13, !P2 ;  /* 0x0000000d0a0d7207 */ /* 0x040fe20005000000 */
[----:B------:R-:W-:Y:S01]  /*1f70*/  @!P1 IMAD.MOV R17, RZ, RZ, -R17 ;  /* 0x000000ffff119224 */ /* 0x000fe200078e0a11 */
[----:B------:R-:W-:-:S04]  /*1f80*/  SEL R15, R10, R15, !P2 ;  /* 0x0000000f0a0f7207 */ /* 0x000fc80005000000 */
[----:B------:R-:W-:Y:S02]  /*1f90*/  SEL R16, R10, R17, !P2 ;  /* 0x000000110a107207 */ /* 0x000fe40005000000 */
[----:B------:R-:W-:-:S05]  /*1fa0*/  IADD3 R13, PT, PT, R15, R13, R2 ;  /* 0x0000000d0f0d7210 */ /* 0x000fca0007ffe002 */
[----:B------:R-:W-:-:S07]  /*1fb0*/  IMAD.IADD R16, R13, 0x1, R16 ;  /* 0x000000010d107824 */ /* 0x000fce00078e0210 */
.L_x_12:
[----:B------:R-:W-:Y:S05]  /*1fc0*/  BSYNC.RECONVERGENT B2 ;  /* 0x0000000000027941 */ /* 0x000fea0003800200 */
.L_x_11:
[----:B------:R-:W-:Y:S05]  /*1fd0*/  @!P0 BRA `(.L_x_5) ;  /* 0x0000000000908947 */ /* 0x000fea0003800000 */
[----:B------:R-:W0:Y:S01]  /*1fe0*/  LDC R9, c[0x0][0x390] ;  /* 0x0000e400ff097b82 */ /* 0x000e220000000800 */
[----:B------:R-:W-:-:S07]  /*1ff0*/  IMAD.U32 R15, RZ, RZ, UR14 ;  /* 0x0000000eff0f7e24 */ /* 0x000fce000f8e00ff */
[----:B------:R-:W1:Y:S08]  /*2000*/  LDC.64 R2, c[0x0][0x380] ;  /* 0x0000e000ff027b82 */ /* 0x000e700000000a00 */
[----:B------:R-:W2:Y:S01]  /*2010*/  LDC R5, c[0x0][0x390] ;  /* 0x0000e400ff057b82 */ /* 0x000ea20000000800 */
[----:B0-----:R-:W-:Y:S02]  /*2020*/  IABS R4, R9 ;  /* 0x0000000900047213 */ /* 0x001fe40000000000 */
[----:B------:R-:W-:-:S02]  /*2030*/  ISETP.NE.AND P2, PT, R9, RZ, PT ;  /* 0x000000ff0900720c */ /* 0x000fc40003f45270 */
[----:B------:R-:W0:Y:S01]  /*2040*/  I2F.RP R12, R4 ;  /* 0x00000004000c7306 */ /* 0x000e220000209400 */
[----:B------:R-:W-:Y:S01]  /*2050*/  LOP3.LUT R14, RZ, R9, RZ, 0x33, !PT ;  /* 0x00000009ff0e7212 */ /* 0x000fe200078e33ff */
[----:B-1----:R-:W-:-:S06]  /*2060*/  IMAD.WIDE.U32 R2, R15, 0x4000, R2 ;  /* 0x000040000f027825 */ /* 0x002fcc00078e0002 */
[----:B0-----:R-:W0:Y:S02]  /*2070*/  MUFU.RCP R12, R12 ;  /* 0x0000000c000c7308 */ /* 0x001e240000001000 */
[----:B0-----:R-:W-:-:S06]  /*2080*/  VIADD R10, R12, 0xffffffe ;  /* 0x0ffffffe0c0a7836 */ /* 0x001fcc0000000000 */
[----:B------:R0:W1:Y:S02]  /*2090*/  F2I.FTZ.U32.TRUNC.NTZ R11, R10 ;  /* 0x0000000a000b7305 */ /* 0x000064000021f000 */
[----:B0-----:R-:W-:Y:S01]  /*20a0*/  IMAD.MOV.U32 R10, RZ, RZ, RZ ;  /* 0x000000ffff0a7224 */ /* 0x001fe200078e00ff */
[----:B-1----:R-:W-:-:S05]  /*20b0*/  IADD3 R13, PT, PT, RZ, -R11, RZ ;  /* 0x8000000bff0d7210 */ /* 0x002fca0007ffe0ff */
[----:B------:R-:W-:-:S04]  /*20c0*/  IMAD R13, R13, R4, RZ ;  /* 0x000000040d0d7224 */ /* 0x000fc800078e02ff */
[----:B------:R-:W-:-:S04]  /*20d0*/  IMAD.HI.U32 R13, R11, R13, R10 ;  /* 0x0000000d0b0d7227 */ /* 0x000fc800078e000a */
[----:B--2---:R-:W-:-:S07]  /*20e0*/  IMAD.MOV R10, RZ, RZ, -R8 ;  /* 0x000000ffff0a7224 */ /* 0x004fce00078e0a08 */
.L_x_13:
[----:B------:R-:W-:-:S06]  /*20f0*/  IMAD.WIDE R8, R0, 0x4, R2 ;  /* 0x0000000400087825 */ /* 0x000fcc00078e0202 */
[----:B------:R-:W2:Y:S01]  /*2100*/  LDG.E R8, desc[UR12][R8.64] ;  /* 0x0000000c08087981 */ /* 0x000ea2000c1e1900 */
[----:B------:R-:W-:Y:S01]  /*2110*/  IABS R18, R5 ;  /* 0x0000000500127213 */ /* 0x000fe20000000000 */
[----:B------:R-:W-:Y:S02]  /*2120*/  VIADD R10, R10, 0x1 ;  /* 0x000000010a0a7836 */ /* 0x000fe40000000000 */
[----:B------:R-:W-:Y:S01]  /*2130*/  VIADD R0, R0, 0x100 ;  /* 0x0000010000007836 */ /* 0x000fe20000000000 */
[----:B--2---:R-:W-:Y:S02]  /*2140*/  IABS R12, R8 ;  /* 0x00000008000c7213 */ /* 0x004fe40000000000 */
[----:B------:R-:W-:-:S03]  /*2150*/  ISETP.GE.AND P1, PT, R8, RZ, PT ;  /* 0x000000ff0800720c */ /* 0x000fc60003f26270 */
[----:B------:R-:W-:-:S04]  /*2160*/  IMAD.HI.U32 R11, R13, R12, RZ ;  /* 0x0000000c0d0b7227 */ /* 0x000fc800078e00ff */
[----:B------:R-:W-:-:S04]  /*2170*/  IMAD.MOV R11, RZ, RZ, -R11 ;  /* 0x000000ffff0b7224 */ /* 0x000fc800078e0a0b */
[----:B------:R-:W-:-:S05]  /*2180*/  IMAD R11, R18, R11, R12 ;  /* 0x0000000b120b7224 */ /* 0x000fca00078e020c */
[----:B------:R-:W-:-:S13]  /*2190*/  ISETP.GT.U32.AND P0, PT, R4, R11, PT ;  /* 0x0000000b0400720c */ /* 0x000fda0003f04070 */
[----:B------:R-:W-:-:S05]  /*21a0*/  @!P0 IMAD.IADD R11, R11, 0x1, -R18 ;  /* 0x000000010b0b8824 */ /* 0x000fca00078e0a12 */
[----:B------:R-:W-:-:S13]  /*21b0*/  ISETP.GT.U32.AND P0, PT, R4, R11, PT ;  /* 0x0000000b0400720c */ /* 0x000fda0003f04070 */
[----:B------:R-:W-:Y:S01]  /*21c0*/  @!P0 IMAD.IADD R11, R11, 0x1, -R18 ;  /* 0x000000010b0b8824 */ /* 0x000fe200078e0a12 */
[----:B------:R-:W-:-:S03]  /*21d0*/  ISETP.NE.AND P0, PT, R10, RZ, PT ;  /* 0x000000ff0a00720c */ /* 0x000fc60003f05270 */
[----:B------:R-:W-:-:S05]  /*21e0*/  @!P1 IMAD.MOV R11, RZ, RZ, -R11 ;  /* 0x000000ffff0b9224 */ /* 0x000fca00078e0a0b */
[----:B------:R-:W-:-:S05]  /*21f0*/  SEL R11, R14, R11, !P2 ;  /* 0x0000000b0e0b7207 */ /* 0x000fca0005000000 */
[----:B------:R-:W-:Y:S01]  /*2200*/  IMAD.IADD R16, R11, 0x1, R16 ;  /* 0x000000010b107824 */ /* 0x000fe200078e0210 */
[----:B------:R-:W-:Y:S06]  /*2210*/  @P0 BRA `(.L_x_13) ;  /* 0xfffffffc00b40947 */ /* 0x000fec000383ffff */
.L_x_5:
[----:B------:R-:W-:Y:S05]  /*2220*/  BSYNC.RECONVERGENT B1 ;  /* 0x0000000000017941 */ /* 0x000fea0003800200 */
.L_x_4:
[----:B------:R-:W-:-:S13]  /*2230*/  ISETP.GE.AND P0, PT, R7, 0x100, PT ;  /* 0x000001000700780c */ /* 0x000fda0003f06270 */
[----:B------:R-:W-:Y:S05]  /*2240*/  @!P0 BRA `(.L_x_14) ;  /* 0x0000000000ac8947 */ /* 0x000fea0003800000 */
[----:B------:R-:W0:Y:S01]  /*2250*/  S2R R8, SR_LANEID ;  /* 0x0000000000087919 */ /* 0x000e220000000000 */
[----:B------:R-:W1:Y:S01]  /*2260*/  SHFL.DOWN PT, R0, R16, 0x1, 0x1f ;  /* 0x08201f0010007f89 */ /* 0x000e6200000e0000 */
[C---:B0-----:R-:W-:Y:S02]  /*2270*/  ISETP.GT.AND P0, PT, R8.reuse, 0x1e, PT ;  /* 0x0000001e0800780c */ /* 0x041fe40003f04270 */
[----:B------:R-:W-:Y:S02]  /*2280*/  ISETP.NE.AND P1, PT, R8, RZ, PT ;  /* 0x000000ff0800720c */ /* 0x000fe40003f25270 */
[----:B-1----:R-:W-:Y:S02]  /*2290*/  SEL R3, R0, RZ, !P0 ;  /* 0x000000ff00037207 */ /* 0x002fe40004000000 */
[----:B------:R-:W-:-:S03]  /*22a0*/  ISETP.GT.AND P0, PT, R8, 0x1d, PT ;  /* 0x0000001d0800780c */ /* 0x000fc60003f04270 */
[----:B------:R-:W-:-:S05]  /*22b0*/  IMAD.IADD R3, R3, 0x1, R16 ;  /* 0x0000000103037824 */ /* 0x000fca00078e0210 */
[----:B------:R-:W0:Y:S01]  /*22c0*/  SHFL.DOWN PT, R0, R3, 0x2, 0x1f ;  /* 0x08401f0003007f89 */ /* 0x000e2200000e0000 */
[----:B------:R-:W-:Y:S01]  /*22d0*/  @!P1 MOV R4, 0x400 ;  /* 0x0000040000049802 */ /* 0x000fe20000000f00 */
[----:B------:R-:W1:Y:S01]  /*22e0*/  @!P1 S2R R7, SR_CgaCtaId ;  /* 0x0000000000079919 */ /* 0x000e620000008800 */
[----:B0-----:R-:W-:Y:S02]  /*22f0*/  SEL R0, R0, RZ, !P0 ;  /* 0x000000ff00007207 */ /* 0x001fe40004000000 */
[----:B------:R-:W-:-:S03]  /*2300*/  ISETP.GT.AND P0, PT, R8, 0x1b, PT ;  /* 0x0000001b0800780c */ /* 0x000fc60003f04270 */
[----:B------:R-:W-:-:S05]  /*2310*/  IMAD.IADD R0, R3, 0x1, R0 ;  /* 0x0000000103007824 */ /* 0x000fca00078e0200 */
[----:B------:R-:W0:Y:S01]  /*2320*/  SHFL.DOWN PT, R2, R0, 0x4, 0x1f ;  /* 0x08801f0000027f89 */ /* 0x000e2200000e0000 */
[----:B-1----:R-:W-:Y:S02]  /*2330*/  @!P1 LEA R7, R7, R4, 0x18 ;  /* 0x0000000407079211 */ /* 0x002fe400078ec0ff */
[----:B0-----:R-:W-:Y:S02]  /*2340*/  SEL R5, R2, RZ, !P0 ;  /* 0x000000ff02057207 */ /* 0x001fe40004000000 */
[----:B------:R-:W-:-:S03]  /*2350*/  ISETP.GT.AND P0, PT, R8, 0x17, PT ;  /* 0x000000170800780c */ /* 0x000fc60003f04270 */
[----:B------:R-:W-:Y:S01]  /*2360*/  IMAD.IADD R5, R0, 0x1, R5 ;  /* 0x0000000100057824 */ /* 0x000fe200078e0205 */
[----:B------:R-:W-:-:S04]  /*2370*/  @!P1 SHF.R.U32.HI R0, RZ, 0x3, R6 ;  /* 0x00000003ff009819 */ /* 0x000fc80000011606 */
[----:B------:R-:W0:Y:S01]  /*2380*/  SHFL.DOWN PT, R2, R5, 0x8, 0x1f ;  /* 0x09001f0005027f89 */ /* 0x000e2200000e0000 */
[----:B------:R-:W-:-:S05]  /*2390*/  @!P1 LOP3.LUT R0, R0, 0x7c, RZ, 0xc0, !PT ;  /* 0x0000007c00009812 */ /* 0x000fca00078ec0ff */
[----:B------:R-:W-:Y:S01]  /*23a0*/  @!P1 IMAD.IADD R0, R0, 0x1, R7 ;  /* 0x0000000100009824 */ /* 0x000fe200078e0207 */
[----:B0-----:R-:W-:Y:S02]  /*23b0*/  SEL R2, R2, RZ, !P0 ;  /* 0x000000ff02027207 */ /* 0x001fe40004000000 */
[----:B------:R-:W-:-:S03]  /*23c0*/  ISETP.GT.AND P0, PT, R8, 0xf, PT ;  /* 0x0000000f0800780c */ /* 0x000fc60003f04270 */
[----:B------:R-:W-:-:S05]  /*23d0*/  IMAD.IADD R2, R5, 0x1, R2 ;  /* 0x0000000105027824 */ /* 0x000fca00078e0202 */
[----:B------:R-:W0:Y:S02]  /*23e0*/  SHFL.DOWN PT, R3, R2, 0x10, 0x1f ;  /* 0x0a001f0002037f89 */ /* 0x000e2400000e0000 */
[----:B0-----:R-:W-:Y:S02]  /*23f0*/  SEL R3, R3, RZ, !P0 ;  /* 0x000000ff03037207 */ /* 0x001fe40004000000 */
[----:B------:R-:W-:-:S03]  /*2400*/  ISETP.NE.AND P0, PT, R6, RZ, PT ;  /* 0x000000ff0600720c */ /* 0x000fc60003f05270 */
[----:B------:R-:W-:-:S05]  /*2410*/  IMAD.IADD R3, R2, 0x1, R3 ;  /* 0x0000000102037824 */ /* 0x000fca00078e0203 */
[----:B------:R2:W-:Y:S01]  /*2420*/  @!P1 STS [R0+0x8], R3 ;  /* 0x0000080300009388 */ /* 0x0005e20000000800 */
[----:B------:R-:W-:Y:S06]  /*2430*/  BAR.SYNC.DEFER_BLOCKING 0x0 ;  /* 0x0000000000007b1d */ /* 0x000fec0000010000 */
[----:B------:R-:W-:Y:S05]  /*2440*/  @P0 BRA `(.L_x_15) ;  /* 0x0000004000c40947 */ /* 0x000fea0003800000 */
[----:B------:R-:W0:Y:S01]  /*2450*/  S2UR UR5, SR_CgaCtaId ;  /* 0x00000000000579c3 */ /* 0x000e220000008800 */
[----:B------:R-:W-:Y:S02]  /*2460*/  UMOV UR4, 0x400 ;  /* 0x0000040000047882 */ /* 0x000fe40000000000 */
[----:B0-----:R-:W-:-:S09]  /*2470*/  ULEA UR4, UR5, UR4, 0x18 ;  /* 0x0000000405047291 */ /* 0x001fd2000f8ec0ff */
[----:B--2---:R-:W-:Y:S04]  /*2480*/  LDS R0, [UR4+0xc] ;  /* 0x00000c04ff007984 */ /* 0x004fe80008000800 */
[----:B------:R-:W0:Y:S04]  /*2490*/  LDS.128 R4, [UR4+0x10] ;  /* 0x00001004ff047984 */ /* 0x000e280008000c00 */
[----:B------:R-:W1:Y:S01]  /*24a0*/  LDS.64 R8, [UR4+0x20] ;  /* 0x00002004ff087984 */ /* 0x000e620008000a00 */
[----:B0-----:R-:W-:-:S04]  /*24b0*/  IADD3 R0, PT, PT, R4, R0, R3 ;  /* 0x0000000004007210 */ /* 0x001fc80007ffe003 */
[----:B------:R-:W-:-:S04]  /*24c0*/  IADD3 R0, PT, PT, R6, R0, R5 ;  /* 0x0000000006007210 */ /* 0x000fc80007ffe005 */
[----:B-1----:R-:W-:-:S05]  /*24d0*/  IADD3 R0, PT, PT, R8, R0, R7 ;  /* 0x0000000008007210 */ /* 0x002fca0007ffe007 */
[----:B------:R-:W-:Y:S01]  /*24e0*/  IMAD.IADD R3, R0, 0x1, R9 ;  /* 0x0000000100037824 */ /* 0x000fe200078e0209 */
[----:B------:R-:W-:Y:S06]  /*24f0*/  BRA `(.L_x_15) ;  /* 0x0000004000987947 */ /* 0x000fec0003800000 */
.L_x_14:
[----:B------:R-:W-:Y:S01]  /*2500*/  LOP3.LUT R0, R6, 0x3e0, RZ, 0xc0, !PT ;  /* 0x000003e006007812 */ /* 0x000fe200078ec0ff */
[----:B------:R-:W0:Y:S04]  /*2510*/  S2R R8, SR_LANEID ;  /* 0x0000000000087919 */ /* 0x000e280000000000 */
[----:B------:R-:W-:Y:S01]  /*2520*/  VIADD R2, R0, 0x20 ;  /* 0x0000002000027836 */ /* 0x000fe20000000000 */
[----:B------:R-:W-:-:S04]  /*2530*/  LOP3.LUT R0, RZ, R0, RZ, 0x33, !PT ;  /* 0x00000000ff007212 */ /* 0x000fc800078e33ff */
[----:B------:R-:W-:Y:S01]  /*2540*/  ISETP.GT.AND P0, PT, R2, R7, PT ;  /* 0x000000070200720c */ /* 0x000fe20003f04270 */
[----:B------:R-:W-:-:S05]  /*2550*/  IMAD.IADD R0, R7, 0x1, R0 ;  /* 0x0000000107007824 */ /* 0x000fca00078e0200 */
[----:B------:R-:W-:-:S05]  /*2560*/  SEL R5, R0, 0x1f, P0 ;  /* 0x0000001f00057807 */ /* 0x000fca0000000000 */
[----:B------:R-:W1:Y:S01]  /*2570*/  SHFL.DOWN PT, R0, R16, 0x1, R5 ;  /* 0x0820000010007989 */ /* 0x000e6200000e0005 */
[CC--:B0-----:R-:W-:Y:S01]  /*2580*/  ISETP.GE.AND P0, PT, R8.reuse, R5.reuse, PT ;  /* 0x000000050800720c */ /* 0x0c1fe20003f06270 */
[C---:B------:R-:W-:Y:S01]  /*2590*/  VIADD R4, R8.reuse, 0x2 ;  /* 0x0000000208047836 */ /* 0x040fe20000000000 */
[----:B------:R-:W-:Y:S02]  /*25a0*/  ISETP.NE.AND P1, PT, R8, RZ, PT ;  /* 0x000000ff0800720c */ /* 0x000fe40003f25270 */
[----:B-1----:R-:W-:Y:S02]  /*25b0*/  SEL R3, R0, RZ, !P0 ;  /* 0x000000ff00037207 */ /* 0x002fe40004000000 */
[----:B------:R-:W-:Y:S01]  /*25c0*/  ISETP.GT.AND P0, PT, R4, R5, PT ;  /* 0x000000050400720c */ /* 0x000fe20003f04270 */
[----:B------:R-:W-:-:S08]  /*25d0*/  VIADD R4, R8, 0x4 ;  /* 0x0000000408047836 */ /* 0x000fd00000000000 */
[----:B------:R-:W0:Y:S01]  /*25e0*/  @!P1 S2R R10, SR_CgaCtaId ;  /* 0x00000000000a9919 */ /* 0x000e220000008800 */
[----:B------:R-:W-:Y:S01]  /*25f0*/  IMAD.IADD R0, R3, 0x1, R16 ;  /* 0x0000000103007824 */ /* 0x000fe200078e0210 */
[----:B------:R-:W-:-:S04]  /*2600*/  @!P1 MOV R9, 0x400 ;  /* 0x0000040000099802 */ /* 0x000fc80000000f00 */
[----:B------:R-:W1:Y:S02]  /*2610*/  SHFL.DOWN PT, R2, R0, 0x2, R5 ;  /* 0x0840000000027989 */ /* 0x000e6400000e0005 */
[----:B-1----:R-:W-:Y:S02]  /*2620*/  SEL R3, R2, RZ, !P0 ;  /* 0x000000ff02037207 */ /* 0x002fe40004000000 */
[----:B------:R-:W-:Y:S02]  /*2630*/  ISETP.GT.AND P0, PT, R4, R5, PT ;  /* 0x000000050400720c */ /* 0x000fe40003f04270 */
[----:B0-----:R-:W-:Y:S01]  /*2640*/  @!P1 LEA R9, R10, R9, 0x18 ;  /* 0x000000090a099211 */ /* 0x001fe200078ec0ff */
[----:B------:R-:W-:Y:S02]  /*2650*/  IMAD.IADD R2, R0, 0x1, R3 ;  /* 0x0000000100027824 */ /* 0x000fe400078e0203 */
[C---:B------:R-:W-:Y:S02]  /*2660*/  VIADD R0, R8.reuse, 0x8 ;  /* 0x0000000808007836 */ /* 0x040fe40000000000 */
[----:B------:R-:W-:Y:S01]  /*2670*/  VIADD R8, R8, 0x10 ;  /* 0x0000001008087836 */ /* 0x000fe20000000000 */
[----:B------:R-:W0:Y:S02]  /*2680*/  SHFL.DOWN PT, R3, R2, 0x4, R5 ;  /* 0x0880000002037989 */ /* 0x000e2400000e0005 */
[----:B0-----:R-:W-:-:S02]  /*2690*/  SEL R3, R3, RZ, !P0 ;  /* 0x000000ff03037207 */ /* 0x001fc40004000000 */
[----:B------:R-:W-:-:S03]  /*26a0*/  ISETP.GT.AND P0, PT, R0, R5, PT ;  /* 0x000000050000720c */ /* 0x000fc60003f04270 */
[----:B------:R-:W-:-:S05]  /*26b0*/  IMAD.IADD R4, R2, 0x1, R3 ;  /* 0x0000000102047824 */ /* 0x000fca00078e0203 */
[----:B------:R-:W0:Y:S02]  /*26c0*/  SHFL.DOWN PT, R3, R4, 0x8, R5 ;  /* 0x0900000004037989 */ /* 0x000e2400000e0005 */
[----:B0-----:R-:W-:Y:S02]  /*26d0*/  SEL R3, R3, RZ, !P0 ;  /* 0x000000ff03037207 */ /* 0x001fe40004000000 */
[----:B------:R-:W-:-:S03]  /*26e0*/  ISETP.GT.AND P0, PT, R8, R5, PT ;  /* 0x000000050800720c */ /* 0x000fc60003f04270 */
[----:B------:R-:W-:Y:S01]  /*26f0*/  IMAD.IADD R0, R4, 0x1, R3 ;  /* 0x0000000104007824 */ /* 0x000fe200078e0203 */
[----:B------:R-:W-:-:S04]  /*2700*/  @!P1 SHF.R.U32.HI R3, RZ, 0x3, R6 ;  /* 0x00000003ff039819 */ /* 0x000fc80000011606 */
[----:B------:R-:W0:Y:S01]  /*2710*/  SHFL.DOWN PT, R2, R0, 0x10, R5 ;  /* 0x0a00000000027989 */ /* 0x000e2200000e0005 */
[----:B------:R-:W-:-:S05]  /*2720*/  @!P1 LOP3.LUT R4, R3, 0x7c, RZ, 0xc0, !PT ;  /* 0x0000007c03049812 */ /* 0x000fca00078ec0ff */
[----:B------:R-:W-:Y:S01]  /*2730*/  @!P1 IMAD.IADD R4, R4, 0x1, R9 ;  /* 0x0000000104049824 */ /* 0x000fe200078e0209 */
[----:B0-----:R-:W-:Y:S02]  /*2740*/  SEL R3, R2, RZ, !P0 ;  /* 0x000000ff02037207 */ /* 0x001fe40004000000 */
[----:B------:R-:W-:-:S03]  /*2750*/  ISETP.NE.AND P0, PT, R6, RZ, PT ;  /* 0x000000ff0600720c */ /* 0x000fc60003f05270 */
[----:B------:R-:W-:-:S05]  /*2760*/  IMAD.IADD R3, R0, 0x1, R3 ;  /* 0x0000000100037824 */ /* 0x000fca00078e0203 */
[----:B------:R1:W-:Y:S01]  /*2770*/  @!P1 STS [R4+0x8], R3 ;  /* 0x0000080304009388 */ /* 0x0003e20000000800 */
[----:B------:R-:W-:Y:S06]  /*2780*/  BAR.SYNC.DEFER_BLOCKING 0x0 ;  /* 0x0000000000007b1d */ /* 0x000fec0000010000 */
[----:B------:R-:W-:Y:S05]  /*2790*/  @P0 BRA `(.L_x_15) ;  /* 0x0000003c00f00947 */ /* 0x000fea0003800000 */
[----:B------:R-:W0:Y:S01]  /*27a0*/  S2UR UR5, SR_CgaCtaId ;  /* 0x00000000000579c3 */ /* 0x000e220000008800 */
[----:B------:R-:W-:Y:S01]  /*27b0*/  UMOV UR4, 0x400 ;  /* 0x0000040000047882 */ /* 0x000fe20000000000 */
[C---:B------:R-:W-:Y:S02]  /*27c0*/  ISETP.GT.AND P1, PT, R7.reuse, 0x20, PT ;  /* 0x000000200700780c */ /* 0x040fe40003f24270 */
[C---:B------:R-:W-:Y:S02]  /*27d0*/  ISETP.GT.AND P2, PT, R7.reuse, 0x40, PT ;  /* 0x000000400700780c */ /* 0x040fe40003f44270 */
[----:B------:R-:W-:Y:S01]  /*27e0*/  ISETP.GT.AND P3, PT, R7, 0xa0, PT ;  /* 0x000000a00700780c */ /* 0x000fe20003f64270 */
[----:B0-----:R-:W-:-:S09]  /*27f0*/  ULEA UR4, UR5, UR4, 0x18 ;  /* 0x0000000405047291 */ /* 0x001fd2000f8ec0ff */
[----:B------:R-:W0:Y:S04]  /*2800*/  LDS R0, [UR4+0xc] ;  /* 0x00000c04ff007984 */ /* 0x000e280008000800 */
[----:B------:R-:W2:Y:S04]  /*2810*/  LDS.128 R8, [UR4+0x10] ;  /* 0x00001004ff087984 */ /* 0x000ea80008000c00 */
[----:B-1----:R-:W1:Y:S01]  /*2820*/  LDS.64 R4, [UR4+0x20] ;  /* 0x00002004ff047984 */ /* 0x002e620008000a00 */
[----:B0-----:R-:W-:Y:S02]  /*2830*/  SEL R0, R0, RZ, P1 ;  /* 0x000000ff00007207 */ /* 0x001fe40000800000 */
[----:B------:R-:W-:-:S02]  /*2840*/  ISETP.GT.AND P1, PT, R7, 0x60, PT ;  /* 0x000000600700780c */ /* 0x000fc40003f24270 */
[----:B--2---:R-:W-:Y:S02]  /*2850*/  SEL R8, R8, RZ, P2 ;  /* 0x000000ff08087207 */ /* 0x004fe40001000000 */
[----:B------:R-:W-:Y:S02]  /*2860*/  ISETP.GT.AND P2, PT, R7, 0x80, PT ;  /* 0x000000800700780c */ /* 0x000fe40003f44270 */
[----:B------:R-:W-:Y:S02]  /*2870*/  SEL R9, R9, RZ, P1 ;  /* 0x000000ff09097207 */ /* 0x000fe40000800000 */
[----:B------:R-:W-:Y:S02]  /*2880*/  IADD3 R0, PT, PT, R8, R0, R3 ;  /* 0x0000000008007210 */ /* 0x000fe40007ffe003 */
[----:B------:R-:W-:Y:S02]  /*2890*/  SEL R10, R10, RZ, P2 ;  /* 0x000000ff0a0a7207 */ /* 0x000fe40001000000 */
[----:B------:R-:W-:-:S02]  /*28a0*/  ISETP.GT.AND P1, PT, R7, 0xc0, PT ;  /* 0x000000c00700780c */ /* 0x000fc40003f24270 */
[----:B------:R-:W-:Y:S02]  /*28b0*/  ISETP.GT.AND P2, PT, R7, 0xe0, PT ;  /* 0x000000e00700780c */ /* 0x000fe40003f44270 */
[----:B------:R-:W-:Y:S02]  /*28c0*/  SEL R11, R11, RZ, P3 ;  /* 0x000000ff0b0b7207 */ /* 0x000fe40001800000 */
[----:B------:R-:W-:Y:S02]  /*28d0*/  IADD3 R0, PT, PT, R10, R0, R9 ;  /* 0x000000000a007210 */ /* 0x000fe40007ffe009 */
[----:B-1----:R-:W-:Y:S02]  /*28e0*/  SEL R4, R4, RZ, P1 ;  /* 0x000000ff04047207 */ /* 0x002fe40000800000 */
[----:B------:R-:W-:Y:S02]  /*28f0*/  SEL R5, R5, RZ, P2 ;  /* 0x000000ff05057207 */ /* 0x000fe40001000000 */
[----:B------:R-:W-:-:S05]  /*2900*/  IADD3 R0, PT, PT, R4, R0, R11 ;  /* 0x0000000004007210 */ /* 0x000fca0007ffe00b */
[----:B------:R-:W-:Y:S01]  /*2910*/  IMAD.IADD R3, R0, 0x1, R5 ;  /* 0x0000000100037824 */ /* 0x000fe200078e0205 */
[----:B------:R-:W-:Y:S06]  /*2920*/  BRA `(.L_x_15) ;  /* 0x0000003c008c7947 */ /* 0x000fec0003800000 */
.L_x_1:
[----:B------:R-:W0:Y:S01]  /*2930*/  S2R R4, SR_TID.X ;  /* 0x0000000000047919 */ /* 0x000e220000002100 */
[----:B------:R-:W1:Y:S01]  /*2940*/  LDC.64 R10, c[0x0][0x380] ;  /* 0x0000e000ff0a7b82 */ /* 0x000e620000000a00 */
[----:B------:R-:W2:Y:S07]  /*2950*/  LDCU UR6, c[0x0][0x3d0] ;  /* 0x00007a00ff0677ac */ /* 0x000eae0008000800 */
[----:B------:R-:W3:Y:S01]  /*2960*/  LDC R9, c[0x0][0x390] ;  /* 0x0000e400ff097b82 */ /* 0x000ee20000000800 */
[----:B0-----:R-:W-:-:S04]  /*2970*/  VIADD R5, R4, UR5 ;  /* 0x0000000504057c36 */ /* 0x001fc80008000000 */
[----:B-1----:R-:W-:-:S05]  /*2980*/  IMAD.WIDE.U32 R10, R5, 0x4, R10 ;  /* 0x00000004050a7825 */ /* 0x002fca00078e000a */
[----:B------:R-:W4:Y:S04]  /*2990*/  LDG.E R24, desc[UR12][R10.64] ;  /* 0x0000000c0a187981 */ /* 0x000f28000c1e1900 */
[----:B------:R-:W5:Y:S04]  /*29a0*/  LDG.E R7, desc[UR12][R10.64+0x400] ;  /* 0x0004000c0a077981 */ /* 0x000f68000c1e1900 */
[----:B------:R-:W2:Y:S04]  /*29b0*/  LDG.E R8, desc[UR12][R10.64+0x800] ;  /* 0x0008000c0a087981 */ /* 0x000ea8000c1e1900 */
[----:B------:R-:W2:Y:S04]  /*29c0*/  LDG.E R12, desc[UR12][R10.64+0x1000] ;  /* 0x0010000c0a0c7981 */ /* 0x000ea8000c1e1900 */
[----:B------:R-:W2:Y:S04]  /*29d0*/  LDG.E R13, desc[UR12][R10.64+0xc00] ;  /* 0x000c000c0a0d7981 */ /* 0x000ea8000c1e1900 */
[----:B------:R-:W2:Y:S04]  /*29e0*/  LDG.E R17, desc[UR12][R10.64+0x1400] ;  /* 0x0014000c0a117981 */ /* 0x000ea8000c1e1900 */
[----:B------:R-:W2:Y:S01]  /*29f0*/  LDG.E R18, desc[UR12][R10.64+0x1800] ;  /* 0x0018000c0a127981 */ /* 0x000ea2000c1e1900 */
[----:B---3--:R-:W-:-:S03]  /*2a00*/  IABS R6, R9 ;  /* 0x0000000900067213 */ /* 0x008fc60000000000 */
[----:B------:R-:W3:Y:S01]  /*2a10*/  LDG.E R26, desc[UR12][R10.64+0x1c00] ;  /* 0x001c000c0a1a7981 */ /* 0x000ee2000c1e1900 */
[----:B------:R-:W0:Y:S08]  /*2a20*/  I2F.RP R0, R6 ;  /* 0x0000000600007306 */ /* 0x000e300000209400 */
[----:B0-----:R-:W0:Y:S02]  /*2a30*/  MUFU.RCP R0, R0 ;  /* 0x0000000000007308 */ /* 0x001e240000001000 */
[----:B0-----:R-:W-:-:S06]  /*2a40*/  VIADD R14, R0, 0xffffffe ;  /* 0x0ffffffe000e7836 */ /* 0x001fcc0000000000 */
[----:B------:R0:W1:Y:S02]  /*2a50*/  F2I.FTZ.U32.TRUNC.NTZ R15, R14 ;  /* 0x0000000e000f7305 */ /* 0x000064000021f000 */
[----:B0-----:R-:W-:Y:S02]  /*2a60*/  IMAD.MOV.U32 R14, RZ, RZ, RZ ;  /* 0x000000ffff0e7224 */ /* 0x001fe400078e00ff */
[----:B-1----:R-:W-:-:S04]  /*2a70*/  IMAD R5, R15, R6, RZ ;  /* 0x000000060f057224 */ /* 0x002fc800078e02ff */
[----:B------:R-:W-:-:S04]  /*2a80*/  IMAD.MOV R5, RZ, RZ, -R5 ;  /* 0x000000ffff057224 */ /* 0x000fc800078e0a05 */
[----:B------:R-:W-:Y:S01]  /*2a90*/  IMAD.HI.U32 R5, R15, R5, R14 ;  /* 0x000000050f057227 */ /* 0x000fe200078e000e */
[----:B----4-:R-:W-:Y:S02]  /*2aa0*/  IABS R16, R24 ;  /* 0x0000001800107213 */ /* 0x010fe40000000000 */
[----:B-----5:R-:W-:-:S03]  /*2ab0*/  IABS R21, R7 ;  /* 0x0000000700157213 */ /* 0x020fc60000000000 */
[----:B------:R-:W-:Y:S01]  /*2ac0*/  IMAD.HI.U32 R0, R5, R16, RZ ;  /* 0x0000001005007227 */ /* 0x000fe200078e00ff */
[----:B--2---:R-:W-:-:S03]  /*2ad0*/  IABS R23, R8 ;  /* 0x0000000800177213 */ /* 0x004fc60000000000 */
[----:B------:R-:W-:-:S04]  /*2ae0*/  IMAD.HI.U32 R14, R5, R21, RZ ;  /* 0x00000015050e7227 */ /* 0x000fc800078e00ff */
[----:B------:R-:W-:-:S04]  /*2af0*/  IMAD.HI.U32 R15, R5, R23, RZ ;  /* 0x00000017050f7227 */ /* 0x000fc800078e00ff */
[----:B------:R-:W-:Y:S02]  /*2b00*/  IMAD.MOV R19, RZ, RZ, -R0 ;  /* 0x000000ffff137224 */ /* 0x000fe400078e0a00 */
[----:B------:R-:W-:Y:S02]  /*2b10*/  IMAD.MOV R14, RZ, RZ, -R14 ;  /* 0x000000ffff0e7224 */ /* 0x000fe400078e0a0e */
[----:B------:R-:W-:Y:S02]  /*2b20*/  IMAD.MOV R25, RZ, RZ, -R15 ;  /* 0x000000ffff197224 */ /* 0x000fe400078e0a0f */
[C---:B------:R-:W-:Y:S02]  /*2b30*/  IMAD R15, R6.reuse, R19, R16 ;  /* 0x00000013060f7224 */ /* 0x040fe400078e0210 */
[----:B------:R-:W-:Y:S02]  /*2b40*/  IMAD R19, R6, R14, R21 ;  /* 0x0000000e06137224 */ /* 0x000fe400078e0215 */
[----:B------:R-:W-:-:S02]  /*2b50*/  IMAD.MOV.U32 R0, RZ, RZ, R6 ;  /* 0x000000ffff007224 */ /* 0x000fc400078e0006 */
[----:B------:R-:W-:-:S03]  /*2b60*/  IMAD R23, R6, R25, R23 ;  /* 0x0000001906177224 */ /* 0x000fc600078e0217 */
[C---:B------:R-:W-:Y:S02]  /*2b70*/  ISETP.GT.U32.AND P1, PT, R0.reuse, R19, PT ;  /* 0x000000130000720c */ /* 0x040fe40003f24070 */
[C---:B------:R-:W-:Y:S02]  /*2b80*/  ISETP.GT.U32.AND P2, PT, R0.reuse, R23, PT ;  /* 0x000000170000720c */ /* 0x040fe40003f44070 */
[----:B------:R-:W-:-:S09]  /*2b90*/  ISETP.GT.U32.AND P0, PT, R0, R15, PT ;  /* 0x0000000f0000720c */ /* 0x000fd20003f04070 */
[--C-:B------:R-:W-:Y:S02]  /*2ba0*/  @!P1 IMAD.IADD R19, R19, 0x1, -R6.reuse ;  /* 0x0000000113139824 */ /* 0x100fe400078e0a06 */
[----:B------:R-:W-:-:S03]  /*2bb0*/  @!P2 IMAD.IADD R23, R23, 0x1, -R6 ;  /* 0x000000011717a824 */ /* 0x000fc600078e0a06 */
[C---:B------:R-:W-:Y:S02]  /*2bc0*/  ISETP.GT.U32.AND P3, PT, R0.reuse, R19, PT ;  /* 0x000000130000720c */ /* 0x040fe40003f64070 */
[----:B------:R-:W-:Y:S02]  /*2bd0*/  ISETP.GT.U32.AND P5, PT, R0, R23, PT ;  /* 0x000000170000720c */ /* 0x000fe40003fa4070 */
[----:B------:R-:W-:Y:S02]  /*2be0*/  ISETP.GE.AND P4, PT, R7, RZ, PT ;  /* 0x000000ff0700720c */ /* 0x000fe40003f86270 */
[----:B------:R-:W-:Y:S01]  /*2bf0*/  ISETP.GE.AND P6, PT, R8, RZ, PT ;  /* 0x000000ff0800720c */ /* 0x000fe20003fc6270 */
[----:B------:R-:W2:Y:S01]  /*2c00*/  LDG.E R7, desc[UR12][R10.64+0x2400] ;  /* 0x0024000c0a077981 */ /* 0x000ea2000c1e1900 */
[----:B------:R-:W-:-:S05]  /*2c10*/  @!P0 IADD3 R15, PT, PT, R15, -R6, RZ ;  /* 0x800000060f0f8210 */ /* 0x000fca0007ffe0ff */
[--C-:B------:R-:W-:Y:S02]  /*2c20*/  @!P3 IMAD.IADD R19, R19, 0x1, -R6.reuse ;  /* 0x000000011313b824 */ /* 0x100fe400078e0a06 */
[----:B------:R-:W-:Y:S01]  /*2c30*/  @!P5 IMAD.IADD R23, R23, 0x1, -R6 ;  /* 0x000000011717d824 */ /* 0x000fe200078e0a06 */
[----:B------:R-:W-:Y:S01]  /*2c40*/  ISETP.GT.U32.AND P1, PT, R0, R15, PT ;  /* 0x0000000f0000720c */ /* 0x000fe20003f24070 */
[----:B------:R-:W-:Y:S01]  /*2c50*/  @!P4 IMAD.MOV R19, RZ, RZ, -R19 ;  /* 0x000000ffff13c224 */ /* 0x000fe200078e0a13 */
[----:B------:R-:W-:Y:S01]  /*2c60*/  ISETP.NE.AND P0, PT, R9, RZ, PT ;  /* 0x000000ff0900720c */ /* 0x000fe20003f05270 */
[----:B------:R-:W-:Y:S01]  /*2c70*/  @!P6 IMAD.MOV R23, RZ, RZ, -R23 ;  /* 0x000000ffff17e224 */ /* 0x000fe200078e0a17 */
[----:B------:R-:W-:Y:S01]  /*2c80*/  ISETP.GE.AND P2, PT, R24, RZ, PT ;  /* 0x000000ff1800720c */ /* 0x000fe20003f46270 */
[----:B------:R-:W4:Y:S01]  /*2c90*/  LDG.E R8, desc[UR12][R10.64+0x2000] ;  /* 0x0020000c0a087981 */ /* 0x000f22000c1e1900 */
[----:B------:R-:W-:Y:S02]  /*2ca0*/  LOP3.LUT R9, RZ, R9, RZ, 0x33, !PT ;  /* 0x00000009ff097212 */ /* 0x000fe400078e33ff */
[----:B------:R-:W-:-:S02]  /*2cb0*/  IABS R24, R12 ;  /* 0x0000000c00187213 */ /* 0x000fc40000000000 */
[C---:B------:R-:W-:Y:S02]  /*2cc0*/  SEL R16, R9.reuse, R19, !P0 ;  /* 0x0000001309107207 */ /* 0x040fe40004000000 */
[----:B------:R-:W-:Y:S01]  /*2cd0*/  SEL R19, R9, R23, !P0 ;  /* 0x0000001709137207 */ /* 0x000fe20004000000 */
[----:B------:R-:W-:Y:S02]  /*2ce0*/  IMAD.MOV.U32 R23, RZ, RZ, R24 ;  /* 0x000000ffff177224 */ /* 0x000fe400078e0018 */
[----:B------:R-:W5:Y:S01]  /*2cf0*/  LDG.E R24, desc[UR12][R10.64+0x2800] ;  /* 0x0028000c0a187981 */ /* 0x000f62000c1e1900 */
[----:B------:R-:W-:Y:S01]  /*2d00*/  @!P1 IMAD.IADD R15, R15, 0x1, -R6 ;  /* 0x000000010f0f9824 */ /* 0x000fe200078e0a06 */
[----:B------:R-:W-:Y:S02]  /*2d10*/  ISETP.GE.AND P1, PT, R12, RZ, PT ;  /* 0x000000ff0c00720c */ /* 0x000fe40003f26270 */
[----:B------:R-:W5:Y:S01]  /*2d20*/  LDG.E R12, desc[UR12][R10.64+0x2c00] ;  /* 0x002c000c0a0c7981 */ /* 0x000f62000c1e1900 */
[----:B------:R-:W-:Y:S01]  /*2d30*/  IABS R21, R13 ;  /* 0x0000000d00157213 */ /* 0x000fe20000000000 */
[----:B------:R-:W-:Y:S01]  /*2d40*/  @!P2 IMAD.MOV R15, RZ, RZ, -R15 ;  /* 0x000000ffff0fa224 */ /* 0x000fe200078e0a0f */
[----:B------:R-:W-:Y:S01]  /*2d50*/  ISETP.GE.AND P2, PT, R13, RZ, PT ;  /* 0x000000ff0d00720c */ /* 0x000fe20003f46270 */
[----:B------:R-:W-:-:S04]  /*2d60*/  IMAD.HI.U32 R13, R5, R23, RZ ;  /* 0x00000017050d7227 */ /* 0x000fc800078e00ff */
[----:B------:R-:W-:Y:S01]  /*2d70*/  IMAD.HI.U32 R14, R5, R21, RZ ;  /* 0x00000015050e7227 */ /* 0x000fe200078e00ff */
[----:B------:R-:W-:-:S03]  /*2d80*/  IABS R25, R17 ;  /* 0x0000001100197213 */ /* 0x000fc60000000000 */
[----:B------:R-:W-:Y:S02]  /*2d90*/  IMAD.MOV R14, RZ, RZ, -R14 ;  /* 0x000000ffff0e7224 */ /* 0x000fe400078e0a0e */
[----:B------:R-:W-:Y:S01]  /*2da0*/  IMAD.MOV R13, RZ, RZ, -R13 ;  /* 0x000000ffff0d7224 */ /* 0x000fe200078e0a0d */
[----:B------:R-:W-:Y:S01]  /*2db0*/  SEL R15, R9, R15, !P0 ;  /* 0x0000000f090f7207 */ /* 0x000fe20004000000 */
[C---:B------:R-:W-:Y:S01]  /*2dc0*/  IMAD R21, R6.reuse, R14, R21 ;  /* 0x0000000e06157224 */ /* 0x040fe200078e0215 */
[----:B------:R-:W-:Y:S01]  /*2dd0*/  IABS R27, R18 ;  /* 0x00000012001b7213 */ /* 0x000fe20000000000 */
[----:B------:R-:W-:Y:S02]  /*2de0*/  IMAD R23, R6, R13, R23 ;  /* 0x0000000d06177224 */ /* 0x000fe400078e0217 */
[----:B------:R-:W-:Y:S01]  /*2df0*/  IMAD.HI.U32 R14, R5, R25, RZ ;  /* 0x00000019050e7227 */ /* 0x000fe200078e00ff */
[----:B------:R-:W5:Y:S01]  /*2e00*/  LDG.E R13, desc[UR12][R10.64+0x3000] ;  /* 0x0030000c0a0d7981 */ /* 0x000f62000c1e1900 */
[----:B------:R-:W-:-:S02]  /*2e10*/  IADD3 R19, PT, PT, R19, R16, R15 ;  /* 0x0000001013137210 */ /* 0x000fc40007ffe00f */
[----:B------:R-:W-:Y:S01]  /*2e20*/  IMAD.HI.U32 R15, R5, R27, RZ ;  /* 0x0000001b050f7227 */ /* 0x000fe200078e00ff */
[----:B------:R-:W5:Y:S03]  /*2e30*/  LDG.E R16, desc[UR12][R10.64+0x3c00] ;  /* 0x003c000c0a107981 */ /* 0x000f66000c1e1900 */
[----:B------:R-:W-:Y:S02]  /*2e40*/  IMAD.MOV R14, RZ, RZ, -R14 ;  /* 0x000000ffff0e7224 */ /* 0x000fe400078e0a0e */
[----:B------:R-:W-:Y:S02]  /*2e50*/  IMAD.MOV R15, RZ, RZ, -R15 ;  /* 0x000000ffff0f7224 */ /* 0x000fe400078e0a0f */
[C---:B------:R-:W-:Y:S02]  /*2e60*/  IMAD R25, R6.reuse, R14, R25 ;  /* 0x0000000e06197224 */ /* 0x040fe400078e0219 */
[----:B------:R-:W5:Y:S01]  /*2e70*/  LDG.E R14, desc[UR12][R10.64+0x3400] ;  /* 0x0034000c0a0e7981 */ /* 0x000f62000c1e1900 */
[----:B------:R-:W-:-:S03]  /*2e80*/  IMAD R27, R6, R15, R27 ;  /* 0x0000000f061b7224 */ /* 0x000fc600078e021b */
[----:B------:R3:W5:Y:S01]  /*2e90*/  LDG.E R15, desc[UR12][R10.64+0x3800] ;  /* 0x0038000c0a0f7981 */ /* 0x000762000c1e1900 */
[C---:B------:R-:W-:Y:S02]  /*2ea0*/  ISETP.GT.U32.AND P3, PT, R0.reuse, R21, PT ;  /* 0x000000150000720c */ /* 0x040fe40003f64070 */
[----:B------:R-:W-:-:S11]  /*2eb0*/  ISETP.GT.U32.AND P4, PT, R0, R23, PT ;  /* 0x000000170000720c */ /* 0x000fd60003f84070 */
[--C-:B------:R-:W-:Y:S02]  /*2ec0*/  @!P3 IMAD.IADD R21, R21, 0x1, -R6.reuse ;  /* 0x000000011515b824 */ /* 0x100fe400078e0a06 */
[----:B------:R-:W-:-:S03]  /*2ed0*/  @!P4 IMAD.IADD R23, R23, 0x1, -R6 ;  /* 0x000000011717c824 */ /* 0x000fc600078e0a06 */
[C---:B------:R-:W-:Y:S02]  /*2ee0*/  ISETP.GT.U32.AND P3, PT, R0.reuse, R21, PT ;  /* 0x000000150000720c */ /* 0x040fe40003f64070 */
[C---:B------:R-:W-:Y:S02]  /*2ef0*/  ISETP.GT.U32.AND P4, PT, R0.reuse, R23, PT ;  /* 0x000000170000720c */ /* 0x040fe40003f84070 */
[C---:B------:R-:W-:Y:S02]  /*2f00*/  ISETP.GT.U32.AND P5, PT, R0.reuse, R25, PT ;  /* 0x000000190000720c */ /* 0x040fe40003fa4070 */
[----:B------:R-:W-:Y:S02]  /*2f10*/  ISETP.GT.U32.AND P6, PT, R0, R27, PT ;  /* 0x0000001b0000720c */ /* 0x000fe40003fc4070 */
[----:B---3--:R-:W-:-:S05]  /*2f20*/  IABS R11, R26 ;  /* 0x0000001a000b7213 */ /* 0x008fca0000000000 */
[--C-:B------:R-:W-:Y:S02]  /*2f30*/  @!P3 IMAD.IADD R21, R21, 0x1, -R6.reuse ;  /* 0x000000011515b824 */ /* 0x100fe400078e0a06 */
[--C-:B------:R-:W-:Y:S01]  /*2f40*/  @!P4 IMAD.IADD R23, R23, 0x1, -R6.reuse ;  /* 0x000000011717c824 */ /* 0x100fe200078e0a06 */
[----:B------:R-:W-:Y:S01]  /*2f50*/  ISETP.GE.AND P4, PT, R18, RZ, PT ;  /* 0x000000ff1200720c */ /* 0x000fe20003f86270 */
[----:B------:R-:W-:Y:S02]  /*2f60*/  @!P2 IMAD.MOV R21, RZ, RZ, -R21 ;  /* 0x000000ffff15a224 */ /* 0x000fe400078e0a15 */
[--C-:B------:R-:W-:Y:S02]  /*2f70*/  @!P5 IMAD.IADD R25, R25, 0x1, -R6.reuse ;  /* 0x000000011919d824 */ /* 0x100fe400078e0a06 */
[----:B------:R-:W-:Y:S02]  /*2f80*/  @!P6 IMAD.IADD R27, R27, 0x1, -R6 ;  /* 0x000000011b1be824 */ /* 0x000fe400078e0a06 */
[----:B------:R-:W-:Y:S01]  /*2f90*/  IMAD.HI.U32 R18, R5, R11, RZ ;  /* 0x0000000b05127227 */ /* 0x000fe200078e00ff */
[----:B------:R-:W-:-:S02]  /*2fa0*/  SEL R10, R9, R21, !P0 ;  /* 0x00000015090a7207 */ /* 0x000fc40004000000 */
[C---:B------:R-:W-:Y:S01]  /*2fb0*/  ISETP.GT.U32.AND P5, PT, R0.reuse, R25, PT ;  /* 0x000000190000720c */ /* 0x040fe20003fa4070 */
[----:B------:R-:W-:Y:S01]  /*2fc0*/  IMAD.MOV R21, RZ, RZ, -R18 ;  /* 0x000000ffff157224 */ /* 0x000fe200078e0a12 */
[----:B------:R-:W-:Y:S01]  /*2fd0*/  ISETP.GT.U32.AND P6, PT, R0, R27, PT ;  /* 0x0000001b0000720c */ /* 0x000fe20003fc4070 */
[----:B------:R-:W-:Y:S01]  /*2fe0*/  @!P1 IMAD.MOV R23, RZ, RZ, -R23 ;  /* 0x000000ffff179224 */ /* 0x000fe200078e0a17 */
[----:B------:R-:W-:Y:S01]  /*2ff0*/  ISETP.GE.AND P3, PT, R17, RZ, PT ;  /* 0x000000ff1100720c */ /* 0x000fe20003f66270 */
[----:B------:R-:W-:-:S03]  /*3000*/  IMAD R11, R6, R21, R11 ;  /* 0x00000015060b7224 */ /* 0x000fc600078e020b */
[----:B------:R-:W-:Y:S02]  /*3010*/  SEL R23, R9, R23, !P0 ;  /* 0x0000001709177207 */ /* 0x000fe40004000000 */
[----:B------:R-:W-:Y:S02]  /*3020*/  ISETP.GT.U32.AND P2, PT, R0, R11, PT ;  /* 0x0000000b0000720c */ /* 0x000fe40003f44070 */
[----:B------:R-:W-:Y:S01]  /*3030*/  IADD3 R10, PT, PT, R23, R10, R19 ;  /* 0x0000000a170a7210 */ /* 0x000fe20007ffe013 */
[--C-:B------:R-:W-:Y:S02]  /*3040*/  @!P5 IMAD.IADD R25, R25, 0x1, -R6.reuse ;  /* 0x000000011919d824 */ /* 0x100fe400078e0a06 */
[----:B------:R-:W-:Y:S02]  /*3050*/  @!P6 IMAD.IADD R27, R27, 0x1, -R6 ;  /* 0x000000011b1be824 */ /* 0x000fe400078e0a06 */
[----:B------:R-:W-:Y:S02]  /*3060*/  @!P3 IMAD.MOV R25, RZ, RZ, -R25 ;  /* 0x000000ffff19b224 */ /* 0x000fe400078e0a19 */
[----:B------:R-:W-:Y:S01]  /*3070*/  @!P4 IMAD.MOV R27, RZ, RZ, -R27 ;  /* 0x000000ffff1bc224 */ /* 0x000fe200078e0a1b */
[----:B------:R-:W-:-:S02]  /*3080*/  ISETP.GE.AND P4, PT, R26, RZ, PT ;  /* 0x000000ff1a00720c */ /* 0x000fc40003f86270 */
[----:B------:R-:W-:Y:S01]  /*3090*/  SEL R25, R9, R25, !P0 ;  /* 0x0000001909197207 */ /* 0x000fe20004000000 */
[----:B------:R-:W-:Y:S01]  /*30a0*/  @!P2 IMAD.IADD R11, R11, 0x1, -R6 ;  /* 0x000000010b0ba824 */ /* 0x000fe200078e0a06 */
[----:B------:R-:W-:-:S04]  /*30b0*/  SEL R27, R9, R27, !P0 ;  /* 0x0000001b091b7207 */ /* 0x000fc80004000000 */
[----:B------:R-:W-:Y:S02]  /*30c0*/  IADD3 R10, PT, PT, R27, R25, R10 ;  /* 0x000000191b0a7210 */ /* 0x000fe40007ffe00a */
[----:B------:R-:W-:-:S13]  /*30d0*/  ISETP.GT.U32.AND P5, PT, R0, R11, PT ;  /* 0x0000000b0000720c */ /* 0x000fda0003fa4070 */
[----:B------:R-:W-:-:S04]  /*30e0*/  @!P5 IMAD.IADD R11, R11, 0x1, -R6 ;  /* 0x000000010b0bd824 */ /* 0x000fc800078e0a06 */
[----:B------:R-:W-:Y:S01]  /*30f0*/  @!P4 IMAD.MOV R11, RZ, RZ, -R11 ;  /* 0x000000ffff0bc224 */ /* 0x000fe200078e0a0b */
[----:B------:R-:W-:-:S04]  /*3100*/  USHF.L.U32 UR6, UR6, 0xc, URZ ;  /* 0x0000000c06067899 */ /* 0x000fc800080006ff */
[----:B------:R-:W-:Y:S01]  /*3110*/  SEL R11, R9, R11, !P0 ;  /* 0x0000000b090b7207 */ /* 0x000fe20004000000 */
[----:B------:R-:W-:Y:S01]  /*3120*/  USHF.R.S32.HI UR4, URZ, 0x1f, UR6 ;  /* 0x0000001fff047899 */ /* 0x000fe20008011406 */
[----:B--2---:R-:W-:-:S05]  /*3130*/  IABS R19, R7 ;  /* 0x0000000700137213 */ /* 0x004fca0000000000 */
[----:B------:R-:W-:Y:S01]  /*3140*/  IMAD.MOV.U32 R18, RZ, RZ, R19 ;  /* 0x000000ffff127224 */ /* 0x000fe200078e0013 */
[----:B----4-:R-:W-:Y:S02]  /*3150*/  IABS R17, R8 ;  /* 0x0000000800117213 */ /* 0x010fe40000000000 */
[----:B------:R-:W-:-:S03]  /*3160*/  ISETP.GE.AND P1, PT, R8, RZ, PT ;  /* 0x000000ff0800720c */ /* 0x000fc60003f26270 */
[----:B------:R-:W-:Y:S01]  /*3170*/  IMAD.HI.U32 R19, R5, R17, RZ ;  /* 0x0000001105137227 */ /* 0x000fe200078e00ff */
[----:B-----5:R-:W-:-:S03]  /*3180*/  IABS R23, R24 ;  /* 0x0000001800177213 */ /* 0x020fc60000000000 */
[----:B------:R-:W-:-:S04]  /*3190*/  IMAD.HI.U32 R8, R5, R18, RZ ;  /* 0x0000001205087227 */ /* 0x000fc800078e00ff */
[----:B------:R-:W-:Y:S01]  /*31a0*/  IMAD.MOV R21, RZ, RZ, -R19 ;  /* 0x000000ffff157224 */ /* 0x000fe200078e0a13 */
[----:B------:R-:W-:Y:S01]  /*31b0*/  IABS R26, R12 ;  /* 0x0000000c001a7213 */ /* 0x000fe20000000000 */
[----:B------:R-:W-:Y:S02]  /*31c0*/  IMAD.MOV.U32 R19, RZ, RZ, R23 ;  /* 0x000000ffff137224 */ /* 0x000fe400078e0017 */
[----:B------:R-:W-:Y:S02]  /*31d0*/  IMAD.MOV R25, RZ, RZ, -R8 ;  /* 0x000000ffff197224 */ /* 0x000fe400078e0a08 */
[----:B------:R-:W-:Y:S02]  /*31e0*/  IMAD R17, R6, R21, R17 ;  /* 0x0000001506117224 */ /* 0x000fe400078e0211 */
[----:B------:R-:W-:Y:S01]  /*31f0*/  IMAD.HI.U32 R8, R5, R19, RZ ;  /* 0x0000001305087227 */ /* 0x000fe200078e00ff */
[----:B------:R-:W-:-:S03]  /*3200*/  ISETP.GE.AND P3, PT, R7, RZ, PT ;  /* 0x000000ff0700720c */ /* 0x000fc60003f66270 */
[----:B------:R-:W-:Y:S01]  /*3210*/  IMAD.MOV.U32 R23, RZ, RZ, R26 ;  /* 0x000000ffff177224 */ /* 0x000fe200078e001a */
[----:B------:R-:W-:Y:S01]  /*3220*/  ISETP.GT.U32.AND P2, PT, R0, R17, PT ;  /* 0x000000110000720c */ /* 0x000fe20003f44070 */
[----:B------:R-:W-:Y:S02]  /*3230*/  IMAD R7, R6, R25, R18 ;  /* 0x0000001906077224 */ /* 0x000fe400078e0212 */
[----:B------:R-:W-:Y:S02]  /*3240*/  IMAD.MOV R8, RZ, RZ, -R8 ;  /* 0x000000ffff087224 */ /* 0x000fe400078e0a08 */
[----:B------:R-:W-:Y:S01]  /*3250*/  IMAD.HI.U32 R18, R5, R23, RZ ;  /* 0x0000001705127227 */ /* 0x000fe200078e00ff */
[----:B------:R-:W-:-:S03]  /*3260*/  ISETP.GT.U32.AND P6, PT, R0, R7, PT ;  /* 0x000000070000720c */ /* 0x000fc60003fc4070 */
[----:B------:R-:W-:Y:S02]  /*3270*/  IMAD R19, R6, R8, R19 ;  /* 0x0000000806137224 */ /* 0x000fe400078e0213 */
[----:B------:R-:W-:-:S03]  /*3280*/  IMAD.MOV R18, RZ, RZ, -R18 ;  /* 0x000000ffff127224 */ /* 0x000fc600078e0a12 */
[----:B------:R-:W-:Y:S01]  /*3290*/  ISETP.GT.U32.AND P5, PT, R0, R19, PT ;  /* 0x000000130000720c */ /* 0x000fe20003fa4070 */
[----:B------:R-:W-:Y:S01]  /*32a0*/  IMAD R23, R6, R18, R23 ;  /* 0x0000001206177224 */ /* 0x000fe200078e0217 */
[----:B------:R-:W-:Y:S01]  /*32b0*/  IABS R21, R13 ;  /* 0x0000000d00157213 */ /* 0x000fe20000000000 */
[----:B------:R-:W-:-:S03]  /*32c0*/  @!P2 IMAD.IADD R17, R17, 0x1, -R6 ;  /* 0x000000011111a824 */ /* 0x000fc600078e0a06 */
[C---:B------:R-:W-:Y:S01]  /*32d0*/  ISETP.GT.U32.AND P2, PT, R0.reuse, R23, PT ;  /* 0x000000170000720c */ /* 0x040fe20003f44070 */
[----:B------:R-:W-:Y:S01]  /*32e0*/  @!P6 IMAD.IADD R7, R7, 0x1, -R6 ;  /* 0x000000010707e824 */ /* 0x000fe200078e0a06 */
[----:B------:R-:W-:Y:S01]  /*32f0*/  ISETP.GT.U32.AND P6, PT, R0, R17, PT ;  /* 0x000000110000720c */ /* 0x000fe20003fc4070 */
[----:B------:R-:W-:Y:S01]  /*3300*/  IMAD.HI.U32 R8, R5, R21, RZ ;  /* 0x0000001505087227 */ /* 0x000fe200078e00ff */
[----:B------:R-:W-:-:S03]  /*3310*/  IABS R25, R14 ;  /* 0x0000000e00197213 */ /* 0x000fc60000000000 */
[----:B------:R-:W-:Y:S01]  /*3320*/  @!P5 IMAD.IADD R19, R19, 0x1, -R6 ;  /* 0x000000011313d824 */ /* 0x000fe200078e0a06 */
[----:B------:R-:W-:Y:S01]  /*3330*/  ISETP.GT.U32.AND P5, PT, R0, R7, PT ;  /* 0x000000070000720c */ /* 0x000fe20003fa4070 */
[----:B------:R-:W-:Y:S01]  /*3340*/  IMAD.MOV R8, RZ, RZ, -R8 ;  /* 0x000000ffff087224 */ /* 0x000fe200078e0a08 */
[----:B------:R-:W-:-:S03]  /*3350*/  IABS R27, R15 ;  /* 0x0000000f001b7213 */ /* 0x000fc60000000000 */
[----:B------:R-:W-:Y:S02]  /*3360*/  IMAD R21, R6, R8, R21 ;  /* 0x0000000806157224 */ /* 0x000fe400078e0215 */
[----:B------:R-:W-:Y:S02]  /*3370*/  @!P2 IMAD.IADD R23, R23, 0x1, -R6 ;  /* 0x000000011717a824 */ /* 0x000fe400078e0a06 */
[C---:B------:R-:W-:Y:S01]  /*3380*/  IMAD.HI.U32 R8, R5.reuse, R25, RZ ;  /* 0x0000001905087227 */ /* 0x040fe200078e00ff */
[----:B------:R-:W-:Y:S02]  /*3390*/  IABS R29, R16 ;  /* 0x00000010001d7213 */ /* 0x000fe40000000000 */
[----:B------:R-:W-:Y:S01]  /*33a0*/  ISETP.GT.U32.AND P2, PT, R0, R23, PT ;  /* 0x000000170000720c */ /* 0x000fe20003f44070 */
[----:B------:R-:W-:-:S04]  /*33b0*/  IMAD.HI.U32 R18, R5, R27, RZ ;  /* 0x0000001b05127227 */ /* 0x000fc800078e00ff */
[----:B------:R-:W-:Y:S01]  /*33c0*/  @!P6 IMAD.IADD R17, R17, 0x1, -R6 ;  /* 0x000000011111e824 */ /* 0x000fe200078e0a06 */
[----:B------:R-:W-:Y:S01]  /*33d0*/  ISETP.GT.U32.AND P6, PT, R0, R19, PT ;  /* 0x000000130000720c */ /* 0x000fe20003fc4070 */
[----:B------:R-:W-:Y:S01]  /*33e0*/  IMAD.MOV R8, RZ, RZ, -R8 ;  /* 0x000000ffff087224 */ /* 0x000fe200078e0a08 */
[----:B------:R-:W-:Y:S01]  /*33f0*/  IADD3 R18, PT, PT, -R18, RZ, RZ ;  /* 0x000000ff12127210 */ /* 0x000fe20007ffe1ff */
[----:B------:R-:W-:Y:S01]  /*3400*/  @!P5 IMAD.IADD R7, R7, 0x1, -R6 ;  /* 0x000000010707d824 */ /* 0x000fe200078e0a06 */
[----:B------:R-:W-:Y:S01]  /*3410*/  ISETP.GT.U32.AND P5, PT, R0, R21, PT ;  /* 0x000000150000720c */ /* 0x000fe20003fa4070 */
[----:B------:R-:W-:Y:S02]  /*3420*/  IMAD R25, R6, R8, R25 ;  /* 0x0000000806197224 */ /* 0x000fe400078e0219 */
[----:B------:R-:W-:-:S04]  /*3430*/  IMAD.HI.U32 R8, R5, R29, RZ ;  /* 0x0000001d05087227 */ /* 0x000fc800078e00ff */
[----:B------:R-:W-:Y:S02]  /*3440*/  IMAD R27, R6, R18, R27 ;  /* 0x00000012061b7224 */ /* 0x000fe400078e021b */
[----:B------:R-:W-:Y:S02]  /*3450*/  IMAD.MOV R8, RZ, RZ, -R8 ;  /* 0x000000ffff087224 */ /* 0x000fe400078e0a08 */
[--C-:B------:R-:W-:Y:S01]  /*3460*/  @!P6 IMAD.IADD R19, R19, 0x1, -R6.reuse ;  /* 0x000000011313e824 */ /* 0x100fe200078e0a06 */
[----:B------:R-:W-:Y:S01]  /*3470*/  ISETP.GT.U32.AND P6, PT, R0, R25, PT ;  /* 0x000000190000720c */ /* 0x000fe20003fc4070 */
[----:B------:R-:W-:Y:S02]  /*3480*/  IMAD R29, R6, R8, R29 ;  /* 0x00000008061d7224 */ /* 0x000fe400078e021d */
[--C-:B------:R-:W-:Y:S01]  /*3490*/  @!P2 IMAD.IADD R23, R23, 0x1, -R6.reuse ;  /* 0x000000011717a824 */ /* 0x100fe200078e0a06 */
[C---:B------:R-:W-:Y:S01]  /*34a0*/  ISETP.GT.U32.AND P2, PT, R0.reuse, R27, PT ;  /* 0x0000001b0000720c */ /* 0x040fe20003f44070 */
[----:B------:R-:W-:Y:S01]  /*34b0*/  @!P5 IMAD.IADD R21, R21, 0x1, -R6 ;  /* 0x000000011515d824 */ /* 0x000fe200078e0a06 */
[----:B------:R-:W-:-:S07]  /*34c0*/  ISETP.GT.U32.AND P5, PT, R0, R29, PT ;  /* 0x0000001d0000720c */ /* 0x000fce0003fa4070 */
[----:B------:R-:W-:-:S04]  /*34d0*/  @!P6 IMAD.IADD R25, R25, 0x1, -R6 ;  /* 0x000000011919e824 */ /* 0x000fc800078e0a06 */
[--C-:B------:R-:W-:Y:S01]  /*34e0*/  @!P2 IMAD.IADD R27, R27, 0x1, -R6.reuse ;  /* 0x000000011b1ba824 */ /* 0x100fe200078e0a06 */
[----:B------:R-:W-:Y:S01]  /*34f0*/  ISETP.GE.AND P2, PT, R12, RZ, PT ;  /* 0x000000ff0c00720c */ /* 0x000fe20003f46270 */
[----:B------:R-:W-:Y:S01]  /*3500*/  @!P5 IMAD.IADD R29, R29, 0x1, -R6 ;  /* 0x000000011d1dd824 */ /* 0x000fe200078e0a06 */
[----:B------:R-:W-:Y:S02]  /*3510*/  ISETP.GE.AND P6, PT, R24, RZ, PT ;  /* 0x000000ff1800720c */ /* 0x000fe40003fc6270 */
[C---:B------:R-:W-:Y:S02]  /*3520*/  ISETP.GT.U32.AND P4, PT, R0.reuse, R21, PT ;  /* 0x000000150000720c */ /* 0x040fe40003f84070 */
[C---:B------:R-:W-:Y:S01]  /*3530*/  ISETP.GT.U32.AND P5, PT, R0.reuse, R25, PT ;  /* 0x000000190000720c */ /* 0x040fe20003fa4070 */
[----:B------:R-:W-:Y:S01]  /*3540*/  @!P3 IMAD.MOV R7, RZ, RZ, -R7 ;  /* 0x000000ffff07b224 */ /* 0x000fe200078e0a07 */
[----:B------:R-:W-:-:S05]  /*3550*/  ISETP.GT.U32.AND P3, PT, R0, R27, PT ;  /* 0x0000001b0000720c */ /* 0x000fca0003f64070 */
[----:B------:R-:W-:Y:S01]  /*3560*/  @!P2 IMAD.MOV R23, RZ, RZ, -R23 ;  /* 0x000000ffff17a224 */ /* 0x000fe200078e0a17 */
[----:B------:R-:W-:Y:S01]  /*3570*/  ISETP.GE.AND P2, PT, R13, RZ, PT ;  /* 0x000000ff0d00720c */ /* 0x000fe20003f46270 */
[----:B------:R-:W-:Y:S01]  /*3580*/  @!P6 IMAD.MOV R19, RZ, RZ, -R19 ;  /* 0x000000ffff13e224 */ /* 0x000fe200078e0a13 */
[----:B------:R-:W-:Y:S01]  /*3590*/  ISETP.GT.U32.AND P6, PT, R0, R29, PT ;  /* 0x0000001d0000720c */ /* 0x000fe20003fc4070 */
[--C-:B------:R-:W-:Y:S01]  /*35a0*/  @!P4 IMAD.IADD R21, R21, 0x1, -R6.reuse ;  /* 0x000000011515c824 */ /* 0x100fe200078e0a06 */
[----:B------:R-:W-:Y:S01]  /*35b0*/  ISETP.GE.AND P4, PT, R14, RZ, PT ;  /* 0x000000ff0e00720c */ /* 0x000fe20003f86270 */
[--C-:B------:R-:W-:Y:S01]  /*35c0*/  @!P5 IMAD.IADD R25, R25, 0x1, -R6.reuse ;  /* 0x000000011919d824 */ /* 0x100fe200078e0a06 */
[----:B------:R-:W-:Y:S01]  /*35d0*/  ISETP.GE.AND P5, PT, R15, RZ, PT ;  /* 0x000000ff0f00720c */ /* 0x000fe20003fa6270 */
[----:B------:R-:W-:Y:S02]  /*35e0*/  @!P1 IMAD.MOV R17, RZ, RZ, -R17 ;  /* 0x000000ffff119224 */ /* 0x000fe400078e0a11 */
[----:B------:R-:W-:Y:S01]  /*35f0*/  @!P3 IMAD.IADD R27, R27, 0x1, -R6 ;  /* 0x000000011b1bb824 */ /* 0x000fe200078e0a06 */
[----:B------:R-:W-:-:S02]  /*3600*/  ISETP.GE.AND P3, PT, R16, RZ, PT ;  /* 0x000000ff1000720c */ /* 0x000fc40003f66270 */
[----:B------:R-:W-:Y:S01]  /*3610*/  SEL R17, R9, R17, !P0 ;  /* 0x0000001109117207 */ /* 0x000fe20004000000 */
[----:B------:R-:W-:Y:S01]  /*3620*/  @!P2 IMAD.MOV R21, RZ, RZ, -R21 ;  /* 0x000000ffff15a224 */ /* 0x000fe200078e0a15 */
[----:B------:R-:W-:Y:S02]  /*3630*/  ISETP.GE.U32.AND P1, PT, R22, UR6, PT ;  /* 0x0000000616007c0c */ /* 0x000fe4000bf26070 */
[----:B------:R-:W-:Y:S02]  /*3640*/  IADD3 R10, PT, PT, R17, R11, R10 ;  /* 0x0000000b110a7210 */ /* 0x000fe40007ffe00a */
[C---:B------:R-:W-:Y:S02]  /*3650*/  SEL R7, R9.reuse, R7, !P0 ;  /* 0x0000000709077207 */ /* 0x040fe40004000000 */
[----:B------:R-:W-:Y:S01]  /*3660*/  SEL R19, R9, R19, !P0 ;  /* 0x0000001309137207 */ /* 0x000fe20004000000 */
[----:B------:R-:W-:Y:S01]  /*3670*/  @!P6 IMAD.IADD R29, R29, 0x1, -R6 ;  /* 0x000000011d1de824 */ /* 0x000fe200078e0a06 */
[----:B------:R-:W-:Y:S01]  /*3680*/  ISETP.GE.U32.AND.EX P1, PT, R20, UR4, PT, P1 ;  /* 0x0000000414007c0c */ /* 0x000fe2000bf26110 */
[----:B------:R-:W-:Y:S01]  /*3690*/  @!P4 IMAD.MOV R25, RZ, RZ, -R25 ;  /* 0x000000ffff19c224 */ /* 0x000fe200078e0a19 */
[----:B------:R-:W-:Y:S01]  /*36a0*/  IADD3 R10, PT, PT, R19, R7, R10 ;  /* 0x00000007130a7210 */ /* 0x000fe20007ffe00a */
[----:B------:R-:W-:Y:S01]  /*36b0*/  @!P5 IMAD.MOV R27, RZ, RZ, -R27 ;  /* 0x000000ffff1bd224 */ /* 0x000fe200078e0a1b */
[----:B------:R-:W-:-:S02]  /*36c0*/  SEL R23, R9, R23, !P0 ;  /* 0x0000001709177207 */ /* 0x000fc40004000000 */
[C---:B------:R-:W-:Y:S01]  /*36d0*/  SEL R21, R9.reuse, R21, !P0 ;  /* 0x0000001509157207 */ /* 0x040fe20004000000 */
[----:B------:R-:W-:Y:S01]  /*36e0*/  @!P3 IMAD.MOV R29, RZ, RZ, -R29 ;  /* 0x000000ffff1db224 */ /* 0x000fe200078e0a1d */
[----:B------:R-:W-:Y:S02]  /*36f0*/  SEL R7, R9, R25, !P0 ;  /* 0x0000001909077207 */ /* 0x000fe40004000000 */
[----:B------:R-:W-:Y:S02]  /*3700*/  IADD3 R10, PT, PT, R21, R23, R10 ;  /* 0x00000017150a7210 */ /* 0x000fe40007ffe00a */
[C---:B------:R-:W-:Y:S02]  /*3710*/  SEL R27, R9.reuse, R27, !P0 ;  /* 0x0000001b091b7207 */ /* 0x040fe40004000000 */
[----:B------:R-:W-:Y:S02]  /*3720*/  SEL R8, R9, R29, !P0 ;  /* 0x0000001d09087207 */ /* 0x000fe40004000000 */
[----:B------:R-:W-:-:S05]  /*3730*/  IADD3 R7, PT, PT, R27, R7, R10 ;  /* 0x000000071b077210 */ /* 0x000fca0007ffe00a */
[----:B------:R-:W-:Y:S01]  /*3740*/  IMAD.IADD R8, R8, 0x1, R7 ;  /* 0x0000000108087824 */ /* 0x000fe200078e0207 */
[----:B------:R-:W-:Y:S06]  /*3750*/  @!P1 BRA `(.L_x_16) ;  /* 0x0000002c00589947 */ /* 0x000fec0003800000 */
[----:B------:R-:W-:Y:S01]  /*3760*/  UIADD3 UR8, UP0, UPT, UR5, UR6, URZ ;  /* 0x0000000605087290 */ /* 0x000fe2000ff1e0ff */
[----:B------:R-:W-:Y:S01]  /*3770*/  IADD3 R21, P3, PT, R2, -0x1000, RZ ;  /* 0xfffff00002157810 */ /* 0x000fe20007f7e0ff */
[----:B------:R-:W0:Y:S01]  /*3780*/  LDCU.64 UR10, c[0x0][0x380] ;  /* 0x00007000ff0a77ac */ /* 0x000e220008000a00 */
[----:B------:R-:W-:Y:S02]  /*3790*/  LOP3.LUT R7, RZ, R4, RZ, 0x33, !PT ;  /* 0x00000004ff077212 */ /* 0x000fe400078e33ff */
[----:B------:R-:W-:Y:S01]  /*37a0*/  IADD3.X R14, PT, PT, R3, -0x1, RZ, P3, !PT ;  /* 0xffffffff030e7810 */ /* 0x000fe20001ffe4ff */
[----:B------:R-:W-:Y:S01]  /*37b0*/  UIADD3.X UR9, UPT, UPT, URZ, UR4, URZ, UP0, !UPT ;  /* 0x00000004ff097290 */ /* 0x000fe200087fe4ff */
[----:B------:R-:W-:Y:S01]  /*37c0*/  ISETP.LT.U32.AND P1, PT, R21, UR8, PT ;  /* 0x0000000815007c0c */ /* 0x000fe2000bf21070 */
[----:B------:R-:W1:Y:S01]  /*37d0*/  LDCU.64 UR16, c[0x0][0x380] ;  /* 0x00007000ff1077ac */ /* 0x000e620008000a00 */
[----:B------:R-:W-:Y:S02]  /*37e0*/  IADD3 R13, P2, PT, R4, UR8, RZ ;  /* 0x00000008040d7c10 */ /* 0x000fe4000ff5e0ff */
[----:B------:R-:W-:Y:S01]  /*37f0*/  IADD3 R7, PT, PT, R2, -UR6, R7 ;  /* 0x8000000602077c10 */ /* 0x000fe2000fffe007 */
[----:B------:R-:W-:Y:S01]  /*3800*/  IMAD.U32 R11, RZ, RZ, UR9 ;  /* 0x00000009ff0b7e24 */ /* 0x000fe2000f8e00ff */
[----:B------:R-:W-:Y:S01]  /*3810*/  UMOV UR4, URZ ;  /* 0x000000ff00047c82 */ /* 0x000fe20008000000 */
[----:B------:R-:W-:Y:S01]  /*3820*/  IMAD.X R10, RZ, RZ, UR9, P2 ;  /* 0x00000009ff0a7e24 */ /* 0x000fe200090e06ff */
[----:B------:R-:W-:Y:S01]  /*3830*/  UMOV UR7, UR9 ;  /* 0x0000000900077c82 */ /* 0x000fe20008000000 */
[----:B------:R-:W-:Y:S01]  /*3840*/  VIADD R7, R7, -UR5 ;  /* 0x8000000507077c36 */ /* 0x000fe20008000000 */
[----:B------:R-:W-:-:S02]  /*3850*/  ISETP.GT.U32.AND.EX P1, PT, R11, R14, PT, P1 ;  /* 0x0000000e0b00720c */ /* 0x000fc40003f24110 */
[----:B0-----:R-:W-:Y:S01]  /*3860*/  LEA R12, P3, R13, UR10, 0x2 ;  /* 0x0000000a0d0c7c11 */ /* 0x001fe2000f8610ff */
[----:B------:R-:W-:-:S03]  /*3870*/  UMOV UR10, UR8 ;  /* 0x00000008000a7c82 */ /* 0x000fc60008000000 */
[----:B------:R-:W-:Y:S02]  /*3880*/  IADD3 R12, P2, PT, R12, 0x2000, RZ ;  /* 0x000020000c0c7810 */ /* 0x000fe40007f5e0ff */
[----:B------:R-:W-:-:S05]  /*3890*/  LEA.HI.X R13, R13, UR11, R10, 0x2, P3 ;  /* 0x0000000b0d0d7c11 */ /* 0x000fca00098f140a */
[----:B------:R-:W-:Y:S01]  /*38a0*/  IMAD.X R13, RZ, RZ, R13, P2 ;  /* 0x000000ffff0d7224 */ /* 0x000fe200010e060d */
[----:B-1----:R-:W-:Y:S06]  /*38b0*/  @P1 BRA `(.L_x_17) ;  /* 0x0000000c00bc1947 */ /* 0x002fec0003800000 */
.L_x_18:
[----:B------:R-:W-:Y:S01]  /*38c0*/  IADD3 R3, P0, PT, R4, UR8, RZ ;  /* 0x0000000804037c10 */ /* 0x000fe2000ff1e0ff */
[----:B------:R-:W0:Y:S04]  /*38d0*/  LDC R19, c[0x0][0x390] ;  /* 0x0000e400ff137b82 */ /* 0x000e280000000800 */
[----:B------:R-:W-:Y:S01]  /*38e0*/  IMAD.X R6, RZ, RZ, UR9, P0 ;  /* 0x00000009ff067e24 */ /* 0x000fe200080e06ff */
[----:B------:R-:W-:-:S04]  /*38f0*/  LEA R2, P0, R3, UR16, 0x2 ;  /* 0x0000001003027c11 */ /* 0x000fc8000f8010ff */
[----:B------:R-:W-:-:S05]  /*3900*/  LEA.HI.X R3, R3, UR17, R6, 0x2, P0 ;  /* 0x0000001103037c11 */ /* 0x000fca00080f1406 */
[----:B------:R-:W2:Y:S04]  /*3910*/  LDG.E R26, desc[UR12][R2.64] ;  /* 0x0000000c021a7981 */ /* 0x000ea8000c1e1900 */
[----:B------:R-:W3:Y:S04]  /*3920*/  LDG.E R22, desc[UR12][R2.64+0x400] ;  /* 0x0004000c02167981 */ /* 0x000ee8000c1e1900 */
[----:B------:R-:W4:Y:S04]  /*3930*/  LDG.E R20, desc[UR12][R2.64+0x800] ;  /* 0x0008000c02147981 */ /* 0x000f28000c1e1900 */
[----:B------:R-:W5:Y:S04]  /*3940*/  LDG.E R9, desc[UR12][R2.64+0xc00] ;  /* 0x000c000c02097981 */ /* 0x000f68000c1e1900 */
[----:B------:R-:W5:Y:S04]  /*3950*/  LDG.E R17, desc[UR12][R2.64+0x1000] ;  /* 0x0010000c02117981 */ /* 0x000f68000c1e1900 */
[----:B------:R-:W5:Y:S01]  /*3960*/  LDG.E R18, desc[UR12][R2.64+0x1400] ;  /* 0x0014000c02127981 */ /* 0x000f62000c1e1900 */
[----:B0-----:R-:W-:-:S03]  /*3970*/  IABS R6, R19 ;  /* 0x0000001300067213 */ /* 0x001fc60000000000 */
[----:B------:R-:W5:Y:S01]  /*3980*/  LDG.E R15, desc[UR12][R2.64+0x1800] ;  /* 0x0018000c020f7981 */ /* 0x000f62000c1e1900 */
[----:B------:R-:W0:Y:S03]  /*3990*/  I2F.RP R25, R6 ;  /* 0x0000000600197306 */ /* 0x000e260000209400 */
[----:B------:R-:W5:Y:S05]  /*39a0*/  LDG.E R16, desc[UR12][R2.64+0x1c00] ;  /* 0x001c000c02107981 */ /* 0x000f6a000c1e1900 */
[----:B0-----:R-:W0:Y:S02]  /*39b0*/  MUFU.RCP R25, R25 ;  /* 0x0000001900197308 */ /* 0x001e240000001000 */
[----:B0-----:R-:W-:-:S06]  /*39c0*/  VIADD R10, R25, 0xffffffe ;  /* 0x0ffffffe190a7836 */ /* 0x001fcc0000000000 */
[----:B------:R0:W1:Y:S02]  /*39d0*/  F2I.FTZ.U32.TRUNC.NTZ R11, R10 ;  /* 0x0000000a000b7305 */ /* 0x000064000021f000 */
[----:B0-----:R-:W-:Y:S02]  /*39e0*/  IMAD.MOV.U32 R10, RZ, RZ, RZ ;  /* 0x000000ffff0a7224 */ /* 0x001fe400078e00ff */
[----:B-1----:R-:W-:-:S04]  /*39f0*/  IMAD.MOV R27, RZ, RZ, -R11 ;  /* 0x000000ffff1b7224 */ /* 0x002fc800078e0a0b */
[----:B------:R-:W-:Y:S01]  /*3a00*/  IMAD R27, R27, R6, RZ ;  /* 0x000000061b1b7224 */ /* 0x000fe200078e02ff */
[----:B--2---:R-:W-:-:S05]  /*3a10*/  IABS R23, R26 ;  /* 0x0000001a00177213 */ /* 0x004fca0000000000 */
[----:B------:R-:W-:-:S04]  /*3a20*/  IMAD.HI.U32 R24, R5, R23, RZ ;  /* 0x0000001705187227 */ /* 0x000fc800078e00ff */
[----:B------:R-:W-:Y:S02]  /*3a30*/  IMAD.HI.U32 R5, R11, R27, R10 ;  /* 0x0000001b0b057227 */ /* 0x000fe400078e000a */
[----:B------:R-:W2:Y:S04]  /*3a40*/  LDG.E R10, desc[UR12][R2.64+0x2000] ;  /* 0x0020000c020a7981 */ /* 0x000ea8000c1e1900 */
[----:B------:R-:W2:Y:S01]  /*3a50*/  LDG.E R11, desc[UR12][R2.64+0x2400] ;  /* 0x0024000c020b7981 */ /* 0x000ea2000c1e1900 */
[----:B------:R-:W-:-:S04]  /*3a60*/  IMAD.MOV R24, RZ, RZ, -R24 ;  /* 0x000000ffff187224 */ /* 0x000fc800078e0a18 */
[----:B------:R-:W-:Y:S01]  /*3a70*/  IMAD R23, R6, R24, R23 ;  /* 0x0000001806177224 */ /* 0x000fe200078e0217 */
[----:B---3--:R-:W-:Y:S01]  /*3a80*/  IABS R25, R22 ;  /* 0x0000001600197213 */ /* 0x008fe20000000000 */
[----:B------:R-:W3:Y:S03]  /*3a90*/  LDG.E R24, desc[UR12][R2.64+0x2800] ;  /* 0x0028000c02187981 */ /* 0x000ee6000c1e1900 */
[----:B------:R-:W-:Y:S02]  /*3aa0*/  ISETP.GT.U32.AND P0, PT, R0, R23, PT ;  /* 0x000000170000720c */ /* 0x000fe40003f04070 */
[----:B----4-:R-:W-:-:S11]  /*3ab0*/  IABS R27, R20 ;  /* 0x00000014001b7213 */ /* 0x010fd60000000000 */
[----:B------:R-:W-:-:S05]  /*3ac0*/  @!P0 IMAD.IADD R23, R23, 0x1, -R6 ;  /* 0x0000000117178824 */ /* 0x000fca00078e0a06 */
[----:B------:R-:W-:Y:S01]  /*3ad0*/  ISETP.GT.U32.AND P0, PT, R0, R23, PT ;  /* 0x000000170000720c */ /* 0x000fe20003f04070 */
[----:B------:R-:W-:-:S04]  /*3ae0*/  IMAD.HI.U32 R0, R5, R25, RZ ;  /* 0x0000001905007227 */ /* 0x000fc800078e00ff */
[----:B------:R-:W-:Y:S01]  /*3af0*/  IMAD.MOV R0, RZ, RZ, -R0 ;  /* 0x000000ffff007224 */ /* 0x000fe200078e0a00 */
[----:B-----5:R-:W-:-:S03]  /*3b00*/  IABS R29, R9 ;  /* 0x00000009001d7213 */ /* 0x020fc60000000000 */
[----:B------:R-:W-:Y:S02]  /*3b10*/  IMAD R25, R6, R0, R25 ;  /* 0x0000000006197224 */ /* 0x000fe400078e0219 */
[C---:B------:R-:W-:Y:S01]  /*3b20*/  IMAD.HI.U32 R0, R5.reuse, R27, RZ ;  /* 0x0000001b05007227 */ /* 0x040fe200078e00ff */
[----:B------:R-:W-:Y:S02]  /*3b30*/  ISETP.GE.AND P2, PT, R22, RZ, PT ;  /* 0x000000ff1600720c */ /* 0x000fe40003f46270 */
[----:B------:R-:W-:Y:S01]  /*3b40*/  ISETP.GE.AND P1, PT, R20, RZ, PT ;  /* 0x000000ff1400720c */ /* 0x000fe20003f26270 */
[----:B------:R-:W-:Y:S01]  /*3b50*/  IMAD.HI.U32 R20, R5, R29, RZ ;  /* 0x0000001d05147227 */ /* 0x000fe200078e00ff */
[----:B------:R-:W-:Y:S02]  /*3b60*/  IADD3 R0, PT, PT, -R0, RZ, RZ ;  /* 0x000000ff00007210 */ /* 0x000fe40007ffe1ff */
[----:B------:R-:W-:Y:S01]  /*3b70*/  IABS R22, R17 ;  /* 0x0000001100167213 */ /* 0x000fe20000000000 */
[----:B------:R-:W-:-:S02]  /*3b80*/  IMAD.MOV R20, RZ, RZ, -R20 ;  /* 0x000000ffff147224 */ /* 0x000fc400078e0a14 */
[----:B------:R-:W-:Y:S02]  /*3b90*/  IMAD R27, R6, R0, R27 ;  /* 0x00000000061b7224 */ /* 0x000fe400078e021b */
[----:B------:R-:W-:-:S04]  /*3ba0*/  IMAD.HI.U32 R0, R5, R22, RZ ;  /* 0x0000001605007227 */ /* 0x000fc800078e00ff */
[----:B------:R-:W-:Y:S01]  /*3bb0*/  IMAD R29, R6, R20, R29 ;  /* 0x00000014061d7224 */ /* 0x000fe200078e021d */
[----:B------:R-:W-:Y:S01]  /*3bc0*/  IABS R20, R18 ;  /* 0x0000001200147213 */ /* 0x000fe20000000000 */
[----:B------:R-:W-:-:S04]  /*3bd0*/  IMAD.MOV R0, RZ, RZ, -R0 ;  /* 0x000000ffff007224 */ /* 0x000fc800078e0a00 */
[----:B------:R-:W-:Y:S02]  /*3be0*/  IMAD R22, R6, R0, R22 ;  /* 0x0000000006167224 */ /* 0x000fe400078e0216 */
[----:B------:R-:W-:-:S04]  /*3bf0*/  IMAD.HI.U32 R0, R5, R20, RZ ;  /* 0x0000001405007227 */ /* 0x000fc800078e00ff */
[----:B------:R-:W-:-:S04]  /*3c00*/  IMAD.MOV R0, RZ, RZ, -R0 ;  /* 0x000000ffff007224 */ /* 0x000fc800078e0a00 */
[----:B------:R-:W-:Y:S02]  /*3c10*/  IMAD R20, R6, R0, R20 ;  /* 0x0000000006147224 */ /* 0x000fe400078e0214 */
[----:B------:R-:W-:-:S05]  /*3c20*/  IMAD.MOV.U32 R0, RZ, RZ, R6 ;  /* 0x000000ffff007224 */ /* 0x000fca00078e0006 */
[C---:B------:R-:W-:Y:S02]  /*3c30*/  ISETP.GT.U32.AND P5, PT, R0.reuse, R25, PT ;  /* 0x000000190000720c */ /* 0x040fe40003fa4070 */
[----:B------:R-:W-:Y:S01]  /*3c40*/  ISETP.GT.U32.AND P4, PT, R0, R27, PT ;  /* 0x0000001b0000720c */ /* 0x000fe20003f84070 */
[----:B------:R-:W-:-:S10]  /*3c50*/  @!P0 IMAD.IADD R23, R23, 0x1, -R6 ;  /* 0x0000000117178824 */ /* 0x000fd400078e0a06 */
[----:B------:R-:W-:Y:S01]  /*3c60*/  @!P5 IMAD.IADD R25, R25, 0x1, -R6 ;  /* 0x000000011919d824 */ /* 0x000fe200078e0a06 */
[----:B------:R-:W-:-:S04]  /*3c70*/  ISETP.GT.U32.AND P5, PT, R0, R29, PT ;  /* 0x0000001d0000720c */ /* 0x000fc80003fa4070 */
[C---:B------:R-:W-:Y:S01]  /*3c80*/  ISETP.GT.U32.AND P6, PT, R0.reuse, R25, PT ;  /* 0x000000190000720c */ /* 0x040fe20003fc4070 */
[----:B------:R-:W-:Y:S01]  /*3c90*/  @!P4 IMAD.IADD R27, R27, 0x1, -R6 ;  /* 0x000000011b1bc824 */ /* 0x000fe200078e0a06 */
[C---:B------:R-:W-:Y:S02]  /*3ca0*/  ISETP.GT.U32.AND P0, PT, R0.reuse, R22, PT ;  /* 0x000000160000720c */ /* 0x040fe40003f04070 */
[----:B------:R-:W-:Y:S02]  /*3cb0*/  ISETP.GT.U32.AND P4, PT, R0, R20, PT ;  /* 0x000000140000720c */ /* 0x000fe40003f84070 */
[----:B------:R-:W-:-:S03]  /*3cc0*/  ISETP.GE.AND P3, PT, R26, RZ, PT ;  /* 0x000000ff1a00720c */ /* 0x000fc60003f66270 */
[----:B------:R-:W-:Y:S01]  /*3cd0*/  @!P5 IMAD.IADD R29, R29, 0x1, -R6 ;  /* 0x000000011d1dd824 */ /* 0x000fe200078e0a06 */
[----:B------:R-:W-:-:S03]  /*3ce0*/  ISETP.GT.U32.AND P5, PT, R0, R27, PT ;  /* 0x0000001b0000720c */ /* 0x000fc60003fa4070 */
[--C-:B------:R-:W-:Y:S01]  /*3cf0*/  @!P6 IMAD.IADD R25, R25, 0x1, -R6.reuse ;  /* 0x000000011919e824 */ /* 0x100fe200078e0a06 */
[----:B------:R-:W-:Y:S01]  /*3d00*/  ISETP.GT.U32.AND P6, PT, R0, R29, PT ;  /* 0x0000001d0000720c */ /* 0x000fe20003fc4070 */
[--C-:B------:R-:W-:Y:S02]  /*3d10*/  @!P0 IMAD.IADD R22, R22, 0x1, -R6.reuse ;  /* 0x0000000116168824 */ /* 0x100fe400078e0a06 */
[--C-:B------:R-:W-:Y:S02]  /*3d20*/  @!P4 IMAD.IADD R20, R20, 0x1, -R6.reuse ;  /* 0x000000011414c824 */ /* 0x100fe400078e0a06 */
[----:B------:R-:W-:Y:S01]  /*3d30*/  @!P3 IMAD.MOV R23, RZ, RZ, -R23 ;  /* 0x000000ffff17b224 */ /* 0x000fe200078e0a17 */
[C---:B------:R-:W-:Y:S01]  /*3d40*/  ISETP.GT.U32.AND P4, PT, R0.reuse, R22, PT ;  /* 0x000000160000720c */ /* 0x040fe20003f84070 */
[----:B------:R-:W-:Y:S01]  /*3d50*/  @!P2 IMAD.MOV R25, RZ, RZ, -R25 ;  /* 0x000000ffff19a224 */ /* 0x000fe200078e0a19 */
[----:B------:R-:W-:Y:S02]  /*3d60*/  ISETP.GE.AND P3, PT, R9, RZ, PT ;  /* 0x000000ff0900720c */ /* 0x000fe40003f66270 */
[----:B------:R-:W-:Y:S01]  /*3d70*/  ISETP.GT.U32.AND P2, PT, R0, R20, PT ;  /* 0x000000140000720c */ /* 0x000fe20003f44070 */
[--C-:B------:R-:W-:Y:S01]  /*3d80*/  @!P5 IMAD.IADD R27, R27, 0x1, -R6.reuse ;  /* 0x000000011b1bd824 */ /* 0x100fe200078e0a06 */
[----:B------:R-:W-:Y:S01]  /*3d90*/  ISETP.GE.AND P5, PT, R17, RZ, PT ;  /* 0x000000ff1100720c */ /* 0x000fe20003fa6270 */
[----:B------:R-:W-:Y:S01]  /*3da0*/  @!P6 IMAD.IADD R29, R29, 0x1, -R6 ;  /* 0x000000011d1de824 */ /* 0x000fe200078e0a06 */
[----:B------:R-:W-:-:S02]  /*3db0*/  ISETP.GE.AND P6, PT, R18, RZ, PT ;  /* 0x000000ff1200720c */ /* 0x000fc40003fc6270 */
[----:B------:R-:W-:Y:S02]  /*3dc0*/  ISETP.NE.AND P0, PT, R19, RZ, PT ;  /* 0x000000ff1300720c */ /* 0x000fe40003f05270 */
[----:B------:R-:W-:Y:S01]  /*3dd0*/  LOP3.LUT R9, RZ, R19, RZ, 0x33, !PT ;  /* 0x00000013ff097212 */ /* 0x000fe200078e33ff */
[--C-:B------:R-:W-:Y:S01]  /*3de0*/  @!P4 IMAD.IADD R22, R22, 0x1, -R6.reuse ;  /* 0x000000011616c824 */ /* 0x100fe200078e0a06 */
[----:B------:R-:W4:Y:S01]  /*3df0*/  LDG.E R18, desc[UR12][R2.64+0x2c00] ;  /* 0x002c000c02127981 */ /* 0x000f22000c1e1900 */
[----:B------:R-:W-:Y:S01]  /*3e00*/  @!P1 IMAD.MOV R27, RZ, RZ, -R27 ;  /* 0x000000ffff1b9224 */ /* 0x000fe200078e0a1b */
[C---:B------:R-:W-:Y:S01]  /*3e10*/  SEL R23, R9.reuse, R23, !P0 ;  /* 0x0000001709177207 */ /* 0x040fe20004000000 */
[----:B------:R-:W-:Y:S01]  /*3e20*/  @!P3 IMAD.MOV R29, RZ, RZ, -R29 ;  /* 0x000000ffff1db224 */ /* 0x000fe200078e0a1d */
[----:B------:R-:W-:Y:S01]  /*3e30*/  SEL R25, R9, R25, !P0 ;  /* 0x0000001909197207 */ /* 0x000fe20004000000 */
[----:B------:R-:W-:Y:S01]  /*3e40*/  @!P2 IMAD.IADD R20, R20, 0x1, -R6 ;  /* 0x000000011414a824 */ /* 0x000fe200078e0a06 */
[----:B------:R-:W5:Y:S01]  /*3e50*/  LDG.E R19, desc[UR12][R2.64+0x3000] ;  /* 0x0030000c02137981 */ /* 0x000f62000c1e1900 */
[----:B------:R-:W-:Y:S01]  /*3e60*/  @!P5 IMAD.MOV R22, RZ, RZ, -R22 ;  /* 0x000000ffff16d224 */ /* 0x000fe200078e0a16 */
[----:B------:R-:W-:Y:S01]  /*3e70*/  IADD3 R8, PT, PT, R25, R23, R8 ;  /* 0x0000001719087210 */ /* 0x000fe20007ffe008 */
[----:B------:R-:W-:Y:S01]  /*3e80*/  @!P6 IMAD.MOV R20, RZ, RZ, -R20 ;  /* 0x000000ffff14e224 */ /* 0x000fe200078e0a14 */
[----:B------:R-:W-:-:S02]  /*3e90*/  SEL R27, R9, R27, !P0 ;  /* 0x0000001b091b7207 */ /* 0x000fc40004000000 */
[C---:B------:R-:W-:Y:S02]  /*3ea0*/  SEL R29, R9.reuse, R29, !P0 ;  /* 0x0000001d091d7207 */ /* 0x040fe40004000000 */
[----:B------:R-:W-:Y:S02]  /*3eb0*/  SEL R17, R9, R22, !P0 ;  /* 0x0000001609117207 */ /* 0x000fe40004000000 */
[----:B------:R-:W-:Y:S02]  /*3ec0*/  IADD3 R8, PT, PT, R29, R27, R8 ;  /* 0x0000001b1d087210 */ /* 0x000fe40007ffe008 */
[----:B------:R-:W-:Y:S02]  /*3ed0*/  IABS R23, R15 ;  /* 0x0000000f00177213 */ /* 0x000fe40000000000 */
[----:B------:R-:W-:Y:S02]  /*3ee0*/  SEL R22, R9, R20, !P0 ;  /* 0x0000001409167207 */ /* 0x000fe40004000000 */
[----:B------:R-:W-:Y:S01]  /*3ef0*/  IABS R29, R16 ;  /* 0x00000010001d7213 */ /* 0x000fe20000000000 */
[----:B------:R-:W5:Y:S01]  /*3f00*/  LDG.E R20, desc[UR12][R2.64+0x3c00] ;  /* 0x003c000c02147981 */ /* 0x000f62000c1e1900 */
[----:B------:R-:W-:Y:S01]  /*3f10*/  IADD3 R22, PT, PT, R22, R17, R8 ;  /* 0x0000001116167210 */ /* 0x000fe20007ffe008 */
[----:B------:R-:W-:-:S04]  /*3f20*/  IMAD.HI.U32 R8, R5, R23, RZ ;  /* 0x0000001705087227 */ /* 0x000fc800078e00ff */
[----:B------:R-:W-:Y:S02]  /*3f30*/  IMAD.MOV R8, RZ, RZ, -R8 ;  /* 0x000000ffff087224 */ /* 0x000fe400078e0a08 */
[----:B------:R-:W-:-:S04]  /*3f40*/  IMAD.HI.U32 R17, R5, R29, RZ ;  /* 0x0000001d05117227 */ /* 0x000fc800078e00ff */
[----:B------:R-:W-:Y:S02]  /*3f50*/  IMAD R23, R6, R8, R23 ;  /* 0x0000000806177224 */ /* 0x000fe400078e0217 */
[----:B------:R-:W-:-:S04]  /*3f60*/  IMAD.MOV R17, RZ, RZ, -R17 ;  /* 0x000000ffff117224 */ /* 0x000fc800078e0a11 */
[----:B------:R-:W-:Y:S01]  /*3f70*/  IMAD R29, R6, R17, R29 ;  /* 0x00000011061d7224 */ /* 0x000fe200078e021d */
[----:B--2---:R-:W-:-:S05]  /*3f80*/  IABS R25, R10 ;  /* 0x0000000a00197213 */ /* 0x004fca0000000000 */
[----:B------:R-:W-:Y:S01]  /*3f90*/  IMAD.HI.U32 R8, R5, R25, RZ ;  /* 0x0000001905087227 */ /* 0x000fe200078e00ff */
[----:B------:R-:W-:-:S03]  /*3fa0*/  IABS R27, R11 ;  /* 0x0000000b001b7213 */ /* 0x000fc60000000000 */
[----:B------:R-:W-:Y:S02]  /*3fb0*/  IMAD.MOV R8, RZ, RZ, -R8 ;  /* 0x000000ffff087224 */ /* 0x000fe400078e0a08 */
[----:B------:R-:W-:-:S04]  /*3fc0*/  IMAD.HI.U32 R17, R5, R27, RZ ;  /* 0x0000001b05117227 */ /* 0x000fc800078e00ff */
[----:B------:R-:W-:Y:S02]  /*3fd0*/  IMAD R25, R6, R8, R25 ;  /* 0x0000000806197224 */ /* 0x000fe400078e0219 */
[----:B------:R-:W2:Y:S01]  /*3fe0*/  LDG.E R8, desc[UR12][R2.64+0x3400] ;  /* 0x0034000c02087981 */ /* 0x000ea2000c1e1900 */
[----:B------:R-:W-:-:S04]  /*3ff0*/  IMAD.MOV R17, RZ, RZ, -R17 ;  /* 0x000000ffff117224 */ /* 0x000fc800078e0a11 */
[----:B------:R-:W-:Y:S02]  /*4000*/  IMAD R27, R6, R17, R27 ;  /* 0x00000011061b7224 */ /* 0x000fe400078e021b */
[----:B------:R0:W2:Y:S01]  /*4010*/  LDG.E R17, desc[UR12][R2.64+0x3800] ;  /* 0x0038000c02117981 */ /* 0x0000a2000c1e1900 */
[C---:B------:R-:W-:Y:S02]  /*4020*/  ISETP.GT.U32.AND P1, PT, R0.reuse, R23, PT ;  /* 0x000000170000720c */ /* 0x040fe40003f24070 */
[C---:B------:R-:W-:Y:S02]  /*4030*/  ISETP.GT.U32.AND P3, PT, R0.reuse, R29, PT ;  /* 0x0000001d0000720c */ /* 0x040fe40003f64070 */
[C---:B------:R-:W-:Y:S02]  /*4040*/  ISETP.GT.U32.AND P2, PT, R0.reuse, R25, PT ;  /* 0x000000190000720c */ /* 0x040fe40003f44070 */
[----:B------:R-:W-:-:S07]  /*4050*/  ISETP.GT.U32.AND P5, PT, R0, R27, PT ;  /* 0x0000001b0000720c */ /* 0x000fce0003fa4070 */
[--C-:B------:R-:W-:Y:S02]  /*4060*/  @!P1 IMAD.IADD R23, R23, 0x1, -R6.reuse ;  /* 0x0000000117179824 */ /* 0x100fe400078e0a06 */
[----:B------:R-:W-:-:S03]  /*4070*/  @!P3 IMAD.IADD R29, R29, 0x1, -R6 ;  /* 0x000000011d1db824 */ /* 0x000fc600078e0a06 */
[C---:B------:R-:W-:Y:S02]  /*4080*/  ISETP.GT.U32.AND P3, PT, R0.reuse, R23, PT ;  /* 0x000000170000720c */ /* 0x040fe40003f64070 */
[----:B------:R-:W-:Y:S01]  /*4090*/  ISETP.GT.U32.AND P4, PT, R0, R29, PT ;  /* 0x0000001d0000720c */ /* 0x000fe20003f84070 */
[--C-:B------:R-:W-:Y:S01]  /*40a0*/  @!P2 IMAD.IADD R25, R25, 0x1, -R6.reuse ;  /* 0x000000011919a824 */ /* 0x100fe200078e0a06 */
[----:B------:R-:W-:Y:S02]  /*40b0*/  ISETP.GE.AND P1, PT, R15, RZ, PT ;  /* 0x000000ff0f00720c */ /* 0x000fe40003f26270 */
[----:B------:R-:W-:Y:S01]  /*40c0*/  ISETP.GE.AND P2, PT, R16, RZ, PT ;  /* 0x000000ff1000720c */ /* 0x000fe20003f46270 */
[----:B------:R-:W-:-:S06]  /*40d0*/  @!P5 IMAD.IADD R27, R27, 0x1, -R6 ;  /* 0x000000011b1bd824 */ /* 0x000fcc00078e0a06 */
[--C-:B------:R-:W-:Y:S02]  /*40e0*/  @!P3 IMAD.IADD R23, R23, 0x1, -R6.reuse ;  /* 0x000000011717b824 */ /* 0x100fe400078e0a06 */
[----:B------:R-:W-:Y:S02]  /*40f0*/  @!P4 IMAD.IADD R29, R29, 0x1, -R6 ;  /* 0x000000011d1dc824 */ /* 0x000fe400078e0a06 */
[----:B------:R-:W-:Y:S01]  /*4100*/  @!P1 IMAD.MOV R23, RZ, RZ, -R23 ;  /* 0x000000ffff179224 */ /* 0x000fe200078e0a17 */
[----:B------:R-:W-:Y:S01]  /*4110*/  ISETP.GE.AND P1, PT, R11, RZ, PT ;  /* 0x000000ff0b00720c */ /* 0x000fe20003f26270 */
[----:B------:R-:W-:Y:S01]  /*4120*/  @!P2 IMAD.MOV R29, RZ, RZ, -R29 ;  /* 0x000000ffff1da224 */ /* 0x000fe200078e0a1d */
[C---:B------:R-:W-:Y:S02]  /*4130*/  ISETP.GT.U32.AND P5, PT, R0.reuse, R25, PT ;  /* 0x000000190000720c */ /* 0x040fe40003fa4070 */
[----:B------:R-:W-:Y:S02]  /*4140*/  ISETP.GT.U32.AND P4, PT, R0, R27, PT ;  /* 0x0000001b0000720c */ /* 0x000fe40003f84070 */
[----:B---3--:R-:W-:-:S02]  /*4150*/  IABS R11, R24 ;  /* 0x00000018000b7213 */ /* 0x008fc40000000000 */
[----:B------:R-:W-:Y:S02]  /*4160*/  ISETP.GE.AND P3, PT, R10, RZ, PT ;  /* 0x000000ff0a00720c */ /* 0x000fe40003f66270 */
[C---:B------:R-:W-:Y:S02]  /*4170*/  SEL R23, R9.reuse, R23, !P0 ;  /* 0x0000001709177207 */ /* 0x040fe40004000000 */
[----:B------:R-:W-:Y:S01]  /*4180*/  SEL R10, R9, R29, !P0 ;  /* 0x0000001d090a7207 */ /* 0x000fe20004000000 */
[----:B0-----:R-:W-:-:S03]  /*4190*/  IMAD.HI.U32 R2, R5, R11, RZ ;  /* 0x0000000b05027227 */ /* 0x001fc600078e00ff */
[----:B------:R-:W-:Y:S02]  /*41a0*/  IADD3 R10, PT, PT, R10, R23, R22 ;  /* 0x000000170a0a7210 */ /* 0x000fe40007ffe016 */
[----:B------:R-:W-:Y:S01]  /*41b0*/  IADD3 R3, PT, PT, -R2, RZ, RZ ;  /* 0x000000ff02037210 */ /* 0x000fe20007ffe1ff */
[--C-:B------:R-:W-:Y:S02]  /*41c0*/  @!P5 IMAD.IADD R25, R25, 0x1, -R6.reuse ;  /* 0x000000011919d824 */ /* 0x100fe400078e0a06 */
[----:B------:R-:W-:Y:S02]  /*41d0*/  @!P4 IMAD.IADD R27, R27, 0x1, -R6 ;  /* 0x000000011b1bc824 */ /* 0x000fe400078e0a06 */
[----:B------:R-:W-:Y:S02]  /*41e0*/  IMAD R11, R6, R3, R11 ;  /* 0x00000003060b7224 */ /* 0x000fe400078e020b */
[----:B------:R-:W-:Y:S02]  /*41f0*/  @!P3 IMAD.MOV R25, RZ, RZ, -R25 ;  /* 0x000000ffff19b224 */ /* 0x000fe400078e0a19 */
[----:B------:R-:W-:-:S03]  /*4200*/  @!P1 IMAD.MOV R27, RZ, RZ, -R27 ;  /* 0x000000ffff1b9224 */ /* 0x000fc600078e0a1b */
[C---:B------:R-:W-:Y:S02]  /*4210*/  SEL R25, R9.reuse, R25, !P0 ;  /* 0x0000001909197207 */ /* 0x040fe40004000000 */
[----:B------:R-:W-:Y:S02]  /*4220*/  SEL R27, R9, R27, !P0 ;  /* 0x0000001b091b7207 */ /* 0x000fe40004000000 */
[----:B------:R-:W-:Y:S02]  /*4230*/  ISETP.GT.U32.AND P2, PT, R0, R11, PT ;  /* 0x0000000b0000720c */ /* 0x000fe40003f44070 */
[----:B------:R-:W-:Y:S02]  /*4240*/  IADD3 R10, PT, PT, R27, R25, R10 ;  /* 0x000000191b0a7210 */ /* 0x000fe40007ffe00a */
[----:B----4-:R-:W-:Y:S02]  /*4250*/  IABS R23, R18 ;  /* 0x0000001200177213 */ /* 0x010fe40000000000 */
[----:B-----5:R-:W-:-:S03]  /*4260*/  IABS R15, R19 ;  /* 0x00000013000f7213 */ /* 0x020fc60000000000 */
[----:B------:R-:W-:-:S04]  /*4270*/  IMAD.HI.U32 R2, R5, R23, RZ ;  /* 0x0000001705027227 */ /* 0x000fc800078e00ff */
[----:B------:R-:W-:-:S04]  /*4280*/  IMAD.HI.U32 R3, R5, R15, RZ ;  /* 0x0000000f05037227 */ /* 0x000fc800078e00ff */
[----:B------:R-:W-:Y:S02]  /*4290*/  IMAD.MOV R2, RZ, RZ, -R2 ;  /* 0x000000ffff027224 */ /* 0x000fe400078e0a02 */
[----:B------:R-:W-:Y:S02]  /*42a0*/  IMAD.MOV R3, RZ, RZ, -R3 ;  /* 0x000000ffff037224 */ /* 0x000fe400078e0a03 */
[C---:B------:R-:W-:Y:S02]  /*42b0*/  IMAD R23, R6.reuse, R2, R23 ;  /* 0x0000000206177224 */ /* 0x040fe400078e0217 */
[----:B------:R-:W-:Y:S01]  /*42c0*/  IMAD R15, R6, R3, R15 ;  /* 0x00000003060f7224 */ /* 0x000fe200078e020f */
[----:B------:R-:W-:-:S04]  /*42d0*/  IABS R25, R20 ;  /* 0x0000001400197213 */ /* 0x000fc80000000000 */
[C---:B------:R-:W-:Y:S02]  /*42e0*/  ISETP.GT.U32.AND P4, PT, R0.reuse, R15, PT ;  /* 0x0000000f0000720c */ /* 0x040fe40003f84070 */
[----:B------:R-:W-:Y:S01]  /*42f0*/  ISETP.GT.U32.AND P3, PT, R0, R23, PT ;  /* 0x000000170000720c */ /* 0x000fe20003f64070 */
[----:B------:R-:W-:-:S05]  /*4300*/  @!P2 IMAD.IADD R11, R11, 0x1, -R6 ;  /* 0x000000010b0ba824 */ /* 0x000fca00078e0a06 */
[----:B------:R-:W-:-:S05]  /*4310*/  ISETP.GT.U32.AND P5, PT, R0, R11, PT ;  /* 0x0000000b0000720c */ /* 0x000fca0003fa4070 */
[--C-:B------:R-:W-:Y:S02]  /*4320*/  @!P4 IMAD.IADD R15, R15, 0x1, -R6.reuse ;  /* 0x000000010f0fc824 */ /* 0x100fe400078e0a06 */
[----:B------:R-:W-:-:S03]  /*4330*/  @!P3 IMAD.IADD R23, R23, 0x1, -R6 ;  /* 0x000000011717b824 */ /* 0x000fc600078e0a06 */
[C---:B------:R-:W-:Y:S02]  /*4340*/  ISETP.GT.U32.AND P3, PT, R0.reuse, R15, PT ;  /* 0x0000000f0000720c */ /* 0x040fe40003f64070 */
[----:B------:R-:W-:Y:S01]  /*4350*/  ISETP.GT.U32.AND P2, PT, R0, R23, PT ;  /* 0x000000170000720c */ /* 0x000fe20003f44070 */
[----:B------:R-:W-:Y:S01]  /*4360*/  @!P5 IMAD.IADD R11, R11, 0x1, -R6 ;  /* 0x000000010b0bd824 */ /* 0x000fe200078e0a06 */
[----:B------:R-:W-:-:S09]  /*4370*/  ISETP.GE.AND P5, PT, R24, RZ, PT ;  /* 0x000000ff1800720c */ /* 0x000fd20003fa6270 */
[--C-:B------:R-:W-:Y:S01]  /*4380*/  @!P3 IMAD.IADD R15, R15, 0x1, -R6.reuse ;  /* 0x000000010f0fb824 */ /* 0x100fe200078e0a06 */
[----:B------:R-:W-:Y:S01]  /*4390*/  ISETP.GE.AND P3, PT, R19, RZ, PT ;  /* 0x000000ff1300720c */ /* 0x000fe20003f66270 */
[----:B------:R-:W-:Y:S01]  /*43a0*/  @!P2 IMAD.IADD R23, R23, 0x1, -R6 ;  /* 0x000000011717a824 */ /* 0x000fe200078e0a06 */
[----:B------:R-:W-:Y:S01]  /*43b0*/  ISETP.GE.AND P2, PT, R18, RZ, PT ;  /* 0x000000ff1200720c */ /* 0x000fe20003f46270 */
[----:B------:R-:W-:Y:S01]  /*43c0*/  @!P5 IMAD.MOV R11, RZ, RZ, -R11 ;  /* 0x000000ffff0bd224 */ /* 0x000fe200078e0a0b */
[----:B------:R-:W-:-:S09]  /*43d0*/  USHF.R.S32.HI UR11, URZ, 0x1f, UR6 ;  /* 0x0000001fff0b7899 */ /* 0x000fd20008011406 */
[----:B------:R-:W-:Y:S02]  /*43e0*/  @!P3 IMAD.MOV R15, RZ, RZ, -R15 ;  /* 0x000000ffff0fb224 */ /* 0x000fe400078e0a0f */
[----:B------:R-:W-:Y:S01]  /*43f0*/  @!P2 IMAD.MOV R23, RZ, RZ, -R23 ;  /* 0x000000ffff17a224 */ /* 0x000fe200078e0a17 */
[----:B------:R-:W-:Y:S01]  /*4400*/  SEL R11, R9, R11, !P0 ;  /* 0x0000000b090b7207 */ /* 0x000fe20004000000 */
[----:B------:R-:W-:-:S03]  /*4410*/  IMAD.U32 R19, RZ, RZ, UR6 ;  /* 0x00000006ff137e24 */ /* 0x000fc6000f8e00ff */
[----:B------:R-:W-:Y:S01]  /*4420*/  SEL R23, R9, R23, !P0 ;  /* 0x0000001709177207 */ /* 0x000fe20004000000 */
[----:B------:R-:W-:Y:S02]  /*4430*/  UIADD3 UR5, UP0, UPT, UR6, UR10, URZ ;  /* 0x0000000a06057290 */ /* 0x000fe4000ff1e0ff */
[----:B------:R-:W-:Y:S01]  /*4440*/  USHF.L.U64.HI UR10, UR6, 0x2, UR11 ;  /* 0x00000002060a7899 */ /* 0x000fe2000801020b */
[----:B------:R-:W-:Y:S02]  /*4450*/  IADD3 R10, PT, PT, R23, R11, R10 ;  /* 0x0000000b170a7210 */ /* 0x000fe40007ffe00a */
[----:B------:R-:W-:Y:S02]  /*4460*/  SEL R11, R9, R15, !P0 ;  /* 0x0000000f090b7207 */ /* 0x000fe40004000000 */
[----:B------:R-:W-:Y:S01]  /*4470*/  LEA R12, P2, R19, R12, 0x2 ;  /* 0x0000000c130c7211 */ /* 0x000fe200078410ff */
[----:B------:R-:W-:-:S03]  /*4480*/  UIADD3.X UR7, UPT, UPT, UR11, UR7, URZ, UP0, !UPT ;  /* 0x000000070b077290 */ /* 0x000fc600087fe4ff */
[----:B------:R-:W-:Y:S02]  /*4490*/  IADD3.X R13, PT, PT, R13, UR10, RZ, P2, !PT ;  /* 0x0000000a0d0d7c10 */ /* 0x000fe400097fe4ff */
[----:B--2---:R-:W-:-:S05]  /*44a0*/  IABS R29, R8 ;  /* 0x00000008001d7213 */ /* 0x004fca0000000000 */
[----:B------:R-:W-:Y:S01]  /*44b0*/  IMAD.HI.U32 R2, R5, R29, RZ ;  /* 0x0000001d05027227 */ /* 0x000fe200078e00ff */
[----:B------:R-:W-:-:S03]  /*44c0*/  IABS R27, R17 ;  /* 0x00000011001b7213 */ /* 0x000fc60000000000 */
[----:B------:R-:W-:-:S04]  /*44d0*/  IMAD.MOV R2, RZ, RZ, -R2 ;  /* 0x000000ffff027224 */ /* 0x000fc800078e0a02 */
[----:B------:R-:W-:Y:S02]  /*44e0*/  IMAD R29, R6, R2, R29 ;  /* 0x00000002061d7224 */ /* 0x000fe400078e021d */
[----:B------:R-:W-:-:S03]  /*44f0*/  IMAD.HI.U32 R3, R5, R27, RZ ;  /* 0x0000001b05037227 */ /* 0x000fc600078e00ff */
[----:B------:R-:W-:Y:S01]  /*4500*/  ISETP.GT.U32.AND P1, PT, R0, R29, PT ;  /* 0x0000001d0000720c */ /* 0x000fe20003f24070 */
[----:B------:R-:W-:Y:S02]  /*4510*/  IMAD.MOV R3, RZ, RZ, -R3 ;  /* 0x000000ffff037224 */ /* 0x000fe400078e0a03 */
[----:B------:R-:W-:-:S04]  /*4520*/  IMAD.HI.U32 R2, R5, R25, RZ ;  /* 0x0000001905027227 */ /* 0x000fc800078e00ff */
[----:B------:R-:W-:Y:S02]  /*4530*/  IMAD R27, R6, R3, R27 ;  /* 0x00000003061b7224 */ /* 0x000fe400078e021b */
[----:B------:R-:W-:-:S03]  /*4540*/  IMAD.MOV R2, RZ, RZ, -R2 ;  /* 0x000000ffff027224 */ /* 0x000fc600078e0a02 */
[----:B------:R-:W-:Y:S01]  /*4550*/  ISETP.GT.U32.AND P4, PT, R0, R27, PT ;  /* 0x0000001b0000720c */ /* 0x000fe20003f84070 */
[----:B------:R-:W-:Y:S02]  /*4560*/  IMAD R25, R6, R2, R25 ;  /* 0x0000000206197224 */ /* 0x000fe400078e0219 */
[----:B------:R-:W-:Y:S01]  /*4570*/  @!P1 IMAD.IADD R29, R29, 0x1, -R6 ;  /* 0x000000011d1d9824 */ /* 0x000fe200078e0a06 */
[----:B------:R-:W0:Y:S02]  /*4580*/  LDC.64 R2, c[0x0][0x3c8] ;  /* 0x0000f200ff027b82 */ /* 0x000e240000000a00 */
[C---:B------:R-:W-:Y:S02]  /*4590*/  ISETP.GT.U32.AND P1, PT, R0.reuse, R25, PT ;  /* 0x000000190000720c */ /* 0x040fe40003f24070 */
[----:B------:R-:W-:-:S05]  /*45a0*/  ISETP.GT.U32.AND P6, PT, R0, R29, PT ;  /* 0x0000001d0000720c */ /* 0x000fca0003fc4070 */
[----:B------:R-:W-:Y:S01]  /*45b0*/  @!P4 IMAD.IADD R27, R27, 0x1, -R6 ;  /* 0x000000011b1bc824 */ /* 0x000fe200078e0a06 */
[----:B------:R-:W-:-:S05]  /*45c0*/  ISETP.GE.AND P4, PT, R8, RZ, PT ;  /* 0x000000ff0800720c */ /* 0x000fca0003f86270 */
[--C-:B------:R-:W-:Y:S01]  /*45d0*/  @!P1 IMAD.IADD R25, R25, 0x1, -R6.reuse ;  /* 0x0000000119199824 */ /* 0x100fe200078e0a06 */
[----:B------:R-:W-:Y:S01]  /*45e0*/  ISETP.GT.U32.AND P1, PT, R0, R27, PT ;  /* 0x0000001b0000720c */ /* 0x000fe20003f24070 */
[----:B------:R-:W-:-:S03]  /*45f0*/  @!P6 IMAD.IADD R29, R29, 0x1, -R6 ;  /* 0x000000011d1de824 */ /* 0x000fc600078e0a06 */
[----:B------:R-:W-:Y:S02]  /*4600*/  ISETP.GT.U32.AND P6, PT, R0, R25, PT ;  /* 0x000000190000720c */ /* 0x000fe40003fc4070 */
[----:B------:R-:W-:Y:S01]  /*4610*/  ISETP.GE.AND P3, PT, R17, RZ, PT ;  /* 0x000000ff1100720c */ /* 0x000fe20003f66270 */
[----:B------:R-:W-:Y:S01]  /*4620*/  @!P4 IMAD.MOV R29, RZ, RZ, -R29 ;  /* 0x000000ffff1dc224 */ /* 0x000fe200078e0a1d */
[----:B0-----:R-:W-:Y:S02]  /*4630*/  IADD3 R8, P5, PT, R2, -UR8, RZ ;  /* 0x8000000802087c10 */ /* 0x001fe4000ffbe0ff */
[----:B------:R-:W-:-:S03]  /*4640*/  ISETP.GE.AND P4, PT, R20, RZ, PT ;  /* 0x000000ff1400720c */ /* 0x000fc60003f86270 */
[--C-:B------:R-:W-:Y:S01]  /*4650*/  @!P1 IMAD.IADD R27, R27, 0x1, -R6.reuse ;  /* 0x000000011b1b9824 */ /* 0x100fe200078e0a06 */
[----:B------:R-:W-:Y:S02]  /*4660*/  ISETP.GE.U32.AND P1, PT, R8, UR6, PT ;  /* 0x0000000608007c0c */ /* 0x000fe4000bf26070 */
[----:B------:R-:W-:Y:S01]  /*4670*/  IADD3.X R8, PT, PT, R3, ~UR9, RZ, P5, !PT ;  /* 0x8000000903087c10 */ /* 0x000fe2000affe4ff */
[----:B------:R-:W-:-:S03]  /*4680*/  @!P6 IMAD.IADD R25, R25, 0x1, -R6 ;  /* 0x000000011919e824 */ /* 0x000fc600078e0a06 */
[----:B------:R-:W-:Y:S01]  /*4690*/  ISETP.GE.U32.AND.EX P1, PT, R8, UR11, PT, P1 ;  /* 0x0000000b08007c0c */ /* 0x000fe2000bf26110 */
[----:B------:R-:W-:Y:S01]  /*46a0*/  @!P3 IMAD.MOV R27, RZ, RZ, -R27 ;  /* 0x000000ffff1bb224 */ /* 0x000fe200078e0a1b */
[----:B------:R-:W-:Y:S01]  /*46b0*/  SEL R29, R9, R29, !P0 ;  /* 0x0000001d091d7207 */ /* 0x000fe20004000000 */
[----:B------:R-:W-:-:S03]  /*46c0*/  @!P4 IMAD.MOV R25, RZ, RZ, -R25 ;  /* 0x000000ffff19c224 */ /* 0x000fc600078e0a19 */
[----:B------:R-:W-:Y:S02]  /*46d0*/  IADD3 R11, PT, PT, R29, R11, R10 ;  /* 0x0000000b1d0b7210 */ /* 0x000fe40007ffe00a */
[C---:B------:R-:W-:Y:S02]  /*46e0*/  SEL R27, R9.reuse, R27, !P0 ;  /* 0x0000001b091b7207 */ /* 0x040fe40004000000 */
[----:B------:R-:W-:-:S04]  /*46f0*/  SEL R8, R9, R25, !P0 ;  /* 0x0000001909087207 */ /* 0x000fc80004000000 */
[----:B------:R-:W-:Y:S01]  /*4700*/  IADD3 R8, PT, PT, R8, R27, R11 ;  /* 0x0000001b08087210 */ /* 0x000fe20007ffe00b */
[----:B------:R-:W-:Y:S06]  /*4710*/  @!P1 BRA `(.L_x_16) ;  /* 0x0000001c00689947 */ /* 0x000fec0003800000 */
[----:B------:R-:W-:Y:S02]  /*4720*/  UIADD3 UR8, UP0, UPT, UR6, UR8, URZ ;  /* 0x0000000806087290 */ /* 0x000fe4000ff1e0ff */
[----:B------:R-:W-:Y:S01]  /*4730*/  VIADD R7, R7, -UR6 ;  /* 0x8000000607077c36 */ /* 0x000fe20008000000 */
[----:B------:R-:W-:Y:S02]  /*4740*/  UIADD3 UR4, UPT, UPT, UR4, 0x1, URZ ;  /* 0x0000000104047890 */ /* 0x000fe4000fffe0ff */
[----:B------:R-:W-:Y:S01]  /*4750*/  UIADD3.X UR9, UPT, UPT, UR11, UR9, URZ, UP0, !UPT ;  /* 0x000000090b097290 */ /* 0x000fe200087fe4ff */
[----:B------:R-:W-:Y:S01]  /*4760*/  ISETP.LT.U32.AND P1, PT, R21, UR8, PT ;  /* 0x0000000815007c0c */ /* 0x000fe2000bf21070 */
[----:B------:R-:W-:-:S04]  /*4770*/  UMOV UR10, UR5 ;  /* 0x00000005000a7c82 */ /* 0x000fc80008000000 */
[----:B------:R-:W-:-:S05]  /*4780*/  IMAD.U32 R11, RZ, RZ, UR9 ;  /* 0x00000009ff0b7e24 */ /* 0x000fca000f8e00ff */
[----:B------:R-:W-:-:S13]  /*4790*/  ISETP.GT.U32.AND.EX P1, PT, R11, R14, PT, P1 ;  /* 0x0000000e0b00720c */ /* 0x000fda0003f24110 */
[----:B------:R-:W-:Y:S05]  /*47a0*/  @!P1 BRA `(.L_x_18) ;  /* 0xfffffff000449947 */ /* 0x000fea000383ffff */
.L_x_17:
[C---:B------:R-:W-:Y:S01]  /*47b0*/  VIADD R11, R2.reuse, -UR8 ;  /* 0x80000008020b7c36 */ /* 0x040fe20008000000 */
[----:B------:R-:W-:Y:S01]  /*47c0*/  ISETP.LE.U32.AND P2, PT, R2, UR8, PT ;  /* 0x0000000802007c0c */ /* 0x000fe2000bf43070 */
[----:B------:R-:W-:Y:S01]  /*47d0*/  IMAD.U32 R10, RZ, RZ, UR9 ;  /* 0x00000009ff0a7e24 */ /* 0x000fe2000f8e00ff */
[----:B------:R-:W-:Y:S02]  /*47e0*/  BSSY.RECONVERGENT B1, `(.L_x_16) ;  /* 0x00001cd000017945 */ /* 0x000fe40003800200 */
[----:B------:R-:W-:-:S04]  /*47f0*/  ISETP.GE.AND P1, PT, R4, R11, PT ;  /* 0x0000000b0400720c */ /* 0x000fc80003f26270 */
[----:B------:R-:W-:-:S13]  /*4800*/  ISETP.GE.U32.OR.EX P1, PT, R10, R3, P1, P2 ;  /* 0x000000030a00720c */ /* 0x000fda0000f26520 */
[----:B------:R-:W-:Y:S05]  /*4810*/  @P1 BRA `(.L_x_19) ;  /* 0x0000001c00241947 */ /* 0x000fea0003800000 */
[----:B------:R-:W0:Y:S01]  /*4820*/  LDC R10, c[0x0][0x3d0] ;  /* 0x0000f400ff0a7b82 */ /* 0x000e220000000800 */
[----:B------:R-:W-:Y:S01]  /*4830*/  USHF.L.U32 UR5, UR14, 0xc, URZ ;  /* 0x0000000c0e057899 */ /* 0x000fe200080006ff */
[----:B------:R-:W-:Y:S01]  /*4840*/  LOP3.LUT R3, RZ, R4, RZ, 0x33, !PT ;  /* 0x00000004ff037212 */ /* 0x000fe200078e33ff */
[----:B------:R-:W-:Y:S01]  /*4850*/  BSSY.RECONVERGENT B2, `(.L_x_20) ;  /* 0x00000f0000027945 */ /* 0x000fe20003800200 */
[----:B------:R-:W-:Y:S01]  /*4860*/  IMAD.MOV.U32 R14, RZ, RZ, R4 ;  /* 0x000000ffff0e7224 */ /* 0x000fe200078e0004 */
[----:B------:R-:W-:-:S06]  /*4870*/  UIADD3 UR5, UPT, UPT, UR5, UR6, URZ ;  /* 0x0000000605057290 */ /* 0x000fcc000fffe0ff */
[----:B------:R-:W-:Y:S01]  /*4880*/  IADD3 R2, PT, PT, R2, -UR5, R3 ;  /* 0x8000000502027c10 */ /* 0x000fe2000fffe003 */
[----:B0-----:R-:W-:-:S04]  /*4890*/  IMAD R3, R10, UR4, RZ ;  /* 0x000000040a037c24 */ /* 0x001fc8000f8e02ff */
[----:B------:R-:W-:-:S05]  /*48a0*/  IMAD R2, R3, -0x1000, R2 ;  /* 0xfffff00003027824 */ /* 0x000fca00078e0202 */
[C---:B------:R-:W-:Y:S02]  /*48b0*/  ISETP.GE.U32.AND P2, PT, R2.reuse, 0xf00, PT ;  /* 0x00000f000200780c */ /* 0x040fe40003f46070 */
[----:B------:R-:W-:-:S04]  /*48c0*/  LEA.HI R18, R2, 0x1, RZ, 0x18 ;  /* 0x0000000102127811 */ /* 0x000fc800078fc0ff */
[----:B------:R-:W-:-:S04]  /*48d0*/  LOP3.LUT R20, R18, 0xf, RZ, 0xc0, !PT ;  /* 0x0000000f12147812 */ /* 0x000fc800078ec0ff */
[----:B------:R-:W-:-:S03]  /*48e0*/  ISETP.NE.AND P1, PT, R20, RZ, PT ;  /* 0x000000ff1400720c */ /* 0x000fc60003f25270 */
[----:B------:R-:W-:Y:S10]  /*48f0*/  @!P2 BRA `(.L_x_21) ;  /* 0x0000000c0094a947 */ /* 0x000ff40003800000 */
[----:B------:R-:W0:Y:S01]  /*4900*/  LDC R9, c[0x0][0x390] ;  /* 0x0000e400ff097b82 */ /* 0x000e220000000800 */
[----:B------:R-:W-:Y:S01]  /*4910*/  LEA.HI R2, R7, 0x1, RZ, 0x18 ;  /* 0x0000000107027811 */ /* 0x000fe200078fc0ff */
[----:B------:R-:W-:-:S03]  /*4920*/  IMAD.MOV.U32 R14, RZ, RZ, R4 ;  /* 0x000000ffff0e7224 */ /* 0x000fc600078e0004 */
[----:B------:R-:W-:-:S05]  /*4930*/  LOP3.LUT R2, R2, 0x1fffff0, RZ, 0xc0, !PT ;  /* 0x01fffff002027812 */ /* 0x000fca00078ec0ff */
[----:B------:R-:W-:Y:S01]  /*4940*/  IMAD.MOV R15, RZ, RZ, -R2 ;  /* 0x000000ffff0f7224 */ /* 0x000fe200078e0a02 */
[----:B0-----:R-:W-:Y:S02]  /*4950*/  ISETP.NE.AND P0, PT, R9, RZ, PT ;  /* 0x000000ff0900720c */ /* 0x001fe40003f05270 */
[-C--:B------:R-:W-:Y:S02]  /*4960*/  IABS R6, R9.reuse ;  /* 0x0000000900067213 */ /* 0x080fe40000000000 */
[----:B------:R-:W-:-:S09]  /*4970*/  LOP3.LUT R9, RZ, R9, RZ, 0x33, !PT ;  /* 0x00000009ff097212 */ /* 0x000fd200078e33ff */
.L_x_22:
[----:B------:R-:W-:Y:S02]  /*4980*/  IMAD.MOV.U32 R2, RZ, RZ, R12 ;  /* 0x000000ffff027224 */ /* 0x000fe400078e000c */
[----:B------:R-:W-:-:S05]  /*4990*/  IMAD.MOV.U32 R3, RZ, RZ, R13 ;  /* 0x000000ffff037224 */ /* 0x000fca00078e000d */
[----:B------:R-:W2:Y:S04]  /*49a0*/  LDG.E R24, desc[UR12][R2.64+-0x2000] ;  /* 0xffe0000c02187981 */ /* 0x000ea8000c1e1900 */
[----:B------:R-:W3:Y:S04]  /*49b0*/  LDG.E R21, desc[UR12][R2.64+-0x1c00] ;  /* 0xffe4000c02157981 */ /* 0x000ee8000c1e1900 */
[----:B------:R-:W4:Y:S04]  /*49c0*/  LDG.E R19, desc[UR12][R2.64+-0x1800] ;  /* 0xffe8000c02137981 */ /* 0x000f28000c1e1900 */
[----:B------:R-:W5:Y:S04]  /*49d0*/  LDG.E R17, desc[UR12][R2.64+-0x1400] ;  /* 0xffec000c02117981 */ /* 0x000f68000c1e1900 */
[----:B------:R-:W5:Y:S04]  /*49e0*/  LDG.E R13, desc[UR12][R2.64+-0x1000] ;  /* 0xfff0000c020d7981 */ /* 0x000f68000c1e1900 */
[----:B------:R-:W5:Y:S01]  /*49f0*/  LDG.E R16, desc[UR12][R2.64+-0xc00] ;  /* 0xfff4000c02107981 */ /* 0x000f62000c1e1900 */
[----:B------:R-:W0:Y:S03]  /*4a00*/  I2F.RP R25, R6 ;  /* 0x0000000600197306 */ /* 0x000e260000209400 */
[----:B------:R-:W5:Y:S05]  /*4a10*/  LDG.E R12, desc[UR12][R2.64+-0x800] ;  /* 0xfff8000c020c7981 */ /* 0x000f6a000c1e1900 */
[----:B0-----:R-:W0:Y:S02]  /*4a20*/  MUFU.RCP R25, R25 ;  /* 0x0000001900197308 */ /* 0x001e240000001000 */
[----:B0-----:R-:W-:-:S06]  /*4a30*/  VIADD R11, R25, 0xffffffe ;  /* 0x0ffffffe190b7836 */ /* 0x001fcc0000000000 */
[----:B------:R-:W0:Y:S01]  /*4a40*/  F2I.FTZ.U32.TRUNC.NTZ R11, R11 ;  /* 0x0000000b000b7305 */ /* 0x000e22000021f000 */
[----:B------:R-:W-:Y:S02]  /*4a50*/  IMAD.MOV.U32 R10, RZ, RZ, RZ ;  /* 0x000000ffff0a7224 */ /* 0x000fe400078e00ff */
[----:B0-----:R-:W-:-:S04]  /*4a60*/  IMAD.MOV R27, RZ, RZ, -R11 ;  /* 0x000000ffff1b7224 */ /* 0x001fc800078e0a0b */
[----:B------:R-:W-:Y:S01]  /*4a70*/  IMAD R27, R27, R6, RZ ;  /* 0x000000061b1b7224 */ /* 0x000fe200078e02ff */
[----:B--2---:R-:W-:-:S05]  /*4a80*/  IABS R23, R24 ;  /* 0x0000001800177213 */ /* 0x004fca0000000000 */
[----:B------:R-:W-:-:S04]  /*4a90*/  IMAD.HI.U32 R22, R5, R23, RZ ;  /* 0x0000001705167227 */ /* 0x000fc800078e00ff */
[----:B------:R-:W-:Y:S02]  /*4aa0*/  IMAD.HI.U32 R5, R11, R27, R10 ;  /* 0x0000001b0b057227 */ /* 0x000fe400078e000a */
[----:B------:R-:W2:Y:S02]  /*4ab0*/  LDG.E R10, desc[UR12][R2.64+-0x400] ;  /* 0xfffc000c020a7981 */ /* 0x000ea4000c1e1900 */
[----:B------:R-:W-:-:S04]  /*4ac0*/  IMAD.MOV R22, RZ, RZ, -R22 ;  /* 0x000000ffff167224 */ /* 0x000fc800078e0a16 */
[----:B------:R-:W-:-:S05]  /*4ad0*/  IMAD R11, R6, R22, R23 ;  /* 0x00000016060b7224 */ /* 0x000fca00078e0217 */
[----:B------:R-:W-:Y:S02]  /*4ae0*/  ISETP.GT.U32.AND P2, PT, R0, R11, PT ;  /* 0x0000000b0000720c */ /* 0x000fe40003f44070 */
[----:B---3--:R-:W-:-:S05]  /*4af0*/  IABS R23, R21 ;  /* 0x0000001500177213 */ /* 0x008fca0000000000 */
[----:B------:R-:W-:-:S04]  /*4b00*/  IMAD.HI.U32 R22, R5, R23, RZ ;  /* 0x0000001705167227 */ /* 0x000fc800078e00ff */
[----:B------:R-:W-:Y:S02]  /*4b10*/  IMAD.MOV R22, RZ, RZ, -R22 ;  /* 0x000000ffff167224 */ /* 0x000fe400078e0a16 */
[----:B------:R-:W-:Y:S02]  /*4b20*/  @!P2 IADD3 R11, PT, PT, R11, -R6, RZ ;  /* 0x800000060b0ba210 */ /* 0x000fe40007ffe0ff */
[----:B------:R-:W-:Y:S02]  /*4b30*/  IMAD R23, R6, R22, R23 ;  /* 0x0000001606177224 */ /* 0x000fe400078e0217 */
[----:B------:R-:W-:Y:S01]  /*4b40*/  ISETP.GT.U32.AND P2, PT, R0, R11, PT ;  /* 0x0000000b0000720c */ /* 0x000fe20003f44070 */
[----:B------:R-:W-:-:S05]  /*4b50*/  IMAD.MOV.U32 R0, RZ, RZ, R6 ;  /* 0x000000ffff007224 */ /* 0x000fca00078e0006 */
[----:B------:R-:W-:Y:S02]  /*4b60*/  ISETP.GT.U32.AND P3, PT, R0, R23, PT ;  /* 0x000000170000720c */ /* 0x000fe40003f64070 */
[----:B------:R-:W-:-:S11]  /*4b70*/  ISETP.GE.AND P5, PT, R21, RZ, PT ;  /* 0x000000ff1500720c */ /* 0x000fd60003fa6270 */
[----:B------:R-:W-:-:S05]  /*4b80*/  @!P3 IMAD.IADD R23, R23, 0x1, -R6 ;  /* 0x000000011717b824 */ /* 0x000fca00078e0a06 */
[----:B------:R-:W-:Y:S02]  /*4b90*/  ISETP.GT.U32.AND P4, PT, R0, R23, PT ;  /* 0x000000170000720c */ /* 0x000fe40003f84070 */
[----:B------:R-:W-:Y:S01]  /*4ba0*/  ISETP.GE.AND P3, PT, R24, RZ, PT ;  /* 0x000000ff1800720c */ /* 0x000fe20003f66270 */
[----:B------:R-:W-:Y:S01]  /*4bb0*/  @!P2 IMAD.IADD R11, R11, 0x1, -R6 ;  /* 0x000000010b0ba824 */ /* 0x000fe200078e0a06 */
[----:B----4-:R-:W-:Y:S02]  /*4bc0*/  IABS R24, R19 ;  /* 0x0000001300187213 */ /* 0x010fe40000000000 */
[----:B-----5:R-:W-:-:S07]  /*4bd0*/  IABS R25, R17 ;  /* 0x0000001100197213 */ /* 0x020fce0000000000 */
[----:B------:R-:W-:Y:S02]  /*4be0*/  @!P4 IMAD.IADD R23, R23, 0x1, -R6 ;  /* 0x000000011717c824 */ /* 0x000fe400078e0a06 */
[----:B------:R-:W-:Y:S02]  /*4bf0*/  @!P3 IMAD.MOV R11, RZ, RZ, -R11 ;  /* 0x000000ffff0bb224 */ /* 0x000fe400078e0a0b */
[----:B------:R-:W-:-:S03]  /*4c00*/  @!P5 IMAD.MOV R23, RZ, RZ, -R23 ;  /* 0x000000ffff17d224 */ /* 0x000fc600078e0a17 */
[C---:B------:R-:W-:Y:S02]  /*4c10*/  SEL R22, R9.reuse, R11, !P0 ;  /* 0x0000000b09167207 */ /* 0x040fe40004000000 */
[----:B------:R-:W-:Y:S01]  /*4c20*/  SEL R21, R9, R23, !P0 ;  /* 0x0000001709157207 */ /* 0x000fe20004000000 */
[----:B------:R-:W-:Y:S02]  /*4c30*/  IMAD.MOV.U32 R23, RZ, RZ, R24 ;  /* 0x000000ffff177224 */ /* 0x000fe400078e0018 */
[----:B------:R-:W-:Y:S01]  /*4c40*/  IMAD.MOV.U32 R11, RZ, RZ, R25 ;  /* 0x000000ffff0b7224 */ /* 0x000fe200078e0019 */
[----:B------:R-:W-:Y:S02]  /*4c50*/  IADD3 R8, PT, PT, R21, R22, R8 ;  /* 0x0000001615087210 */ /* 0x000fe40007ffe008 */
[----:B------:R-:W-:Y:S01]  /*4c60*/  ISETP.GE.AND P2, PT, R19, RZ, PT ;  /* 0x000000ff1300720c */ /* 0x000fe20003f46270 */
[----:B------:R-:W-:Y:S01]  /*4c70*/  IMAD.HI.U32 R19, R5, R23, RZ ;  /* 0x0000001705137227 */ /* 0x000fe200078e00ff */
[----:B------:R-:W3:Y:S01]  /*4c80*/  LDG.E R21, desc[UR12][R2.64] ;  /* 0x0000000c02157981 */ /* 0x000ee2000c1e1900 */
[----:B------:R-:W-:-:S02]  /*4c90*/  IABS R25, R13 ;  /* 0x0000000d00197213 */ /* 0x000fc40000000000 */
[----:B------:R-:W-:-:S04]  /*4ca0*/  IMAD.HI.U32 R22, R5, R11, RZ ;  /* 0x0000000b05167227 */ /* 0x000fc800078e00ff */
[----:B------:R-:W-:Y:S02]  /*4cb0*/  IMAD.MOV R24, RZ, RZ, -R19 ;  /* 0x000000ffff187224 */ /* 0x000fe400078e0a13 */
[----:B------:R-:W-:Y:S02]  /*4cc0*/  IMAD.MOV R22, RZ, RZ, -R22 ;  /* 0x000000ffff167224 */ /* 0x000fe400078e0a16 */
[----:B------:R-:W-:Y:S02]  /*4cd0*/  IMAD.MOV.U32 R19, RZ, RZ, R25 ;  /* 0x000000ffff137224 */ /* 0x000fe400078e0019 */
[C---:B------:R-:W-:Y:S02]  /*4ce0*/  IMAD R23, R6.reuse, R24, R23 ;  /* 0x0000001806177224 */ /* 0x040fe400078e0217 */
[----:B------:R-:W-:-:S03]  /*4cf0*/  IMAD R25, R6, R22, R11 ;  /* 0x0000001606197224 */ /* 0x000fc600078e020b */
[C---:B------:R-:W-:Y:S01]  /*4d00*/  ISETP.GT.U32.AND P4, PT, R0.reuse, R23, PT ;  /* 0x000000170000720c */ /* 0x040fe20003f84070 */
[----:B------:R-:W4:Y:S01]  /*4d10*/  LDG.E R22, desc[UR12][R2.64+0x400] ;  /* 0x0004000c02167981 */ /* 0x000f22000c1e1900 */
[----:B------:R-:W-:Y:S01]  /*4d20*/  ISETP.GT.U32.AND P5, PT, R0, R25, PT ;  /* 0x000000190000720c */ /* 0x000fe20003fa4070 */
[----:B------:R-:W-:Y:S01]  /*4d30*/  IMAD.HI.U32 R11, R5, R19, RZ ;  /* 0x00000013050b7227 */ /* 0x000fe200078e00ff */
[----:B------:R-:W-:Y:S02]  /*4d40*/  ISETP.GE.AND P3, PT, R17, RZ, PT ;  /* 0x000000ff1100720c */ /* 0x000fe40003f66270 */
[----:B------:R-:W-:Y:S01]  /*4d50*/  IABS R17, R16 ;  /* 0x0000001000117213 */ /* 0x000fe20000000000 */
[----:B------:R-:W-:-:S04]  /*4d60*/  IMAD.MOV R11, RZ, RZ, -R11 ;  /* 0x000000ffff0b7224 */ /* 0x000fc800078e0a0b */
[----:B------:R-:W-:Y:S02]  /*4d70*/  IMAD R19, R6, R11, R19 ;  /* 0x0000000b06137224 */ /* 0x000fe400078e0213 */
[----:B------:R-:W-:-:S04]  /*4d80*/  IMAD.HI.U32 R11, R5, R17, RZ ;  /* 0x00000011050b7227 */ /* 0x000fc800078e00ff */
[--C-:B------:R-:W-:Y:S02]  /*4d90*/  @!P4 IMAD.IADD R23, R23, 0x1, -R6.reuse ;  /* 0x000000011717c824 */ /* 0x100fe400078e0a06 */
[--C-:B------:R-:W-:Y:S02]  /*4da0*/  @!P5 IMAD.IADD R25, R25, 0x1, -R6.reuse ;  /* 0x000000011919d824 */ /* 0x100fe400078e0a06 */
[----:B------:R-:W-:Y:S01]  /*4db0*/  IMAD.MOV R11, RZ, RZ, -R11 ;  /* 0x000000ffff0b7224 */ /* 0x000fe200078e0a0b */
[C---:B------:R-:W-:Y:S02]  /*4dc0*/  ISETP.GT.U32.AND P4, PT, R0.reuse, R23, PT ;  /* 0x000000170000720c */ /* 0x040fe40003f84070 */
[----:B------:R-:W-:Y:S01]  /*4dd0*/  ISETP.GT.U32.AND P5, PT, R0, R25, PT ;  /* 0x000000190000720c */ /* 0x000fe20003fa4070 */
[----:B------:R-:W-:Y:S02]  /*4de0*/  IMAD R17, R6, R11, R17 ;  /* 0x0000000b06117224 */ /* 0x000fe400078e0211 */
[----:B------:R-:W5:Y:S08]  /*4df0*/  LDG.E R11, desc[UR12][R2.64+0x800] ;  /* 0x0008000c020b7981 */ /* 0x000f70000c1e1900 */
[----:B------:R-:W-:-:S02]  /*4e00*/  @!P4 IMAD.IADD R23, R23, 0x1, -R6 ;  /* 0x000000011717c824 */ /* 0x000fc400078e0a06 */
[----:B------:R-:W-:Y:S02]  /*4e10*/  @!P5 IMAD.IADD R25, R25, 0x1, -R6 ;  /* 0x000000011919d824 */ /* 0x000fe400078e0a06 */
[----:B------:R-:W-:Y:S02]  /*4e20*/  @!P2 IMAD.MOV R23, RZ, RZ, -R23 ;  /* 0x000000ffff17a224 */ /* 0x000fe400078e0a17 */
[----:B------:R-:W-:Y:S01]  /*4e30*/  @!P3 IMAD.MOV R25, RZ, RZ, -R25 ;  /* 0x000000ffff19b224 */ /* 0x000fe200078e0a19 */
[C---:B------:R-:W-:Y:S02]  /*4e40*/  ISETP.GT.U32.AND P2, PT, R0.reuse, R19, PT ;  /* 0x000000130000720c */ /* 0x040fe40003f44070 */
[----:B------:R-:W-:Y:S02]  /*4e50*/  ISETP.GT.U32.AND P3, PT, R0, R17, PT ;  /* 0x000000110000720c */ /* 0x000fe40003f64070 */
[C---:B------:R-:W-:Y:S02]  /*4e60*/  SEL R24, R9.reuse, R23, !P0 ;  /* 0x0000001709187207 */ /* 0x040fe40004000000 */
[----:B------:R-:W-:Y:S01]  /*4e70*/  SEL R25, R9, R25, !P0 ;  /* 0x0000001909197207 */ /* 0x000fe20004000000 */
[----:B------:R-:W5:Y:S03]  /*4e80*/  LDG.E R23, desc[UR12][R2.64+0xc00] ;  /* 0x000c000c02177981 */ /* 0x000f66000c1e1900 */
[----:B------:R-:W-:-:S02]  /*4e90*/  IADD3 R24, PT, PT, R25, R24, R8 ;  /* 0x0000001819187210 */ /* 0x000fc40007ffe008 */
[----:B------:R-:W5:Y:S01]  /*4ea0*/  LDG.E R8, desc[UR12][R2.64+0x1000] ;  /* 0x0010000c02087981 */ /* 0x000f62000c1e1900 */
[--C-:B------:R-:W-:Y:S02]  /*4eb0*/  @!P2 IMAD.IADD R19, R19, 0x1, -R6.reuse ;  /* 0x000000011313a824 */ /* 0x100fe400078e0a06 */
[----:B------:R-:W-:Y:S01]  /*4ec0*/  @!P3 IMAD.IADD R17, R17, 0x1, -R6 ;  /* 0x000000011111b824 */ /* 0x000fe200078e0a06 */
[----:B------:R-:W-:Y:S01]  /*4ed0*/  ISETP.GE.AND P5, PT, R16, RZ, PT ;  /* 0x000000ff1000720c */ /* 0x000fe20003fa6270 */
[----:B------:R-:W5:Y:S01]  /*4ee0*/  LDG.E R25, desc[UR12][R2.64+0x1800] ;  /* 0x0018000c02197981 */ /* 0x000f62000c1e1900 */
[C---:B------:R-:W-:Y:S02]  /*4ef0*/  ISETP.GT.U32.AND P2, PT, R0.reuse, R19, PT ;  /* 0x000000130000720c */ /* 0x040fe40003f44070 */
[----:B------:R-:W-:Y:S02]  /*4f00*/  ISETP.GT.U32.AND P4, PT, R0, R17, PT ;  /* 0x000000110000720c */ /* 0x000fe40003f84070 */
[----:B------:R-:W-:-:S02]  /*4f10*/  ISETP.GE.AND P3, PT, R13, RZ, PT ;  /* 0x000000ff0d00720c */ /* 0x000fc40003f66270 */
[----:B------:R-:W5:Y:S07]  /*4f20*/  LDG.E R13, desc[UR12][R2.64+0x1400] ;  /* 0x0014000c020d7981 */ /* 0x000f6e000c1e1900 */
[--C-:B------:R-:W-:Y:S02]  /*4f30*/  @!P2 IMAD.IADD R19, R19, 0x1, -R6.reuse ;  /* 0x000000011313a824 */ /* 0x100fe400078e0a06 */
[----:B------:R-:W-:Y:S02]  /*4f40*/  @!P4 IMAD.IADD R17, R17, 0x1, -R6 ;  /* 0x000000011111c824 */ /* 0x000fe400078e0a06 */
[----:B------:R-:W-:-:S02]  /*4f50*/  @!P3 IMAD.MOV R19, RZ, RZ, -R19 ;  /* 0x000000ffff13b224 */ /* 0x000fc400078e0a13 */
[----:B------:R-:W-:-:S03]  /*4f60*/  @!P5 IMAD.MOV R17, RZ, RZ, -R17 ;  /* 0x000000ffff11d224 */ /* 0x000fc600078e0a11 */
[C---:B------:R-:W-:Y:S02]  /*4f70*/  SEL R19, R9.reuse, R19, !P0 ;  /* 0x0000001309137207 */ /* 0x040fe40004000000 */
[----:B------:R-:W-:-:S04]  /*4f80*/  SEL R17, R9, R17, !P0 ;  /* 0x0000001109117207 */ /* 0x000fc80004000000 */
[----:B------:R-:W-:Y:S02]  /*4f90*/  IADD3 R24, PT, PT, R17, R19, R24 ;  /* 0x0000001311187210 */ /* 0x000fe40007ffe018 */
[----:B------:R-:W-:Y:S02]  /*4fa0*/  IABS R17, R12 ;  /* 0x0000000c00117213 */ /* 0x000fe40000000000 */
[----:B------:R-:W-:-:S03]  /*4fb0*/  ISETP.GE.AND P2, PT, R12, RZ, PT ;  /* 0x000000ff0c00720c */ /* 0x000fc60003f46270 */
[----:B------:R-:W-:-:S04]  /*4fc0*/  IMAD.HI.U32 R12, R5, R17, RZ ;  /* 0x00000011050c7227 */ /* 0x000fc800078e00ff */
[----:B------:R-:W-:-:S04]  /*4fd0*/  IMAD.MOV R12, RZ, RZ, -R12 ;  /* 0x000000ffff0c7224 */ /* 0x000fc800078e0a0c */
[----:B------:R-:W-:Y:S01]  /*4fe0*/  IMAD R17, R6, R12, R17 ;  /* 0x0000000c06117224 */ /* 0x000fe200078e0211 */
[----:B--2---:R-:W-:-:S05]  /*4ff0*/  IABS R19, R10 ;  /* 0x0000000a00137213 */ /* 0x004fca0000000000 */
[----:B------:R-:W-:-:S04]  /*5000*/  IMAD.HI.U32 R12, R5, R19, RZ ;  /* 0x00000013050c7227 */ /* 0x000fc800078e00ff */
[----:B------:R-:W-:-:S04]  /*5010*/  IMAD.MOV R12, RZ, RZ, -R12 ;  /* 0x000000ffff0c7224 */ /* 0x000fc800078e0a0c */
[----:B------:R-:W-:Y:S02]  /*5020*/  IMAD R19, R6, R12, R19 ;  /* 0x0000000c06137224 */ /* 0x000fe400078e0213 */
[----:B------:R-:W2:Y:S01]  /*5030*/  LDG.E R12, desc[UR12][R2.64+0x1c00] ;  /* 0x001c000c020c7981 */ /* 0x000ea2000c1e1900 */
[C---:B------:R-:W-:Y:S02]  /*5040*/  ISETP.GT.U32.AND P3, PT, R0.reuse, R17, PT ;  /* 0x000000110000720c */ /* 0x040fe40003f64070 */
[----:B------:R-:W-:-:S11]  /*5050*/  ISETP.GT.U32.AND P4, PT, R0, R19, PT ;  /* 0x000000130000720c */ /* 0x000fd60003f84070 */
[----:B------:R-:W-:-:S05]  /*5060*/  @!P3 IMAD.IADD R17, R17, 0x1, -R6 ;  /* 0x000000011111b824 */ /* 0x000fca00078e0a06 */
[----:B------:R-:W-:Y:S01]  /*5070*/  ISETP.GT.U32.AND P3, PT, R0, R17, PT ;  /* 0x000000110000720c */ /* 0x000fe20003f64070 */
[----:B------:R-:W-:Y:S01]  /*5080*/  @!P4 IMAD.IADD R19, R19, 0x1, -R6 ;  /* 0x000000011313c824 */ /* 0x000fe200078e0a06 */
[----:B------:R-:W-:-:S04]  /*5090*/  ISETP.GE.AND P5, PT, R10, RZ, PT ;  /* 0x000000ff0a00720c */ /* 0x000fc80003fa6270 */
[----:B------:R-:W-:-:S07]  /*50a0*/  ISETP.GT.U32.AND P4, PT, R0, R19, PT ;  /* 0x000000130000720c */ /* 0x000fce0003f84070 */
[----:B------:R-:W-:-:S04]  /*50b0*/  @!P3 IMAD.IADD R17, R17, 0x1, -R6 ;  /* 0x000000011111b824 */ /* 0x000fc800078e0a06 */
[----:B------:R-:W-:Y:S02]  /*50c0*/  @!P2 IMAD.MOV R17, RZ, RZ, -R17 ;  /* 0x000000ffff11a224 */ /* 0x000fe400078e0a11 */
[----:B------:R-:W-:-:S03]  /*50d0*/  @!P4 IMAD.IADD R19, R19, 0x1, -R6 ;  /* 0x000000011313c824 */ /* 0x000fc600078e0a06 */
[----:B------:R-:W-:Y:S01]  /*50e0*/  SEL R10, R9, R17, !P0 ;  /* 0x00000011090a7207 */ /* 0x000fe20004000000 */
[----:B------:R-:W-:-:S05]  /*50f0*/  @!P5 IMAD.MOV R19, RZ, RZ, -R19 ;  /* 0x000000ffff13d224 */ /* 0x000fca00078e0a13 */
[----:B------:R-:W-:Y:S02]  /*5100*/  SEL R19, R9, R19, !P0 ;  /* 0x0000001309137207 */ /* 0x000fe40004000000 */
[----:B---3--:R-:W-:-:S05]  /*5110*/  IABS R16, R21 ;  /* 0x0000001500107213 */ /* 0x008fca0000000000 */
[----:B------:R-:W-:-:S04]  /*5120*/  IMAD.HI.U32 R17, R5, R16, RZ ;  /* 0x0000001005117227 */ /* 0x000fc800078e00ff */
[----:B------:R-:W-:-:S04]  /*5130*/  IMAD.MOV R17, RZ, RZ, -R17 ;  /* 0x000000ffff117224 */ /* 0x000fc800078e0a11 */
[----:B------:R-:W-:Y:S01]  /*5140*/  IMAD R16, R6, R17, R16 ;  /* 0x0000001106107224 */ /* 0x000fe200078e0210 */
[----:B------:R-:W-:-:S04]  /*5150*/  IADD3 R10, PT, PT, R19, R10, R24 ;  /* 0x0000000a130a7210 */ /* 0x000fc80007ffe018 */
[----:B------:R-:W-:Y:S02]  /*5160*/  ISETP.GT.U32.AND P2, PT, R0, R16, PT ;  /* 0x000000100000720c */ /* 0x000fe40003f44070 */
[----:B----4-:R-:W-:-:S05]  /*5170*/  IABS R19, R22 ;  /* 0x0000001600137213 */ /* 0x010fca0000000000 */
[----:B------:R-:W-:-:S04]  /*5180*/  IMAD.HI.U32 R17, R5, R19, RZ ;  /* 0x0000001305117227 */ /* 0x000fc800078e00ff */
[----:B------:R-:W-:Y:S02]  /*5190*/  IMAD.MOV R17, RZ, RZ, -R17 ;  /* 0x000000ffff117224 */ /* 0x000fe400078e0a11 */
[----:B------:R-:W-:Y:S02]  /*51a0*/  @!P2 IMAD.IADD R16, R16, 0x1, -R6 ;  /* 0x000000011010a824 */ /* 0x000fe400078e0a06 */
[----:B------:R-:W-:-:S03]  /*51b0*/  IMAD R17, R6, R17, R19 ;  /* 0x0000001106117224 */ /* 0x000fc600078e0213 */
[C---:B------:R-:W-:Y:S02]  /*51c0*/  ISETP.GT.U32.AND P3, PT, R0.reuse, R16, PT ;  /* 0x000000100000720c */ /* 0x040fe40003f64070 */
[----:B------:R-:W-:Y:S02]  /*51d0*/  ISETP.GT.U32.AND P5, PT, R0, R17, PT ;  /* 0x000000110000720c */ /* 0x000fe40003fa4070 */
[----:B-----5:R-:W-:Y:S02]  /*51e0*/  IABS R24, R11 ;  /* 0x0000000b00187213 */ /* 0x020fe40000000000 */
[----:B------:R-:W-:-:S03]  /*51f0*/  ISETP.GE.AND P4, PT, R21, RZ, PT ;  /* 0x000000ff1500720c */ /* 0x000fc60003f86270 */
[----:B------:R-:W-:-:S05]  /*5200*/  IMAD.HI.U32 R19, R5, R24, RZ ;  /* 0x0000001805137227 */ /* 0x000fca00078e00ff */
[----:B------:R-:W-:Y:S01]  /*5210*/  IADD3 R19, PT, PT, -R19, RZ, RZ ;  /* 0x000000ff13137210 */ /* 0x000fe20007ffe1ff */
[--C-:B------:R-:W-:Y:S02]  /*5220*/  @!P3 IMAD.IADD R16, R16, 0x1, -R6.reuse ;  /* 0x000000011010b824 */ /* 0x100fe400078e0a06 */
[----:B------:R-:W-:Y:S02]  /*5230*/  @!P5 IMAD.IADD R17, R17, 0x1, -R6 ;  /* 0x000000011111d824 */ /* 0x000fe400078e0a06 */
[----:B------:R-:W-:Y:S02]  /*5240*/  IMAD R21, R6, R19, R24 ;  /* 0x0000001306157224 */ /* 0x000fe400078e0218 */
[----:B------:R-:W-:Y:S01]  /*5250*/  @!P4 IMAD.MOV R16, RZ, RZ, -R16 ;  /* 0x000000ffff10c224 */ /* 0x000fe200078e0a10 */
[C---:B------:R-:W-:Y:S02]  /*5260*/  ISETP.GT.U32.AND P3, PT, R0.reuse, R17, PT ;  /* 0x000000110000720c */ /* 0x040fe40003f64070 */
[----:B------:R-:W-:-:S02]  /*5270*/  ISETP.GT.U32.AND P4, PT, R0, R21, PT ;  /* 0x000000150000720c */ /* 0x000fc40003f84070 */
[----:B------:R-:W-:Y:S02]  /*5280*/  IABS R24, R23 ;  /* 0x0000001700187213 */ /* 0x000fe40000000000 */
[----:B------:R-:W-:Y:S02]  /*5290*/  IABS R19, R8 ;  /* 0x0000000800137213 */ /* 0x000fe40000000000 */
[----:B------:R-:W-:Y:S02]  /*52a0*/  ISETP.GE.AND P2, PT, R22, RZ, PT ;  /* 0x000000ff1600720c */ /* 0x000fe40003f46270 */
[----:B------:R-:W-:Y:S01]  /*52b0*/  ISETP.GE.AND P5, PT, R11, RZ, PT ;  /* 0x000000ff0b00720c */ /* 0x000fe20003fa6270 */
[----:B------:R-:W-:-:S04]  /*52c0*/  IMAD.HI.U32 R22, R5, R19, RZ ;  /* 0x0000001305167227 */ /* 0x000fc800078e00ff */
[----:B------:R-:W-:-:S04]  /*52d0*/  IMAD.HI.U32 R11, R5, R24, RZ ;  /* 0x00000018050b7227 */ /* 0x000fc800078e00ff */
[----:B------:R-:W-:Y:S02]  /*52e0*/  IMAD.MOV R22, RZ, RZ, -R22 ;  /* 0x000000ffff167224 */ /* 0x000fe400078e0a16 */
[--C-:B------:R-:W-:Y:S02]  /*52f0*/  @!P4 IMAD.IADD R21, R21, 0x1, -R6.reuse ;  /* 0x000000011515c824 */ /* 0x100fe400078e0a06 */
[----:B------:R-:W-:Y:S02]  /*5300*/  @!P3 IMAD.IADD R17, R17, 0x1, -R6 ;  /* 0x000000011111b824 */ /* 0x000fe400078e0a06 */
[----:B------:R-:W-:Y:S01]  /*5310*/  IMAD.MOV R11, RZ, RZ, -R11 ;  /* 0x000000ffff0b7224 */ /* 0x000fe200078e0a0b */
[----:B------:R-:W-:Y:S01]  /*5320*/  ISETP.GE.AND P3, PT, R23, RZ, PT ;  /* 0x000000ff1700720c */ /* 0x000fe20003f66270 */
[----:B------:R-:W-:Y:S01]  /*5330*/  IMAD R19, R6, R22, R19 ;  /* 0x0000001606137224 */ /* 0x000fe200078e0213 */
[----:B------:R-:W-:Y:S01]  /*5340*/  ISETP.GT.U32.AND P4, PT, R0, R21, PT ;  /* 0x000000150000720c */ /* 0x000fe20003f84070 */
[----:B------:R-:W-:Y:S01]  /*5350*/  IMAD R11, R6, R11, R24 ;  /* 0x0000000b060b7224 */ /* 0x000fe200078e0218 */
[----:B------:R-:W-:Y:S01]  /*5360*/  IABS R23, R13 ;  /* 0x0000000d00177213 */ /* 0x000fe20000000000 */
[----:B------:R-:W-:-:S04]  /*5370*/  IMAD.MOV.U32 R22, RZ, RZ, R17 ;  /* 0x000000ffff167224 */ /* 0x000fc800078e0011 */
[----:B------:R-:W-:Y:S01]  /*5380*/  @!P2 IMAD.MOV R22, RZ, RZ, -R22 ;  /* 0x000000ffff16a224 */ /* 0x000fe200078e0a16 */
[----:B------:R-:W-:Y:S01]  /*5390*/  ISETP.GT.U32.AND P2, PT, R0, R11, PT ;  /* 0x0000000b0000720c */ /* 0x000fe20003f44070 */
[----:B------:R-:W-:-:S04]  /*53a0*/  IMAD.HI.U32 R17, R5, R23, RZ ;  /* 0x0000001705117227 */ /* 0x000fc800078e00ff */
[----:B------:R-:W-:Y:S02]  /*53b0*/  IMAD.MOV R17, RZ, RZ, -R17 ;  /* 0x000000ffff117224 */ /* 0x000fe400078e0a11 */
[--C-:B------:R-:W-:Y:S01]  /*53c0*/  @!P4 IMAD.IADD R21, R21, 0x1, -R6.reuse ;  /* 0x000000011515c824 */ /* 0x100fe200078e0a06 */
[----:B------:R-:W-:Y:S01]  /*53d0*/  ISETP.GT.U32.AND P4, PT, R0, R19, PT ;  /* 0x000000130000720c */ /* 0x000fe20003f84070 */
[----:B------:R-:W-:Y:S02]  /*53e0*/  IMAD R17, R6, R17, R23 ;  /* 0x0000001106117224 */ /* 0x000fe400078e0217 */
[----:B------:R-:W-:Y:S02]  /*53f0*/  @!P5 IMAD.MOV R21, RZ, RZ, -R21 ;  /* 0x000000ffff15d224 */ /* 0x000fe400078e0a15 */
[----:B------:R-:W-:Y:S01]  /*5400*/  @!P2 IMAD.IADD R11, R11, 0x1, -R6 ;  /* 0x000000010b0ba824 */ /* 0x000fe200078e0a06 */
[----:B------:R-:W-:-:S04]  /*5410*/  ISETP.GT.U32.AND P5, PT, R0, R17, PT ;  /* 0x000000110000720c */ /* 0x000fc80003fa4070 */
[----:B------:R-:W-:-:S03]  /*5420*/  ISETP.GT.U32.AND P2, PT, R0, R11, PT ;  /* 0x0000000b0000720c */ /* 0x000fc60003f44070 */
[----:B------:R-:W-:Y:S01]  /*5430*/  @!P4 IMAD.IADD R19, R19, 0x1, -R6 ;  /* 0x000000011313c824 */ /* 0x000fe200078e0a06 */
[----:B------:R-:W-:-:S04]  /*5440*/  IABS R23, R25 ;  /* 0x0000001900177213 */ /* 0x000fc80000000000 */
[----:B------:R-:W-:Y:S01]  /*5450*/  ISETP.GT.U32.AND P4, PT, R0, R19, PT ;  /* 0x000000130000720c */ /* 0x000fe20003f84070 */
[----:B------:R-:W-:-:S04]  /*5460*/  @!P5 IMAD.IADD R17, R17, 0x1, -R6 ;  /* 0x000000011111d824 */ /* 0x000fc800078e0a06 */
[----:B------:R-:W-:Y:S01]  /*5470*/  @!P2 IMAD.IADD R11, R11, 0x1, -R6 ;  /* 0x000000010b0ba824 */ /* 0x000fe200078e0a06 */
[----:B------:R-:W-:Y:S01]  /*5480*/  ISETP.GE.AND P2, PT, R8, RZ, PT ;  /* 0x000000ff0800720c */ /* 0x000fe20003f46270 */
[----:B------:R-:W-:Y:S01]  /*5490*/  IMAD.HI.U32 R8, R5, R23, RZ ;  /* 0x0000001705087227 */ /* 0x000fe200078e00ff */
[----:B------:R-:W-:-:S03]  /*54a0*/  ISETP.GT.U32.AND P5, PT, R0, R17, PT ;  /* 0x000000110000720c */ /* 0x000fc60003fa4070 */
[----:B------:R-:W-:Y:S02]  /*54b0*/  IMAD.MOV R8, RZ, RZ, -R8 ;  /* 0x000000ffff087224 */ /* 0x000fe400078e0a08 */
[----:B------:R-:W-:Y:S01]  /*54c0*/  @!P4 IMAD.IADD R19, R19, 0x1, -R6 ;  /* 0x000000011313c824 */ /* 0x000fe200078e0a06 */
[----:B------:R-:W-:Y:S01]  /*54d0*/  ISETP.GE.AND P4, PT, R13, RZ, PT ;  /* 0x000000ff0d00720c */ /* 0x000fe20003f86270 */
[----:B------:R-:W-:-:S06]  /*54e0*/  IMAD R23, R6, R8, R23 ;  /* 0x0000000806177224 */ /* 0x000fcc00078e0217 */
[----:B------:R-:W-:Y:S01]  /*54f0*/  @!P5 IMAD.IADD R17, R17, 0x1, -R6 ;  /* 0x000000011111d824 */ /* 0x000fe200078e0a06 */
[----:B------:R-:W-:Y:S01]  /*5500*/  ISETP.GT.U32.AND P5, PT, R0, R23, PT ;  /* 0x000000170000720c */ /* 0x000fe20003fa4070 */
[----:B------:R-:W-:-:S12]  /*5510*/  @!P3 IMAD.MOV R11, RZ, RZ, -R11 ;  /* 0x000000ffff0bb224 */ /* 0x000fd800078e0a0b */
[----:B------:R-:W-:Y:S02]  /*5520*/  @!P5 IMAD.IADD R23, R23, 0x1, -R6 ;  /* 0x000000011717d824 */ /* 0x000fe400078e0a06 */
[----:B------:R-:W-:-:S03]  /*5530*/  @!P2 IMAD.MOV R19, RZ, RZ, -R19 ;  /* 0x000000ffff13a224 */ /* 0x000fc600078e0a13 */
[----:B------:R-:W-:Y:S02]  /*5540*/  ISETP.GT.U32.AND P3, PT, R0, R23, PT ;  /* 0x000000170000720c */ /* 0x000fe40003f64070 */
[----:B------:R-:W-:Y:S01]  /*5550*/  ISETP.GE.AND P2, PT, R25, RZ, PT ;  /* 0x000000ff1900720c */ /* 0x000fe20003f46270 */
[----:B------:R-:W-:Y:S02]  /*5560*/  @!P4 IMAD.MOV R17, RZ, RZ, -R17 ;  /* 0x000000ffff11c224 */ /* 0x000fe400078e0a11 */
[----:B------:R-:W-:Y:S01]  /*5570*/  VIADD R15, R15, 0x10 ;  /* 0x000000100f0f7836 */ /* 0x000fe20000000000 */
[C---:B------:R-:W-:Y:S02]  /*5580*/  SEL R16, R9.reuse, R16, !P0 ;  /* 0x0000001009107207 */ /* 0x040fe40004000000 */
[----:B------:R-:W-:-:S05]  /*5590*/  SEL R27, R9, R22, !P0 ;  /* 0x00000016091b7207 */ /* 0x000fca0004000000 */
[----:B------:R-:W-:-:S04]  /*55a0*/  @!P3 IMAD.IADD R23, R23, 0x1, -R6 ;  /* 0x000000011717b824 */ /* 0x000fc800078e0a06 */
[----:B------:R-:W-:Y:S01]  /*55b0*/  @!P2 IMAD.MOV R23, RZ, RZ, -R23 ;  /* 0x000000ffff17a224 */ /* 0x000fe200078e0a17 */
[----:B------:R-:W-:Y:S02]  /*55c0*/  ISETP.NE.AND P2, PT, R15, RZ, PT ;  /* 0x000000ff0f00720c */ /* 0x000fe40003f45270 */
[----:B--2---:R-:W-:-:S05]  /*55d0*/  IABS R13, R12 ;  /* 0x0000000c000d7213 */ /* 0x004fca0000000000 */
[----:B------:R-:W-:-:S04]  /*55e0*/  IMAD.HI.U32 R8, R5, R13, RZ ;  /* 0x0000000d05087227 */ /* 0x000fc800078e00ff */
[----:B------:R-:W-:-:S04]  /*55f0*/  IMAD.MOV R8, RZ, RZ, -R8 ;  /* 0x000000ffff087224 */ /* 0x000fc800078e0a08 */
[----:B------:R-:W-:-:S05]  /*5600*/  IMAD R13, R6, R8, R13 ;  /* 0x00000008060d7224 */ /* 0x000fca00078e020d */
[----:B------:R-:W-:Y:S02]  /*5610*/  ISETP.GT.U32.AND P5, PT, R0, R13, PT ;  /* 0x0000000d0000720c */ /* 0x000fe40003fa4070 */
[----:B------:R-:W-:-:S11]  /*5620*/  ISETP.GE.AND P4, PT, R12, RZ, PT ;  /* 0x000000ff0c00720c */ /* 0x000fd60003f86270 */
[----:B------:R-:W-:-:S05]  /*5630*/  @!P5 IMAD.IADD R13, R13, 0x1, -R6 ;  /* 0x000000010d0dd824 */ /* 0x000fca00078e0a06 */
[----:B------:R-:W-:Y:S02]  /*5640*/  ISETP.GT.U32.AND P5, PT, R0, R13, PT ;  /* 0x0000000d0000720c */ /* 0x000fe40003fa4070 */
[----:B------:R-:W-:Y:S02]  /*5650*/  IADD3 R10, PT, PT, R27, R16, R10 ;  /* 0x000000101b0a7210 */ /* 0x000fe40007ffe00a */
[C---:B------:R-:W-:Y:S02]  /*5660*/  SEL R21, R9.reuse, R21, !P0 ;  /* 0x0000001509157207 */ /* 0x040fe40004000000 */
[C---:B------:R-:W-:Y:S02]  /*5670*/  SEL R11, R9.reuse, R11, !P0 ;  /* 0x0000000b090b7207 */ /* 0x040fe40004000000 */
[----:B------:R-:W-:-:S05]  /*5680*/  SEL R19, R9, R19, !P0 ;  /* 0x0000001309137207 */ /* 0x000fca0004000000 */
[----:B------:R-:W-:Y:S01]  /*5690*/  @!P5 IMAD.IADD R13, R13, 0x1, -R6 ;  /* 0x000000010d0dd824 */ /* 0x000fe200078e0a06 */
[----:B------:R-:W-:Y:S02]  /*56a0*/  IADD3 R10, PT, PT, R11, R21, R10 ;  /* 0x000000150b0a7210 */ /* 0x000fe40007ffe00a */
[----:B------:R-:W-:Y:S01]  /*56b0*/  SEL R17, R9, R17, !P0 ;  /* 0x0000001109117207 */ /* 0x000fe20004000000 */
[----:B------:R-:W-:Y:S01]  /*56c0*/  @!P4 IMAD.MOV R13, RZ, RZ, -R13 ;  /* 0x000000ffff0dc224 */ /* 0x000fe200078e0a0d */
[----:B------:R-:W-:Y:S02]  /*56d0*/  IADD3 R12, P3, PT, R2, 0x4000, RZ ;  /* 0x00004000020c7810 */ /* 0x000fe40007f7e0ff */
[----:B------:R-:W-:Y:S02]  /*56e0*/  IADD3 R17, PT, PT, R17, R19, R10 ;  /* 0x0000001311117210 */ /* 0x000fe40007ffe00a */
[C---:B------:R-:W-:Y:S02]  /*56f0*/  SEL R23, R9.reuse, R23, !P0 ;  /* 0x0000001709177207 */ /* 0x040fe40004000000 */
[----:B------:R-:W-:Y:S01]  /*5700*/  SEL R8, R9, R13, !P0 ;  /* 0x0000000d09087207 */ /* 0x000fe20004000000 */
[----:B------:R-:W-:-:S02]  /*5710*/  IMAD.X R13, RZ, RZ, R3, P3 ;  /* 0x000000ffff0d7224 */ /* 0x000fc400018e0603 */
[----:B------:R-:W-:Y:S01]  /*5720*/  VIADD R14, R14, 0x1000 ;  /* 0x000010000e0e7836 */ /* 0x000fe20000000000 */
[----:B------:R-:W-:Y:S01]  /*5730*/  IADD3 R8, PT, PT, R8, R23, R17 ;  /* 0x0000001708087210 */ /* 0x000fe20007ffe011 */
[----:B------:R-:W-:Y:S06]  /*5740*/  @P2 BRA `(.L_x_22) ;  /* 0xfffffff0008c2947 */ /* 0x000fec000383ffff */
.L_x_21:
[----:B------:R-:W-:Y:S05]  /*5750*/  BSYNC.RECONVERGENT B2 ;  /* 0x0000000000027941 */ /* 0x000fea0003800200 */
.L_x_20:
[----:B------:R-:W-:Y:S05]  /*5760*/  @!P1 BRA `(.L_x_19) ;  /* 0x0000000c00509947 */ /* 0x000fea0003800000 */
[----:B------:R-:W-:Y:S01]  /*5770*/  ISETP.GE.U32.AND P2, PT, R20, 0x8, PT ;  /* 0x000000081400780c */ /* 0x000fe20003f46070 */
[----:B------:R-:W-:Y:S01]  /*5780*/  BSSY.RECONVERGENT B2, `(.L_x_23) ;  /* 0x0000073000027945 */ /* 0x000fe20003800200 */
[----:B------:R-:W-:-:S04]  /*5790*/  LOP3.LUT R22, R18, 0x7, RZ, 0xc0, !PT ;  /* 0x0000000712167812 */ /* 0x000fc800078ec0ff */
[----:B------:R-:W-:-:S07]  /*57a0*/  ISETP.NE.AND P1, PT, R22, RZ, PT ;  /* 0x000000ff1600720c */ /* 0x000fce0003f25270 */
[----:B------:R-:W-:Y:S06]  /*57b0*/  @!P2 BRA `(.L_x_24) ;  /* 0x0000000400bca947 */ /* 0x000fec0003800000 */
[----:B------:R-:W0:Y:S01]  /*57c0*/  LDCU.64 UR16, c[0x0][0x380] ;  /* 0x00007000ff1077ac */ /* 0x000e220008000a00 */
[----:B------:R-:W-:-:S05]  /*57d0*/  IADD3 R3, P2, PT, R14, UR8, RZ ;  /* 0x000000080e037c10 */ /* 0x000fca000ff5e0ff */
[----:B------:R-:W-:Y:S01]  /*57e0*/  IMAD.X R10, RZ, RZ, UR9, P2 ;  /* 0x00000009ff0a7e24 */ /* 0x000fe200090e06ff */
        /* <DEDUP_REMOVED lines=10> */
[----:B------:R-:W-:Y:S01]  /*5890*/  VIADD R14, R14, 0x800 ;  /* 0x000008000e0e7836 */ /* 0x000fe20000000000 */
[----:B--2---:R-:W-:-:S02]  /*58a0*/  IABS R23, R21 ;  /* 0x0000001500177213 */ /* 0x004fc40000000000 */
[----:B------:R-:W-:Y:S02]  /*58b0*/  ISETP.GE.AND P6, PT, R21, RZ, PT ;  /* 0x000000ff1500720c */ /* 0x000fe40003fc6270 */
[----:B---3--:R-:W-:Y:S01]  /*58c0*/  IABS R24, R19 ;  /* 0x0000001300187213 */ /* 0x008fe20000000000 */
[----:B------:R-:W-:Y:S01]  /*58d0*/  IMAD.HI.U32 R17, R5, R23, RZ ;  /* 0x0000001705117227 */ /* 0x000fe200078e00ff */
[----:B------:R-:W-:Y:S02]  /*58e0*/  ISETP.GE.AND P4, PT, R19, RZ, PT ;  /* 0x000000ff1300720c */ /* 0x000fe40003f86270 */
[----:B----4-:R-:W-:Y:S01]  /*58f0*/  IABS R20, R15 ;  /* 0x0000000f00147213 */ /* 0x010fe20000000000 */
[----:B------:R-:W-:Y:S02]  /*5900*/  IMAD.MOV R17, RZ, RZ, -R17 ;  /* 0x000000ffff117224 */ /* 0x000fe400078e0a11 */
[----:B------:R-:W-:-:S04]  /*5910*/  IMAD.HI.U32 R21, R5, R24, RZ ;  /* 0x0000001805157227 */ /* 0x000fc800078e00ff */
[----:B------:R-:W-:Y:S01]  /*5920*/  IMAD R17, R6, R17, R23 ;  /* 0x0000001106117224 */ /* 0x000fe200078e0217 */
[----:B-----5:R-:W-:Y:S01]  /*5930*/  IABS R23, R11 ;  /* 0x0000000b00177213 */ /* 0x020fe20000000000 */
[----:B0-----:R-:W-:Y:S01]  /*5940*/  IMAD.MOV R3, RZ, RZ, -R21 ;  /* 0x000000ffff037224 */ /* 0x001fe200078e0a15 */
[----:B------:R-:W-:Y:S01]  /*5950*/  IABS R25, R10 ;  /* 0x0000000a00197213 */ /* 0x000fe20000000000 */
[----:B------:R-:W-:Y:S01]  /*5960*/  IMAD.HI.U32 R2, R5, R20, RZ ;  /* 0x0000001405027227 */ /* 0x000fe200078e00ff */
[----:B------:R-:W-:-:S03]  /*5970*/  ISETP.GT.U32.AND P2, PT, R0, R17, PT ;  /* 0x000000110000720c */ /* 0x000fc60003f44070 */
[----:B------:R-:W-:Y:S01]  /*5980*/  IMAD.MOV.U32 R21, RZ, RZ, R23 ;  /* 0x000000ffff157224 */ /* 0x000fe200078e0017 */
[----:B------:R-:W-:Y:S01]  /*5990*/  IADD3 R19, PT, PT, -R2, RZ, RZ ;  /* 0x000000ff02137210 */ /* 0x000fe20007ffe1ff */
[----:B------:R-:W-:Y:S02]  /*59a0*/  IMAD R3, R6, R3, R24 ;  /* 0x0000000306037224 */ /* 0x000fe400078e0218 */
[----:B------:R-:W-:-:S03]  /*59b0*/  IMAD.HI.U32 R2, R5, R21, RZ ;  /* 0x0000001505027227 */ /* 0x000fc600078e00ff */
[----:B------:R-:W-:Y:S01]  /*59c0*/  ISETP.GT.U32.AND P3, PT, R0, R3, PT ;  /* 0x000000030000720c */ /* 0x000fe20003f64070 */
[----:B------:R-:W-:Y:S01]  /*59d0*/  IMAD R19, R6, R19, R20 ;  /* 0x0000001306137224 */ /* 0x000fe200078e0214 */
[----:B------:R-:W-:Y:S01]  /*59e0*/  IABS R20, R16 ;  /* 0x0000001000147213 */ /* 0x000fe20000000000 */
[----:B------:R-:W-:Y:S02]  /*59f0*/  IMAD.MOV R2, RZ, RZ, -R2 ;  /* 0x000000ffff027224 */ /* 0x000fe400078e0a02 */
[----:B------:R-:W-:Y:S01]  /*5a00*/  IMAD.MOV.U32 R23, RZ, RZ, R25 ;  /* 0x000000ffff177224 */ /* 0x000fe200078e0019 */
[----:B------:R-:W-:Y:S01]  /*5a10*/  ISETP.GT.U32.AND P5, PT, R0, R19, PT ;  /* 0x000000130000720c */ /* 0x000fe20003fa4070 */
[----:B------:R-:W-:Y:S01]  /*5a20*/  IMAD R21, R6, R2, R21 ;  /* 0x0000000206157224 */ /* 0x000fe200078e0215 */
[----:B------:R-:W-:Y:S01]  /*5a30*/  IABS R25, R13 ;  /* 0x0000000d00197213 */ /* 0x000fe20000000000 */
[----:B------:R-:W-:Y:S02]  /*5a40*/  @!P2 IMAD.IADD R17, R17, 0x1, -R6 ;  /* 0x000000011111a824 */ /* 0x000fe400078e0a06 */
[----:B------:R-:W-:Y:S01]  /*5a50*/  IMAD.HI.U32 R24, R5, R23, RZ ;  /* 0x0000001705187227 */ /* 0x000fe200078e00ff */
[----:B------:R-:W-:-:S03]  /*5a60*/  ISETP.GT.U32.AND P2, PT, R0, R21, PT ;  /* 0x000000150000720c */ /* 0x000fc60003f44070 */
[----:B------:R-:W-:Y:S01]  /*5a70*/  @!P3 IMAD.IADD R3, R3, 0x1, -R6 ;  /* 0x000000010303b824 */ /* 0x000fe200078e0a06 */
[----:B------:R-:W-:Y:S01]  /*5a80*/  ISETP.GT.U32.AND P3, PT, R0, R17, PT ;  /* 0x000000110000720c */ /* 0x000fe20003f64070 */
[----:B------:R-:W-:Y:S02]  /*5a90*/  IMAD.MOV R24, RZ, RZ, -R24 ;  /* 0x000000ffff187224 */ /* 0x000fe400078e0a18 */
[----:B------:R-:W-:-:S04]  /*5aa0*/  IMAD.HI.U32 R2, R5, R25, RZ ;  /* 0x0000001905027227 */ /* 0x000fc800078e00ff */
[----:B------:R-:W-:Y:S01]  /*5ab0*/  IMAD R23, R6, R24, R23 ;  /* 0x0000001806177224 */ /* 0x000fe200078e0217 */
[----:B------:R-:W-:Y:S01]  /*5ac0*/  IABS R24, R12 ;  /* 0x0000000c00187213 */ /* 0x000fe20000000000 */
[----:B------:R-:W-:Y:S02]  /*5ad0*/  IMAD.MOV R2, RZ, RZ, -R2 ;  /* 0x000000ffff027224 */ /* 0x000fe400078e0a02 */
[--C-:B------:R-:W-:Y:S01]  /*5ae0*/  @!P5 IMAD.IADD R19, R19, 0x1, -R6.reuse ;  /* 0x000000011313d824 */ /* 0x100fe200078e0a06 */
[----:B------:R-:W-:Y:S01]  /*5af0*/  ISETP.GT.U32.AND P5, PT, R0, R3, PT ;  /* 0x000000030000720c */ /* 0x000fe20003fa4070 */
[----:B------:R-:W-:Y:S02]  /*5b00*/  IMAD R25, R6, R2, R25 ;  /* 0x0000000206197224 */ /* 0x000fe400078e0219 */
[----:B------:R-:W-:Y:S01]  /*5b10*/  @!P2 IMAD.IADD R21, R21, 0x1, -R6 ;  /* 0x000000011515a824 */ /* 0x000fe200078e0a06 */
[----:B------:R-:W-:Y:S01]  /*5b20*/  ISETP.GT.U32.AND P2, PT, R0, R19, PT ;  /* 0x000000130000720c */ /* 0x000fe20003f44070 */
[----:B------:R-:W-:-:S04]  /*5b30*/  IMAD.HI.U32 R2, R5, R24, RZ ;  /* 0x0000001805027227 */ /* 0x000fc800078e00ff */
[----:B------:R-:W-:Y:S01]  /*5b40*/  @!P3 IMAD.IADD R17, R17, 0x1, -R6 ;  /* 0x000000011111b824 */ /* 0x000fe200078e0a06 */
[----:B------:R-:W-:Y:S01]  /*5b50*/  ISETP.GT.U32.AND P3, PT, R0, R21, PT ;  /* 0x000000150000720c */ /* 0x000fe20003f64070 */
[----:B------:R-:W-:Y:S02]  /*5b60*/  IMAD.MOV R27, RZ, RZ, -R2 ;  /* 0x000000ffff1b7224 */ /* 0x000fe400078e0a02 */
[----:B------:R-:W-:Y:S02]  /*5b70*/  IMAD.MOV.U32 R2, RZ, RZ, R17 ;  /* 0x000000ffff027224 */ /* 0x000fe400078e0011 */
[----:B------:R-:W-:Y:S02]  /*5b80*/  IMAD R17, R6, R27, R24 ;  /* 0x0000001b06117224 */ /* 0x000fe400078e0218 */
[----:B------:R-:W-:Y:S01]  /*5b90*/  @!P6 IMAD.MOV R2, RZ, RZ, -R2 ;  /* 0x000000ffff02e224 */ /* 0x000fe200078e0a02 */
[C---:B------:R-:W-:Y:S01]  /*5ba0*/  ISETP.GT.U32.AND P6, PT, R0.reuse, R23, PT ;  /* 0x000000170000720c */ /* 0x040fe20003fc4070 */
[----:B------:R-:W-:Y:S01]  /*5bb0*/  @!P5 IMAD.IADD R3, R3, 0x1, -R6 ;  /* 0x000000010303d824 */ /* 0x000fe200078e0a06 */
[----:B------:R-:W-:Y:S01]  /*5bc0*/  ISETP.GT.U32.AND P5, PT, R0, R25, PT ;  /* 0x000000190000720c */ /* 0x000fe20003fa4070 */
[----:B------:R-:W-:-:S04]  /*5bd0*/  IMAD.HI.U32 R24, R5, R20, RZ ;  /* 0x0000001405187227 */ /* 0x000fc800078e00ff */
[----:B------:R-:W-:Y:S01]  /*5be0*/  @!P2 IMAD.IADD R19, R19, 0x1, -R6 ;  /* 0x000000011313a824 */ /* 0x000fe200078e0a06 */
[----:B------:R-:W-:Y:S01]  /*5bf0*/  ISETP.GT.U32.AND P2, PT, R0, R17, PT ;  /* 0x000000110000720c */ /* 0x000fe20003f44070 */
[----:B------:R-:W-:Y:S02]  /*5c00*/  IMAD.MOV R27, RZ, RZ, -R24 ;  /* 0x000000ffff1b7224 */ /* 0x000fe400078e0a18 */
[----:B------:R-:W-:Y:S01]  /*5c10*/  @!P3 IMAD.IADD R21, R21, 0x1, -R6 ;  /* 0x000000011515b824 */ /* 0x000fe200078e0a06 */
[----:B------:R-:W-:Y:S01]  /*5c20*/  ISETP.GE.AND P3, PT, R15, RZ, PT ;  /* 0x000000ff0f00720c */ /* 0x000fe20003f66270 */
[----:B------:R-:W-:Y:S02]  /*5c30*/  IMAD R15, R6, R27, R20 ;  /* 0x0000001b060f7224 */ /* 0x000fe400078e0214 */
[--C-:B------:R-:W-:Y:S02]  /*5c40*/  @!P6 IMAD.IADD R23, R23, 0x1, -R6.reuse ;  /* 0x000000011717e824 */ /* 0x100fe400078e0a06 */
[--C-:B------:R-:W-:Y:S01]  /*5c50*/  @!P5 IMAD.IADD R25, R25, 0x1, -R6.reuse ;  /* 0x000000011919d824 */ /* 0x100fe200078e0a06 */
[C---:B------:R-:W-:Y:S01]  /*5c60*/  ISETP.GT.U32.AND P6, PT, R0.reuse, R15, PT ;  /* 0x0000000f0000720c */ /* 0x040fe20003fc4070 */
[----:B------:R-:W-:Y:S01]  /*5c70*/  IMAD.MOV.U32 R20, RZ, RZ, R3 ;  /* 0x000000ffff147224 */ /* 0x000fe200078e0003 */
[----:B------:R-:W-:Y:S01]  /*5c80*/  ISETP.GE.AND P5, PT, R11, RZ, PT ;  /* 0x000000ff0b00720c */ /* 0x000fe20003fa6270 */
[----:B------:R-:W-:Y:S01]  /*5c90*/  @!P2 IMAD.IADD R17, R17, 0x1, -R6 ;  /* 0x000000011111a824 */ /* 0x000fe200078e0a06 */
[C---:B------:R-:W-:Y:S01]  /*5ca0*/  ISETP.GT.U32.AND P2, PT, R0.reuse, R23, PT ;  /* 0x000000170000720c */ /* 0x040fe20003f44070 */
[----:B------:R-:W-:Y:S01]  /*5cb0*/  @!P4 IMAD.MOV R20, RZ, RZ, -R20 ;  /* 0x000000ffff14c224 */ /* 0x000fe200078e0a14 */
[C---:B------:R-:W-:Y:S01]  /*5cc0*/  ISETP.GT.U32.AND P4, PT, R0.reuse, R25, PT ;  /* 0x000000190000720c */ /* 0x040fe20003f84070 */
[----:B------:R-:W-:Y:S01]  /*5cd0*/  @!P3 IMAD.MOV R19, RZ, RZ, -R19 ;  /* 0x000000ffff13b224 */ /* 0x000fe200078e0a13 */
[----:B------:R-:W-:-:S02]  /*5ce0*/  ISETP.GT.U32.AND P3, PT, R0, R17, PT ;  /* 0x000000110000720c */ /* 0x000fc40003f64070 */
[C---:B------:R-:W-:Y:S02]  /*5cf0*/  SEL R3, R9.reuse, R2, !P0 ;  /* 0x0000000209037207 */ /* 0x040fe40004000000 */
[----:B------:R-:W-:Y:S01]  /*5d00*/  SEL R20, R9, R20, !P0 ;  /* 0x0000001409147207 */ /* 0x000fe20004000000 */
[--C-:B------:R-:W-:Y:S01]  /*5d10*/  @!P6 IMAD.IADD R15, R15, 0x1, -R6.reuse ;  /* 0x000000010f0fe824 */ /* 0x100fe200078e0a06 */
[----:B------:R-:W-:Y:S01]  /*5d20*/  SEL R19, R9, R19, !P0 ;  /* 0x0000001309137207 */ /* 0x000fe20004000000 */
[----:B------:R-:W-:Y:S01]  /*5d30*/  @!P5 IMAD.MOV R21, RZ, RZ, -R21 ;  /* 0x000000ffff15d224 */ /* 0x000fe200078e0a15 */
[----:B------:R-:W-:Y:S01]  /*5d40*/  ISETP.GE.AND P5, PT, R10, RZ, PT ;  /* 0x000000ff0a00720c */ /* 0x000fe20003fa6270 */
[--C-:B------:R-:W-:Y:S01]  /*5d50*/  @!P2 IMAD.IADD R23, R23, 0x1, -R6.reuse ;  /* 0x000000011717a824 */ /* 0x100fe200078e0a06 */
[----:B------:R-:W-:Y:S01]  /*5d60*/  ISETP.GT.U32.AND P6, PT, R0, R15, PT ;  /* 0x0000000f0000720c */ /* 0x000fe20003fc4070 */
[--C-:B------:R-:W-:Y:S01]  /*5d70*/  @!P4 IMAD.IADD R25, R25, 0x1, -R6.reuse ;  /* 0x000000011919c824 */ /* 0x100fe200078e0a06 */
[----:B------:R-:W-:Y:S01]  /*5d80*/  ISETP.GE.AND P2, PT, R13, RZ, PT ;  /* 0x000000ff0d00720c */ /* 0x000fe20003f46270 */
[----:B------:R-:W-:Y:S01]  /*5d90*/  @!P3 IMAD.IADD R17, R17, 0x1, -R6 ;  /* 0x000000011111b824 */ /* 0x000fe200078e0a06 */
[----:B------:R-:W-:Y:S01]  /*5da0*/  ISETP.GE.AND P4, PT, R12, RZ, PT ;  /* 0x000000ff0c00720c */ /* 0x000fe20003f86270 */
[----:B------:R-:W-:Y:S01]  /*5db0*/  IMAD.IADD R8, R8, 0x1, R3 ;  /* 0x0000000108087824 */ /* 0x000fe200078e0203 */
[----:B------:R-:W-:-:S02]  /*5dc0*/  ISETP.GE.AND P3, PT, R16, RZ, PT ;  /* 0x000000ff1000720c */ /* 0x000fc40003f66270 */
[----:B------:R-:W-:Y:S02]  /*5dd0*/  SEL R21, R9, R21, !P0 ;  /* 0x0000001509157207 */ /* 0x000fe40004000000 */
[----:B------:R-:W-:Y:S01]  /*5de0*/  IADD3 R8, PT, PT, R19, R20, R8 ;  /* 0x0000001413087210 */ /* 0x000fe20007ffe008 */
[----:B------:R-:W-:Y:S02]  /*5df0*/  @!P5 IMAD.MOV R23, RZ, RZ, -R23 ;  /* 0x000000ffff17d224 */ /* 0x000fe400078e0a17 */
[----:B------:R-:W-:Y:S02]  /*5e00*/  @!P6 IMAD.IADD R15, R15, 0x1, -R6 ;  /* 0x000000010f0fe824 */ /* 0x000fe400078e0a06 */
[----:B------:R-:W-:Y:S01]  /*5e10*/  @!P2 IMAD.MOV R25, RZ, RZ, -R25 ;  /* 0x000000ffff19a224 */ /* 0x000fe200078e0a19 */
[----:B------:R-:W-:Y:S01]  /*5e20*/  SEL R23, R9, R23, !P0 ;  /* 0x0000001709177207 */ /* 0x000fe20004000000 */
[----:B------:R-:W-:Y:S02]  /*5e30*/  @!P4 IMAD.MOV R17, RZ, RZ, -R17 ;  /* 0x000000ffff11c224 */ /* 0x000fe400078e0a11 */
[----:B------:R-:W-:Y:S01]  /*5e40*/  @!P3 IMAD.MOV R15, RZ, RZ, -R15 ;  /* 0x000000ffff0fb224 */ /* 0x000fe200078e0a0f */
[----:B------:R-:W-:-:S02]  /*5e50*/  IADD3 R2, PT, PT, R23, R21, R8 ;  /* 0x0000001517027210 */ /* 0x000fc40007ffe008 */
[C---:B------:R-:W-:Y:S02]  /*5e60*/  SEL R25, R9.reuse, R25, !P0 ;  /* 0x0000001909197207 */ /* 0x040fe40004000000 */
[C---:B------:R-:W-:Y:S02]  /*5e70*/  SEL R17, R9.reuse, R17, !P0 ;  /* 0x0000001109117207 */ /* 0x040fe40004000000 */
[----:B------:R-:W-:Y:S02]  /*5e80*/  SEL R8, R9, R15, !P0 ;  /* 0x0000000f09087207 */ /* 0x000fe40004000000 */
[----:B------:R-:W-:-:S05]  /*5e90*/  IADD3 R17, PT, PT, R17, R25, R2 ;  /* 0x0000001911117210 */ /* 0x000fca0007ffe002 */
[----:B------:R-:W-:-:S07]  /*5ea0*/  IMAD.IADD R8, R17, 0x1, R8 ;  /* 0x0000000111087824 */ /* 0x000fce00078e0208 */
.L_x_24:
[----:B------:R-:W-:Y:S05]  /*5eb0*/  BSYNC.RECONVERGENT B2 ;  /* 0x0000000000027941 */ /* 0x000fea0003800200 */
.L_x_23:
[----:B------:R-:W-:Y:S05]  /*5ec0*/  @!P1 BRA `(.L_x_19) ;  /* 0x0000000400789947 */ /* 0x000fea0003800000 */
[----:B------:R-:W-:Y:S01]  /*5ed0*/  ISETP.GE.U32.AND P2, PT, R22, 0x4, PT ;  /* 0x000000041600780c */ /* 0x000fe20003f46070 */
[----:B------:R-:W-:Y:S01]  /*5ee0*/  BSSY.RECONVERGENT B2, `(.L_x_25) ;  /* 0x000003d000027945 */ /* 0x000fe20003800200 */
[----:B------:R-:W-:-:S11]  /*5ef0*/  LOP3.LUT P1, RZ, R18, 0x3, RZ, 0xc0, !PT ;  /* 0x0000000312ff7812 */ /* 0x000fd6000782c0ff */
[----:B------:R-:W-:Y:S05]  /*5f00*/  @!P2 BRA `(.L_x_26) ;  /* 0x0000000000e8a947 */ /* 0x000fea0003800000 */
        /* <DEDUP_REMOVED lines=8> */
[----:B------:R-:W5:Y:S01]  /*5f90*/  LDG.E R3, desc[UR12][R12.64+0x800] ;  /* 0x0008000c0c037981 */ /* 0x000f62000c1e1900 */
[----:B------:R-:W-:Y:S01]  /*5fa0*/  VIADD R14, R14, 0x400 ;  /* 0x000004000e0e7836 */ /* 0x000fe20000000000 */
[----:B--2---:R-:W-:-:S02]  /*5fb0*/  IABS R16, R20 ;  /* 0x0000001400107213 */ /* 0x004fc40000000000 */
[----:B---3--:R-:W-:-:S03]  /*5fc0*/  IABS R17, R2 ;  /* 0x0000000200117213 */ /* 0x008fc60000000000 */
[----:B------:R-:W-:-:S04]  /*5fd0*/  IMAD.HI.U32 R11, R5, R16, RZ ;  /* 0x00000010050b7227 */ /* 0x000fc800078e00ff */
[----:B------:R-:W-:Y:S01]  /*5fe0*/  IMAD.MOV R11, RZ, RZ, -R11 ;  /* 0x000000ffff0b7224 */ /* 0x000fe200078e0a0b */
[----:B----4-:R-:W-:Y:S01]  /*5ff0*/  IABS R19, R10 ;  /* 0x0000000a00137213 */ /* 0x010fe20000000000 */
[----:B------:R-:W-:Y:S01]  /*6000*/  IMAD.HI.U32 R15, R5, R17, RZ ;  /* 0x00000011050f7227 */ /* 0x000fe200078e00ff */
[----:B-----5:R-:W-:-:S03]  /*6010*/  IABS R18, R3 ;  /* 0x0000000300127213 */ /* 0x020fc60000000000 */
[----:B------:R-:W-:Y:S01]  /*6020*/  IMAD R11, R6, R11, R16 ;  /* 0x0000000b060b7224 */ /* 0x000fe200078e0210 */
[----:B------:R-:W-:Y:S01]  /*6030*/  IADD3 R13, PT, PT, -R15, RZ, RZ ;  /* 0x000000ff0f0d7210 */ /* 0x000fe20007ffe1ff */
[----:B------:R-:W-:Y:S02]  /*6040*/  IMAD.MOV.U32 R16, RZ, RZ, R19 ;  /* 0x000000ffff107224 */ /* 0x000fe400078e0013 */
[----:B------:R-:W-:Y:S01]  /*6050*/  IMAD.HI.U32 R12, R5, R18, RZ ;  /* 0x00000012050c7227 */ /* 0x000fe200078e00ff */
[----:B------:R-:W-:-:S03]  /*6060*/  ISETP.GT.U32.AND P2, PT, R0, R11, PT ;  /* 0x0000000b0000720c */ /* 0x000fc60003f44070 */
[----:B------:R-:W-:-:S04]  /*6070*/  IMAD.HI.U32 R15, R5, R16, RZ ;  /* 0x00000010050f7227 */ /* 0x000fc800078e00ff */
[----:B------:R-:W-:Y:S02]  /*6080*/  IMAD.MOV R19, RZ, RZ, -R12 ;  /* 0x000000ffff137224 */ /* 0x000fe400078e0a0c */
[C---:B------:R-:W-:Y:S02]  /*6090*/  IMAD R13, R6.reuse, R13, R17 ;  /* 0x0000000d060d7224 */ /* 0x040fe400078e0211 */
[----:B------:R-:W-:Y:S02]  /*60a0*/  IMAD.MOV R17, RZ, RZ, -R15 ;  /* 0x000000ffff117224 */ /* 0x000fe400078e0a0f */
[----:B------:R-:W-:Y:S01]  /*60b0*/  IMAD R15, R6, R19, R18 ;  /* 0x00000013060f7224 */ /* 0x000fe200078e0212 */
[----:B------:R-:W-:Y:S01]  /*60c0*/  ISETP.GT.U32.AND P6, PT, R0, R13, PT ;  /* 0x0000000d0000720c */ /* 0x000fe20003fc4070 */
[----:B------:R-:W-:Y:S02]  /*60d0*/  IMAD R17, R6, R17, R16 ;  /* 0x0000001106117224 */ /* 0x000fe400078e0210 */
[----:B------:R-:W-:Y:S01]  /*60e0*/  @!P2 IMAD.IADD R11, R11, 0x1, -R6 ;  /* 0x000000010b0ba824 */ /* 0x000fe200078e0a06 */
[----:B------:R-:W-:-:S02]  /*60f0*/  ISETP.GT.U32.AND P3, PT, R0, R15, PT ;  /* 0x0000000f0000720c */ /* 0x000fc40003f64070 */
[C---:B------:R-:W-:Y:S02]  /*6100*/  ISETP.GT.U32.AND P4, PT, R0.reuse, R17, PT ;  /* 0x000000110000720c */ /* 0x040fe40003f84070 */
[----:B------:R-:W-:Y:S02]  /*6110*/  ISETP.GT.U32.AND P5, PT, R0, R11, PT ;  /* 0x0000000b0000720c */ /* 0x000fe40003fa4070 */
[----:B------:R-:W-:-:S03]  /*6120*/  ISETP.GE.AND P2, PT, R20, RZ, PT ;  /* 0x000000ff1400720c */ /* 0x000fc60003f46270 */
[----:B------:R-:W-:-:S04]  /*6130*/  @!P6 IMAD.IADD R13, R13, 0x1, -R6 ;  /* 0x000000010d0de824 */ /* 0x000fc800078e0a06 */
[--C-:B------:R-:W-:Y:S01]  /*6140*/  @!P3 IMAD.IADD R15, R15, 0x1, -R6.reuse ;  /* 0x000000010f0fb824 */ /* 0x100fe200078e0a06 */
[C---:B------:R-:W-:Y:S01]  /*6150*/  ISETP.GT.U32.AND P3, PT, R0.reuse, R13, PT ;  /* 0x0000000d0000720c */ /* 0x040fe20003f64070 */
[--C-:B------:R-:W-:Y:S02]  /*6160*/  @!P4 IMAD.IADD R17, R17, 0x1, -R6.reuse ;  /* 0x000000011111c824 */ /* 0x100fe400078e0a06 */
[----:B------:R-:W-:Y:S01]  /*6170*/  @!P5 IMAD.IADD R11, R11, 0x1, -R6 ;  /* 0x000000010b0bd824 */ /* 0x000fe200078e0a06 */
[C---:B------:R-:W-:Y:S02]  /*6180*/  ISETP.GT.U32.AND P4, PT, R0.reuse, R15, PT ;  /* 0x0000000f0000720c */ /* 0x040fe40003f84070 */
[----:B------:R-:W-:Y:S01]  /*6190*/  ISETP.GT.U32.AND P6, PT, R0, R17, PT ;  /* 0x000000110000720c */ /* 0x000fe20003fc4070 */
[----:B------:R-:W-:Y:S01]  /*61a0*/  @!P2 IMAD.MOV R11, RZ, RZ, -R11 ;  /* 0x000000ffff0ba224 */ /* 0x000fe200078e0a0b */
[----:B------:R-:W-:Y:S02]  /*61b0*/  ISETP.GE.AND P5, PT, R2, RZ, PT ;  /* 0x000000ff0200720c */ /* 0x000fe40003fa6270 */
[----:B------:R-:W-:-:S03]  /*61c0*/  ISETP.GE.AND P2, PT, R3, RZ, PT ;  /* 0x000000ff0300720c */ /* 0x000fc60003f46270 */
[----:B------:R-:W-:Y:S01]  /*61d0*/  @!P3 IMAD.IADD R13, R13, 0x1, -R6 ;  /* 0x000000010d0db824 */ /* 0x000fe200078e0a06 */
[----:B------:R-:W-:-:S03]  /*61e0*/  ISETP.GE.AND P3, PT, R10, RZ, PT ;  /* 0x000000ff0a00720c */ /* 0x000fc60003f66270 */
[--C-:B------:R-:W-:Y:S01]  /*61f0*/  @!P4 IMAD.IADD R15, R15, 0x1, -R6.reuse ;  /* 0x000000010f0fc824 */ /* 0x100fe200078e0a06 */
[----:B------:R-:W-:Y:S01]  /*6200*/  SEL R11, R9, R11, !P0 ;  /* 0x0000000b090b7207 */ /* 0x000fe20004000000 */
[----:B------:R-:W-:Y:S02]  /*6210*/  @!P6 IMAD.IADD R17, R17, 0x1, -R6 ;  /* 0x000000011111e824 */ /* 0x000fe400078e0a06 */
        /* <DEDUP_REMOVED lines=9> */
.L_x_26:
[----:B------:R-:W-:Y:S05]  /*62b0*/  BSYNC.RECONVERGENT B2 ;  /* 0x0000000000027941 */ /* 0x000fea0003800200 */
.L_x_25:
[----:B------:R-:W-:Y:S05]  /*62c0*/  @!P1 BRA `(.L_x_19) ;  /* 0x0000000000789947 */ /* 0x000fea0003800000 */
[----:B------:R-:W0:Y:S01]  /*62d0*/  LDCU.64 UR16, c[0x0][0x380] ;  /* 0x00007000ff1077ac */ /* 0x000e220008000a00 */
[----:B------:R-:W1:Y:S01]  /*62e0*/  LDC R11, c[0x0][0x390] ;  /* 0x0000e400ff0b7b82 */ /* 0x000e620000000800 */
[----:B------:R-:W-:Y:S02]  /*62f0*/  LOP3.LUT R2, R7, 0xffff, RZ, 0xc0, !PT ;  /* 0x0000ffff07027812 */ /* 0x000fe400078ec0ff */
[----:B------:R-:W-:Y:S02]  /*6300*/  IADD3 R3, P1, PT, R14, UR10, RZ ;  /* 0x0000000a0e037c10 */ /* 0x000fe4000ff3e0ff */
[----:B------:R-:W-:-:S03]  /*6310*/  LEA.HI R2, R2, 0x1, RZ, 0x18 ;  /* 0x0000000102027811 */ /* 0x000fc600078fc0ff */
[----:B------:R-:W-:Y:S01]  /*6320*/  IMAD.X R6, RZ, RZ, UR7, P1 ;  /* 0x00000007ff067e24 */ /* 0x000fe200088e06ff */
[----:B------:R-:W-:Y:S02]  /*6330*/  LOP3.LUT R2, R2, 0x3, RZ, 0xc0, !PT ;  /* 0x0000000302027812 */ /* 0x000fe400078ec0ff */
[----:B0-----:R-:W-:-:S04]  /*6340*/  LEA R10, P2, R3, UR16, 0x2 ;  /* 0x00000010030a7c11 */ /* 0x001fc8000f8410ff */
[----:B------:R-:W-:Y:S01]  /*6350*/  LEA.HI.X R3, R3, UR17, R6, 0x2, P2 ;  /* 0x0000001103037c11 */ /* 0x000fe200090f1406 */
[----:B------:R-:W-:-:S08]  /*6360*/  IMAD.MOV R6, RZ, RZ, -R2 ;  /* 0x000000ffff067224 */ /* 0x000fd000078e0a02 */
.L_x_27:
[----:B------:R-:W-:-:S06]  /*6370*/  IMAD.MOV.U32 R2, RZ, RZ, R10 ;  /* 0x000000ffff027224 */ /* 0x000fcc00078e000a */
[----:B------:R-:W2:Y:S01]  /*6380*/  LDG.E R2, desc[UR12][R2.64] ;  /* 0x0000000c02027981 */ /* 0x000ea2000c1e1900 */
[----:B-1----:R-:W-:Y:S01]  /*6390*/  IABS R14, R11 ;  /* 0x0000000b000e7213 */ /* 0x002fe20000000000 */
        /* <DEDUP_REMOVED lines=10> */
[----:B------:R-:W-:-:S03]  /*6440*/  IADD3 R10, P1, PT, R10, 0x400, RZ ;  /* 0x000004000a0a7810 */ /* 0x000fc60007f3e0ff */
[----:B------:R-:W-:Y:S01]  /*6450*/  @!P2 IMAD.MOV R7, RZ, RZ, -R7 ;  /* 0x000000ffff07a224 */ /* 0x000fe200078e0a07 */
[----:B------:R-:W-:Y:S01]  /*6460*/  ISETP.NE.AND P2, PT, R6, RZ, PT ;  /* 0x000000ff0600720c */ /* 0x000fe20003f45270 */
[----:B------:R-:W-:-:S03]  /*6470*/  IMAD.X R3, RZ, RZ, R3, P1 ;  /* 0x000000ffff037224 */ /* 0x000fc600008e0603 */
[----:B------:R-:W-:-:S05]  /*6480*/  SEL R7, R9, R7, !P0 ;  /* 0x0000000709077207 */ /* 0x000fca0004000000 */
[----:B------:R-:W-:-:S04]  /*6490*/  IMAD.IADD R8, R7, 0x1, R8 ;  /* 0x0000000107087824 */ /* 0x000fc800078e0208 */
[----:B------:R-:W-:Y:S05]  /*64a0*/  @P2 BRA `(.L_x_27) ;  /* 0xfffffffc00b02947 */ /* 0x000fea000383ffff */
.L_x_19:
[----:B------:R-:W-:Y:S05]  /*64b0*/  BSYNC.RECONVERGENT B1 ;  /* 0x0000000000017941 */ /* 0x000fea0003800200 */
.L_x_16:
[----:B------:R-:W0:Y:S01]  /*64c0*/  S2R R9, SR_LANEID ;  /* 0x0000000000097919 */ /* 0x000e220000000000 */
[----:B------:R-:W1:Y:S01]  /*64d0*/  SHFL.DOWN PT, R0, R8, 0x1, 0x1f ;  /* 0x08201f0008007f89 */ /* 0x000e6200000e0000 */
[C---:B0-----:R-:W-:Y:S02]  /*64e0*/  ISETP.GT.AND P0, PT, R9.reuse, 0x1e, PT ;  /* 0x0000001e0900780c */ /* 0x041fe40003f04270 */
[C---:B------:R-:W-:Y:S02]  /*64f0*/  ISETP.NE.AND P1, PT, R9.reuse, RZ, PT ;  /* 0x000000ff0900720c */ /* 0x040fe40003f25270 */
        /* <DEDUP_REMOVED lines=28> */
[----:B------:R-:W1:Y:S01]  /*66c0*/  S2UR UR5, SR_CgaCtaId ;  /* 0x00000000000579c3 */ /* 0x000e620000008800 */
[----:B------:R-:W-:Y:S02]  /*66d0*/  UMOV UR4, 0x400 ;  /* 0x0000040000047882 */ /* 0x000fe40000000000 */
[----:B-1----:R-:W-:-:S09]  /*66e0*/  ULEA UR4, UR5, UR4, 0x18 ;  /* 0x0000000405047291 */ /* 0x002fd2000f8ec0ff */
[----:B0-----:R-:W-:Y:S04]  /*66f0*/  LDS R0, [UR4+0xc] ;  /* 0x00000c04ff007984 */ /* 0x001fe80008000800 */
[----:B------:R-:W0:Y:S04]  /*6700*/  LDS.128 R4, [UR4+0x10] ;  /* 0x00001004ff047984 */ /* 0x000e280008000c00 */
[----:B------:R-:W1:Y:S01]  /*6710*/  LDS.64 R8, [UR4+0x20] ;  /* 0x00002004ff087984 */ /* 0x000e620008000a00 */
[----:B0-----:R-:W-:-:S04]  /*6720*/  IADD3 R0, PT, PT, R4, R0, R3 ;  /* 0x0000000004007210 */ /* 0x001fc80007ffe003 */
[----:B------:R-:W-:-:S04]  /*6730*/  IADD3 R0, PT, PT, R6, R0, R5 ;  /* 0x0000000006007210 */ /* 0x000fc80007ffe005 */
[----:B-1----:R-:W-:-:S05]  /*6740*/  IADD3 R0, PT, PT, R8, R0, R7 ;  /* 0x0000000008007210 */ /* 0x002fca0007ffe007 */
[----:B------:R-:W-:-:S07]  /*6750*/  IMAD.IADD R3, R0, 0x1, R9 ;  /* 0x0000000100037824 */ /* 0x000fce00078e0209 */
.L_x_15:
[----:B------:R-:W-:Y:S05]  /*6760*/  BSYNC.RECONVERGENT B0 ;  /* 0x0000000000007941 */ /* 0x000fea0003800200 */
.L_x_0:
[----:B------:R-:W-:Y:S05]  /*6770*/  @P0 EXIT ;  /* 0x000000000000094d */ /* 0x000fea0003800000 */
[----:B------:R-:W3:Y:S02]  /*6780*/  LDCU.64 UR4, c[0x0][0x398] ;  /* 0x00007300ff0477ac */ /* 0x000ee40008000a00 */
[----:B---3--:R-:W-:-:S06]  /*6790*/  UIMAD.WIDE.U32 UR4, UR14, 0x4, UR4 ;  /* 0x000000040e0478a5 */ /* 0x008fcc000f8e0004 */
[----:B-1----:R-:W-:Y:S02]  /*67a0*/  IMAD.U32 R4, RZ, RZ, UR4 ;  /* 0x00000004ff047e24 */ /* 0x002fe4000f8e00ff */
[----:B------:R-:W-:-:S05]  /*67b0*/  IMAD.U32 R5, RZ, RZ, UR5 ;  /* 0x00000005ff057e24 */ /* 0x000fca000f8e00ff */
[----:B------:R-:W-:Y:S01]  /*67c0*/  STG.E desc[UR12][R4.64], R3 ;  /* 0x0000000304007986 */ /* 0x000fe2000c10190c */
[----:B------:R-:W-:Y:S05]  /*67d0*/  EXIT ;  /* 0x000000000000794d */ /* 0x000fea0003800000 */
.L_x_28:
[----:B------:R-:W-:-:S00]  /*67e0*/  BRA `(.L_x_28) ;  /* 0xfffffffc00fc7947 */ /* 0x000fc0000383ffff */
[----:B------:R-:W-:-:S00]  /*67f0*/  NOP ;  /* 0x0000000000007918 */ /* 0x000fc00000000000 */
        /* <DEDUP_REMOVED lines=8> */
.L_x_778:


//--------------------- .text._ZN3cub18CUB_300001_SM_10006detail6reduce28DeviceReduceSingleTileKernelINS2_10policy_hubIiyN4cuda3std3__44plusIiEEE10Policy1000EN6thrust24THRUST_300001_SM_1000_NS12zip_iteratorINS7_5tupleIJNSD_6detail15normal_iteratorINSD_10device_ptrIiEEEENSD_17constant_iteratorIiNSD_11use_defaultESM_EEEEEEEPiyS9_ii8tupleModEEvT0_T1_T2_T3_T4_T6_ --------------------------
	.section	.text._ZN3cub18CUB_300001_SM_10006detail6reduce28DeviceReduceSingleTileKernelINS2_10policy_hubIiyN4cuda3std3__44plusIiEEE10Policy1000EN6thrust24THRUST_300001_SM_1000_NS12zip_iteratorINS7_5tupleIJNSD_6detail15normal_iteratorINSD_10device_ptrIiEEEENSD_17constant_iteratorIiNSD_11use_defaultESM_EEEEEEEPiyS9_ii8tupleModEEvT0_T1_T2_T3_T4_T6_,"ax",@progbits
	.align	128
        .global         _ZN3cub18CUB_300001_SM_10006detail6reduce28DeviceReduceSingleTileKernelINS2_10policy_hubIiyN4cuda3std3__44plusIiEEE10Policy1000EN6thrust24THRUST_300001_SM_1000_NS12zip_iteratorINS7_5tupleIJNSD_6detail15normal_iteratorINSD_10device_ptrIiEEEENSD_17constant_iteratorIiNSD_11use_defaultESM_EEEEEEEPiyS9_ii8tupleModEEvT0_T1_T2_T3_T4_T6_
        .type           _ZN3cub18CUB_300001_SM_10006detail6reduce28DeviceReduceSingleTileKernelINS2_10policy_hubIiyN4cuda3std3__44plusIiEEE10Policy1000EN6thrust24THRUST_300001_SM_1000_NS12zip_iteratorINS7_5tupleIJNSD_6detail15normal_iteratorINSD_10device_ptrIiEEEENSD_17constant_iteratorIiNSD_11use_defaultESM_EEEEEEEPiyS9_ii8tupleModEEvT0_T1_T2_T3_T4_T6_,@function
        .size           _ZN3cub18CUB_300001_SM_10006detail6reduce28DeviceReduceSingleTileKernelINS2_10policy_hubIiyN4cuda3std3__44plusIiEEE10Policy1000EN6thrust24THRUST_300001_SM_1000_NS12zip_iteratorINS7_5tupleIJNSD_6detail15normal_iteratorINSD_10device_ptrIiEEEENSD_17constant_iteratorIiNSD_11use_defaultESM_EEEEEEEPiyS9_ii8tupleModEEvT0_T1_T2_T3_T4_T6_,(.L_x_779 - _ZN3cub18CUB_300001_SM_10006detail6reduce28DeviceReduceSingleTileKernelINS2_10policy_hubIiyN4cuda3std3__44plusIiEEE10Policy1000EN6thrust24THRUST_300001_SM_1000_NS12zip_iteratorINS7_5tupleIJNSD_6detail15normal_iteratorINSD_10device_ptrIiEEEENSD_17constant_iteratorIiNSD_11use_defaultESM_EEEEEEEPiyS9_ii8tupleModEEvT0_T1_T2_T3_T4_T6_)
        .other          _ZN3cub18CUB_300001_SM_10006detail6reduce28DeviceReduceSingleTileKernelINS2_10policy_hubIiyN4cuda3std3__44plusIiEEE10Policy1000EN6thrust24THRUST_300001_SM_1000_NS12zip_iteratorINS7_5tupleIJNSD_6detail15normal_iteratorINSD_10device_ptrIiEEEENSD_17constant_iteratorIiNSD_11use_defaultESM_EEEEEEEPiyS9_ii8tupleModEEvT0_T1_T2_T3_T4_T6_,@"STO_CUDA_ENTRY STV_DEFAULT"
_ZN3cub18CUB_300001_SM_10006detail6reduce28DeviceReduceSingleTileKernelINS2_10policy_hubIiyN4cuda3std3__44plusIiEEE10Policy1000EN6thrust24THRUST_300001_SM_1000_NS12zip_iteratorINS7_5tupleIJNSD_6detail15normal_iteratorINSD_10device_ptrIiEEEENSD_17constant_iteratorIiNSD_11use_defaultESM_EEEEEEEPiyS9_ii8tupleModEEvT0_T1_T2_T3_T4_T6_:
.text._ZN3cub18CUB_300001_SM_10006detail6reduce28DeviceReduceSingleTileKernelINS2_10policy_hubIiyN4cuda3std3__44plusIiEEE10Policy1000EN6thrust24THRUST_300001_SM_1000_NS12zip_iteratorINS7_5tupleIJNSD_6detail15normal_iteratorINSD_10device_ptrIiEEEENSD_17constant_iteratorIiNSD_11use_defaultESM_EEEEEEEPiyS9_ii8tupleModEEvT0_T1_T2_T3_T4_T6_:
[----:B------:R-:W-:Y:S01]  /*0000*/  LDC R1, c[0x0][0x37c] ;  /* 0x0000df00ff017b82 */ /* 0x000fe20000000800 */
[----:B------:R-:W0:Y:S01]  /*0010*/  LDCU.64 UR4, c[0x0][0x3a0] ;  /* 0x00007400ff0477ac */ /* 0x000e220008000a00 */
[----:B------:R-:W1:Y:S01]  /*0020*/  LDCU.64 UR6, c[0x0][0x358] ;  /* 0x00006b00ff0677ac */ /* 0x000e620008000a00 */
[----:B0-----:R-:W-:-:S04]  /*0030*/  UISETP.NE.U32.AND UP0, UPT, UR4, URZ, UPT ;  /* 0x000000ff0400728c */ /* 0x001fc8000bf05070 */
[----:B------:R-:W-:-:S09]  /*0040*/  UISETP.NE.AND.EX UP0, UPT, UR5, URZ, UPT, UP0 ;  /* 0x000000ff0500728c */ /* 0x000fd2000bf05300 */
[----:B-1----:R-:W-:Y:S05]  /*0050*/  BRA.U UP0, `(.L_x_29) ;  /* 0x00000001001c7547 */ /* 0x002fea000b800000 */
[----:B------:R-:W0:Y:S02]  /*0060*/  S2R R0, SR_TID.X ;  /* 0x0000000000007919 */ /* 0x000e240000002100 */
[----:B0-----:R-:W-:-:S13]  /*0070*/  ISETP.NE.AND P0, PT, R0, RZ, PT ;  /* 0x000000ff0000720c */ /* 0x001fda0003f05270 */
[----:B------:R-:W-:Y:S05]  /*0080*/  @P0 EXIT ;  /* 0x000000000000094d */ /* 0x000fea0003800000 */
[----:B------:R-:W0:Y:S08]  /*0090*/  LDC R5, c[0x0][0x3ac] ;  /* 0x0000eb00ff057b82 */ /* 0x000e300000000800 */
[----:B------:R-:W0:Y:S02]  /*00a0*/  LDC.64 R2, c[0x0][0x398] ;  /* 0x0000e600ff027b82 */ /* 0x000e240000000a00 */
[----:B0-----:R-:W-:Y:S01]  /*00b0*/  STG.E desc[UR6][R2.64], R5 ;  /* 0x0000000502007986 */ /* 0x001fe2000c101906 */
[----:B------:R-:W-:Y:S05]  /*00c0*/  EXIT ;  /* 0x000000000000794d */ /* 0x000fea0003800000 */
.L_x_29:
[----:B------:R-:W-:Y:S01]  /*00d0*/  UISETP.GT.U32.AND UP0, UPT, UR4, 0xfff, UPT ;  /* 0x00000fff0400788c */ /* 0x000fe2000bf04070 */
[----:B------:R-:W-:Y:S03]  /*00e0*/  BSSY.RECONVERGENT B0, `(.L_x_30) ;  /* 0x0000640000007945 */ /* 0x000fe60003800200 */
[----:B------:R-:W-:-:S09]  /*00f0*/  UISETP.GT.U32.AND.EX UP0, UPT, UR5, URZ, UPT, UP0 ;  /* 0x000000ff0500728c */ /* 0x000fd2000bf04100 */
[----:B------:R-:W-:Y:S05]  /*0100*/  BRA.U UP0, `(.L_x_31) ;  /* 0x0000002900007547 */ /* 0x000fea000b800000 */
[----:B------:R-:W0:Y:S01]  /*0110*/  S2R R0, SR_TID.X ;  /* 0x0000000000007919 */ /* 0x000e220000002100 */
[----:B------:R-:W-:Y:S01]  /*0120*/  BSSY.RECONVERGENT B1, `(.L_x_32) ;  /* 0x0000020000017945 */ /* 0x000fe20003800200 */
[----:B------:R-:W-:Y:S01]  /*0130*/  IMAD.MOV.U32 R8, RZ, RZ, RZ ;  /* 0x000000ffff087224 */ /* 0x000fe200078e00ff */
[----:B0-----:R-:W-:Y:S01]  /*0140*/  ISETP.GE.U32.AND P0, PT, R0, UR4, PT ;  /* 0x0000000400007c0c */ /* 0x001fe2000bf06070 */
[----:B------:R-:W-:-:S12]  /*0150*/  IMAD.MOV.U32 R7, RZ, RZ, R0 ;  /* 0x000000ffff077224 */ /* 0x000fd800078e0000 */
[----:B------:R-:W-:Y:S05]  /*0160*/  @P0 BRA `(.L_x_33) ;  /* 0x00000000006c0947 */ /* 0x000fea0003800000 */
[----:B------:R-:W0:Y:S08]  /*0170*/  LDC.64 R2, c[0x0][0x380] ;  /* 0x0000e000ff027b82 */ /* 0x000e300000000a00 */
        /* <DEDUP_REMOVED lines=22> */
[----:B------:R-:W-:Y:S01]  /*02e0*/  @!P2 IMAD.MOV R3, RZ, RZ, -R3 ;  /* 0x000000ffff03a224 */ /* 0x000fe200078e0a03 */
[----:B------:R-:W-:Y:S01]  /*02f0*/  @!P0 LOP3.LUT R3, RZ, R7, RZ, 0x33, !PT ;  /* 0x00000007ff038212 */ /* 0x000fe200078e33ff */
[----:B------:R-:W-:-:S04]  /*0300*/  VIADD R7, R0, 0x100 ;  /* 0x0000010000077836 */ /* 0x000fc80000000000 */
[----:B------:R-:W-:-:S07]  /*0310*/  IMAD.MOV.U32 R8, RZ, RZ, R3 ;  /* 0x000000ffff087224 */ /* 0x000fce00078e0003 */
.L_x_33:
[----:B------:R-:W-:Y:S05]  /*0320*/  BSYNC.RECONVERGENT B1 ;  /* 0x0000000000017941 */ /* 0x000fea0003800200 */
.L_x_32:
[----:B------:R-:W-:Y:S01]  /*0330*/  ISETP.GE.U32.AND P0, PT, R7, UR4, PT ;  /* 0x0000000407007c0c */ /* 0x000fe2000bf06070 */
[----:B------:R-:W-:-:S12]  /*0340*/  BSSY.RECONVERGENT B1, `(.L_x_34) ;  /* 0x00001e3000017945 */ /* 0x000fd80003800200 */
[----:B------:R-:W-:Y:S05]  /*0350*/  @P0 BRA `(.L_x_35) ;  /* 0x0000001c00840947 */ /* 0x000fea0003800000 */
[----:B------:R-:W-:Y:S01]  /*0360*/  LOP3.LUT R2, RZ, R7, RZ, 0x33, !PT ;  /* 0x00000007ff027212 */ /* 0x000fe200078e33ff */
[----:B------:R-:W-:Y:S04]  /*0370*/  BSSY.RECONVERGENT B2, `(.L_x_36) ;  /* 0x00000f4000027945 */ /* 0x000fe80003800200 */
[----:B------:R-:W-:-:S05]  /*0380*/  VIADD R2, R2, UR4 ;  /* 0x0000000402027c36 */ /* 0x000fca0008000000 */
[C---:B------:R-:W-:Y:S02]  /*0390*/  ISETP.GE.U32.AND P1, PT, R2.reuse, 0xf00, PT ;  /* 0x00000f000200780c */ /* 0x040fe40003f26070 */
[----:B------:R-:W-:-:S04]  /*03a0*/  LEA.HI R6, R2, 0x1, RZ, 0x18 ;  /* 0x0000000102067811 */ /* 0x000fc800078fc0ff */
[----:B------:R-:W-:-:S04]  /*03b0*/  LOP3.LUT R29, R6, 0xf, RZ, 0xc0, !PT ;  /* 0x0000000f061d7812 */ /* 0x000fc800078ec0ff */
[----:B------:R-:W-:-:S03]  /*03c0*/  ISETP.NE.AND P0, PT, R29, RZ, PT ;  /* 0x000000ff1d00720c */ /* 0x000fc60003f05270 */
[----:B------:R-:W-:Y:S10]  /*03d0*/  @!P1 BRA `(.L_x_37) ;  /* 0x0000000c00b49947 */ /* 0x000ff40003800000 */
[----:B------:R-:W0:Y:S01]  /*03e0*/  LDC R2, c[0x0][0x390] ;  /* 0x0000e400ff027b82 */ /* 0x000e220000000800 */
[----:B------:R-:W-:-:S05]  /*03f0*/  LOP3.LUT R9, R6, 0x1fffff0, RZ, 0xc0, !PT ;  /* 0x01fffff006097812 */ /* 0x000fca00078ec0ff */
[----:B------:R-:W-:Y:S02]  /*0400*/  IMAD.MOV R9, RZ, RZ, -R9 ;  /* 0x000000ffff097224 */ /* 0x000fe400078e0a09 */
[----:B------:R-:W1:Y:S01]  /*0410*/  LDC R10, c[0x0][0x390] ;  /* 0x0000e400ff0a7b82 */ /* 0x000e620000000800 */
[----:B0-----:R-:W-:-:S07]  /*0420*/  IABS R11, R2 ;  /* 0x00000002000b7213 */ /* 0x001fce0000000000 */
[----:B------:R-:W0:Y:S01]  /*0430*/  LDC.64 R2, c[0x0][0x380] ;  /* 0x0000e000ff027b82 */ /* 0x000e220000000a00 */
[----:B------:R-:W2:Y:S08]  /*0440*/  I2F.RP R12, R11 ;  /* 0x0000000b000c7306 */ /* 0x000eb00000209400 */
[----:B--2---:R-:W2:Y:S01]  /*0450*/  MUFU.RCP R12, R12 ;  /* 0x0000000c000c7308 */ /* 0x004ea20000001000 */
[----:B0-----:R-:W-:-:S03]  /*0460*/  IMAD.WIDE.U32 R2, R7, 0x4, R2 ;  /* 0x0000000407027825 */ /* 0x001fc600078e0002 */
[----:B------:R-:W-:Y:S01]  /*0470*/  IADD3 R2, P1, PT, R2, 0x2000, RZ ;  /* 0x0000200002027810 */ /* 0x000fe20007f3e0ff */
[----:B--2---:R-:W-:-:S04]  /*0480*/  VIADD R5, R12, 0xffffffe ;  /* 0x0ffffffe0c057836 */ /* 0x004fc80000000000 */
[----:B------:R-:W-:Y:S02]  /*0490*/  IMAD.X R3, RZ, RZ, R3, P1 ;  /* 0x000000ffff037224 */ /* 0x000fe400008e0603 */
[----:B------:R-:W0:Y:S02]  /*04a0*/  F2I.FTZ.U32.TRUNC.NTZ R5, R5 ;  /* 0x0000000500057305 */ /* 0x000e24000021f000 */
[----:B0-----:R-:W-:-:S04]  /*04b0*/  IMAD.MOV R4, RZ, RZ, -R5 ;  /* 0x000000ffff047224 */ /* 0x001fc800078e0a05 */
[----:B------:R-:W-:Y:S02]  /*04c0*/  IMAD R13, R4, R11, RZ ;  /* 0x0000000b040d7224 */ /* 0x000fe400078e02ff */
[----:B------:R-:W-:-:S04]  /*04d0*/  IMAD.MOV.U32 R4, RZ, RZ, RZ ;  /* 0x000000ffff047224 */ /* 0x000fc800078e00ff */
[----:B-1----:R-:W-:-:S07]  /*04e0*/  IMAD.HI.U32 R4, R5, R13, R4 ;  /* 0x0000000d05047227 */ /* 0x002fce00078e0004 */
.L_x_38:
[----:B------:R-:W2:Y:S04]  /*04f0*/  LDG.E R33, desc[UR6][R2.64+-0x2000] ;  /* 0xffe0000602217981 */ /* 0x000ea8000c1e1900 */
[----:B------:R-:W3:Y:S04]  /*0500*/  LDG.E R27, desc[UR6][R2.64+-0x1c00] ;  /* 0xffe40006021b7981 */ /* 0x000ee8000c1e1900 */
[----:B------:R-:W4:Y:S04]  /*0510*/  LDG.E R26, desc[UR6][R2.64+-0x1800] ;  /* 0xffe80006021a7981 */ /* 0x000f28000c1e1900 */
[----:B------:R-:W5:Y:S04]  /*0520*/  LDG.E R25, desc[UR6][R2.64+-0x1400] ;  /* 0xffec000602197981 */ /* 0x000f68000c1e1900 */
        /* <DEDUP_REMOVED lines=11> */
[----:B------:R-:W5:Y:S01]  /*05e0*/  LDG.E R15, desc[UR6][R2.64+0x1800] ;  /* 0x00180006020f7981 */ /* 0x000f62000c1e1900 */
[----:B------:R-:W-:-:S04]  /*05f0*/  IABS R17, R10 ;  /* 0x0000000a00117213 */ /* 0x000fc80000000000 */
[----:B------:R-:W0:Y:S08]  /*0600*/  I2F.RP R30, R17 ;  /* 0x00000011001e7306 */ /* 0x000e300000209400 */
[----:B0-----:R-:W0:Y:S02]  /*0610*/  MUFU.RCP R30, R30 ;  /* 0x0000001e001e7308 */ /* 0x001e240000001000 */
[----:B0-----:R-:W-:-:S06]  /*0620*/  VIADD R5, R30, 0xffffffe ;  /* 0x0ffffffe1e057836 */ /* 0x001fcc0000000000 */
[----:B------:R-:W0:Y:S02]  /*0630*/  F2I.FTZ.U32.TRUNC.NTZ R5, R5 ;  /* 0x0000000500057305 */ /* 0x000e24000021f000 */
[----:B0-----:R-:W-:Y:S01]  /*0640*/  IMAD.MOV R31, RZ, RZ, -R5 ;  /* 0x000000ffff1f7224 */ /* 0x001fe200078e0a05 */
[----:B--2---:R-:W-:-:S05]  /*0650*/  IABS R28, R33 ;  /* 0x00000021001c7213 */ /* 0x004fca0000000000 */
[----:B------:R-:W-:-:S04]  /*0660*/  IMAD.HI.U32 R4, R4, R28, RZ ;  /* 0x0000001c04047227 */ /* 0x000fc800078e00ff */
[----:B------:R-:W-:-:S04]  /*0670*/  IMAD.MOV R4, RZ, RZ, -R4 ;  /* 0x000000ffff047224 */ /* 0x000fc800078e0a04 */
[----:B------:R-:W-:Y:S02]  /*0680*/  IMAD R28, R17, R4, R28 ;  /* 0x00000004111c7224 */ /* 0x000fe400078e021c */
[----:B------:R-:W-:-:S03]  /*0690*/  IMAD.MOV.U32 R4, RZ, RZ, R31 ;  /* 0x000000ffff047224 */ /* 0x000fc600078e001f */
[----:B------:R-:W-:Y:S01]  /*06a0*/  ISETP.GT.U32.AND P1, PT, R11, R28, PT ;  /* 0x0000001c0b00720c */ /* 0x000fe20003f24070 */
[----:B------:R-:W-:Y:S02]  /*06b0*/  IMAD R31, R4, R17, RZ ;  /* 0x00000011041f7224 */ /* 0x000fe400078e02ff */
[----:B------:R-:W-:Y:S01]  /*06c0*/  IMAD.MOV.U32 R4, RZ, RZ, RZ ;  /* 0x000000ffff047224 */ /* 0x000fe200078e00ff */
[----:B---3--:R-:W-:-:S03]  /*06d0*/  IABS R30, R27 ;  /* 0x0000001b001e7213 */ /* 0x008fc60000000000 */
[----:B------:R-:W-:Y:S01]  /*06e0*/  IMAD.HI.U32 R4, R5, R31, R4 ;  /* 0x0000001f05047227 */ /* 0x000fe200078e0004 */
[----:B----4-:R-:W-:-:S05]  /*06f0*/  IABS R32, R26 ;  /* 0x0000001a00207213 */ /* 0x010fca0000000000 */
[----:B------:R-:W-:-:S04]  /*0700*/  IMAD.HI.U32 R5, R4, R30, RZ ;  /* 0x0000001e04057227 */ /* 0x000fc800078e00ff */
[----:B------:R-:W-:Y:S02]  /*0710*/  @!P1 IMAD.IADD R28, R28, 0x1, -R17 ;  /* 0x000000011c1c9824 */ /* 0x000fe400078e0a11 */
[----:B------:R-:W-:Y:S02]  /*0720*/  IMAD.MOV R31, RZ, RZ, -R5 ;  /* 0x000000ffff1f7224 */ /* 0x000fe400078e0a05 */
[----:B------:R-:W-:Y:S01]  /*0730*/  IMAD.HI.U32 R5, R4, R32, RZ ;  /* 0x0000002004057227 */ /* 0x000fe200078e00ff */
[----:B------:R-:W-:Y:S02]  /*0740*/  ISETP.GT.U32.AND P1, PT, R11, R28, PT ;  /* 0x0000001c0b00720c */ /* 0x000fe40003f24070 */
[----:B-----5:R-:W-:Y:S01]  /*0750*/  IABS R34, R25 ;  /* 0x0000001900227213 */ /* 0x020fe20000000000 */
[----:B------:R-:W-:Y:S02]  /*0760*/  IMAD R30, R17, R31, R30 ;  /* 0x0000001f111e7224 */ /* 0x000fe400078e021e */
[----:B------:R-:W-:-:S02]  /*0770*/  IMAD.MOV.U32 R11, RZ, RZ, R17 ;  /* 0x000000ffff0b7224 */ /* 0x000fc400078e0011 */
[----:B------:R-:W-:Y:S02]  /*0780*/  IMAD.MOV R31, RZ, RZ, -R5 ;  /* 0x000000ffff1f7224 */ /* 0x000fe400078e0a05 */
[----:B------:R-:W-:Y:S01]  /*0790*/  IMAD.HI.U32 R5, R4, R34, RZ ;  /* 0x0000002204057227 */ /* 0x000fe200078e00ff */
[----:B------:R-:W-:-:S03]  /*07a0*/  ISETP.GT.U32.AND P2, PT, R11, R30, PT ;  /* 0x0000001e0b00720c */ /* 0x000fc60003f44070 */
[----:B------:R-:W-:Y:S02]  /*07b0*/  IMAD R32, R17, R31, R32 ;  /* 0x0000001f11207224 */ /* 0x000fe400078e0220 */
[----:B------:R-:W-:-:S03]  /*07c0*/  IMAD.MOV R31, RZ, RZ, -R5 ;  /* 0x000000ffff1f7224 */ /* 0x000fc600078e0a05 */
[----:B------:R-:W-:Y:S01]  /*07d0*/  ISETP.GT.U32.AND P5, PT, R11, R32, PT ;  /* 0x000000200b00720c */ /* 0x000fe20003fa4070 */
[----:B------:R-:W-:Y:S01]  /*07e0*/  IMAD R34, R17, R31, R34 ;  /* 0x0000001f11227224 */ /* 0x000fe200078e0222 */
[----:B------:R-:W-:-:S03]  /*07f0*/  IABS R36, R24 ;  /* 0x0000001800247213 */ /* 0x000fc60000000000 */
[----:B------:R-:W-:Y:S01]  /*0800*/  @!P2 IMAD.IADD R30, R30, 0x1, -R17 ;  /* 0x000000011e1ea824 */ /* 0x000fe200078e0a11 */
[C---:B------:R-:W-:Y:S02]  /*0810*/  ISETP.GT.U32.AND P3, PT, R11.reuse, R34, PT ;  /* 0x000000220b00720c */ /* 0x040fe40003f64070 */
[----:B------:R-:W-:Y:S02]  /*0820*/  IABS R38, R23 ;  /* 0x0000001700267213 */ /* 0x000fe40000000000 */
[----:B------:R-:W-:Y:S01]  /*0830*/  ISETP.GT.U32.AND P2, PT, R11, R30, PT ;  /* 0x0000001e0b00720c */ /* 0x000fe20003f44070 */
[----:B------:R-:W-:Y:S01]  /*0840*/  IMAD.HI.U32 R5, R4, R36, RZ ;  /* 0x0000002404057227 */ /* 0x000fe200078e00ff */
[----:B------:R-:W-:Y:S02]  /*0850*/  ISETP.GE.AND P4, PT, R33, RZ, PT ;  /* 0x000000ff2100720c */ /* 0x000fe40003f86270 */
[----:B------:R-:W-:Y:S01]  /*0860*/  @!P5 IADD3 R32, PT, PT, R32, -R17, RZ ;  /* 0x800000112020d210 */ /* 0x000fe20007ffe0ff */
[----:B------:R-:W-:Y:S01]  /*0870*/  IMAD.HI.U32 R31, R4, R38, RZ ;  /* 0x00000026041f7227 */ /* 0x000fe200078e00ff */
[----:B------:R-:W-:-:S02]  /*0880*/  ISETP.GE.AND P6, PT, R27, RZ, PT ;  /* 0x000000ff1b00720c */ /* 0x000fc40003fc6270 */
[----:B------:R-:W-:Y:S01]  /*0890*/  ISETP.GT.U32.AND P5, PT, R11, R32, PT ;  /* 0x000000200b00720c */ /* 0x000fe20003fa4070 */
[----:B------:R-:W-:Y:S02]  /*08a0*/  IMAD.MOV R5, RZ, RZ, -R5 ;  /* 0x000000ffff057224 */ /* 0x000fe400078e0a05 */
[----:B------:R-:W-:Y:S02]  /*08b0*/  IMAD.MOV R31, RZ, RZ, -R31 ;  /* 0x000000ffff1f7224 */ /* 0x000fe400078e0a1f */
[--C-:B------:R-:W-:Y:S02]  /*08c0*/  @!P3 IMAD.IADD R34, R34, 0x1, -R17.reuse ;  /* 0x000000012222b824 */ /* 0x100fe400078e0a11 */
[C---:B------:R-:W-:Y:S02]  /*08d0*/  IMAD R36, R17.reuse, R5, R36 ;  /* 0x0000000511247224 */ /* 0x040fe400078e0224 */
[----:B------:R-:W-:Y:S02]  /*08e0*/  @!P1 IMAD.IADD R28, R28, 0x1, -R17 ;  /* 0x000000011c1c9824 */ /* 0x000fe400078e0a11 */
[----:B------:R-:W-:-:S02]  /*08f0*/  IMAD R38, R17, R31, R38 ;  /* 0x0000001f11267224 */ /* 0x000fc400078e0226 */
[--C-:B------:R-:W-:Y:S01]  /*0900*/  @!P2 IMAD.IADD R30, R30, 0x1, -R17.reuse ;  /* 0x000000011e1ea824 */ /* 0x100fe200078e0a11 */
[C---:B------:R-:W-:Y:S01]  /*0910*/  ISETP.GT.U32.AND P2, PT, R11.reuse, R34, PT ;  /* 0x000000220b00720c */ /* 0x040fe20003f44070 */
[----:B------:R-:W-:Y:S01]  /*0920*/  @!P4 IMAD.MOV R28, RZ, RZ, -R28 ;  /* 0x000000ffff1cc224 */ /* 0x000fe200078e0a1c */
[C---:B------:R-:W-:Y:S01]  /*0930*/  ISETP.GT.U32.AND P4, PT, R11.reuse, R36, PT ;  /* 0x000000240b00720c */ /* 0x040fe20003f84070 */
[----:B------:R-:W-:Y:S01]  /*0940*/  @!P6 IMAD.MOV R30, RZ, RZ, -R30 ;  /* 0x000000ffff1ee224 */ /* 0x000fe200078e0a1e */
[----:B------:R-:W-:Y:S01]  /*0950*/  ISETP.GT.U32.AND P3, PT, R11, R38, PT ;  /* 0x000000260b00720c */ /* 0x000fe20003f64070 */
[----:B------:R-:W-:Y:S01]  /*0960*/  @!P5 IMAD.IADD R32, R32, 0x1, -R17 ;  /* 0x000000012020d824 */ /* 0x000fe200078e0a11 */
[----:B------:R-:W-:Y:S02]  /*0970*/  ISETP.GE.AND P6, PT, R26, RZ, PT ;  /* 0x000000ff1a00720c */ /* 0x000fe40003fc6270 */
[----:B------:R-:W-:Y:S02]  /*0980*/  ISETP.GE.AND P5, PT, R25, RZ, PT ;  /* 0x000000ff1900720c */ /* 0x000fe40003fa6270 */
[----:B------:R-:W-:-:S02]  /*0990*/  ISETP.NE.AND P1, PT, R10, RZ, PT ;  /* 0x000000ff0a00720c */ /* 0x000fc40003f25270 */
[----:B------:R-:W-:Y:S01]  /*09a0*/  LOP3.LUT R5, RZ, R10, RZ, 0x33, !PT ;  /* 0x0000000aff057212 */ /* 0x000fe200078e33ff */
[--C-:B------:R-:W-:Y:S01]  /*09b0*/  @!P2 IMAD.IADD R34, R34, 0x1, -R17.reuse ;  /* 0x000000012222a824 */ /* 0x100fe200078e0a11 */
[----:B------:R-:W-:Y:S01]  /*09c0*/  IABS R25, R22 ;  /* 0x0000001600197213 */ /* 0x000fe20000000000 */
[--C-:B------:R-:W-:Y:S01]  /*09d0*/  @!P4 IMAD.IADD R36, R36, 0x1, -R17.reuse ;  /* 0x000000012424c824 */ /* 0x100fe200078e0a11 */
[C---:B------:R-:W-:Y:S01]  /*09e0*/  SEL R28, R5.reuse, R28, !P1 ;  /* 0x0000001c051c7207 */ /* 0x040fe20004800000 */
[----:B------:R-:W-:Y:S01]  /*09f0*/  @!P3 IMAD.IADD R38, R38, 0x1, -R17 ;  /* 0x000000012626b824 */ /* 0x000fe200078e0a11 */
[----:B------:R-:W-:Y:S01]  /*0a00*/  SEL R27, R5, R30, !P1 ;  /* 0x0000001e051b7207 */ /* 0x000fe20004800000 */
[----:B------:R-:W-:Y:S02]  /*0a10*/  @!P6 IMAD.MOV R32, RZ, RZ, -R32 ;  /* 0x000000ffff20e224 */ /* 0x000fe400078e0a20 */
[----:B------:R-:W-:Y:S01]  /*0a20*/  @!P5 IMAD.MOV R34, RZ, RZ, -R34 ;  /* 0x000000ffff22d224 */ /* 0x000fe200078e0a22 */
[----:B------:R-:W-:Y:S01]  /*0a30*/  IADD3 R27, PT, PT, R27, R28, R8 ;  /* 0x0000001c1b1b7210 */ /* 0x000fe20007ffe008 */
[----:B------:R-:W-:Y:S01]  /*0a40*/  IMAD.HI.U32 R8, R4, R25, RZ ;  /* 0x0000001904087227 */ /* 0x000fe200078e00ff */
[----:B------:R-:W-:-:S02]  /*0a50*/  IABS R26, R21 ;  /* 0x00000015001a7213 */ /* 0x000fc40000000000 */
[C---:B------:R-:W-:Y:S02]  /*0a60*/  ISETP.GT.U32.AND P3, PT, R11.reuse, R36, PT ;  /* 0x000000240b00720c */ /* 0x040fe40003f64070 */
[----:B------:R-:W-:Y:S02]  /*0a70*/  ISETP.GT.U32.AND P2, PT, R11, R38, PT ;  /* 0x000000260b00720c */ /* 0x000fe40003f44070 */
[C---:B------:R-:W-:Y:S02]  /*0a80*/  SEL R32, R5.reuse, R32, !P1 ;  /* 0x0000002005207207 */ /* 0x040fe40004800000 */
[----:B------:R-:W-:Y:S02]  /*0a90*/  SEL R34, R5, R34, !P1 ;  /* 0x0000002205227207 */ /* 0x000fe40004800000 */
[----:B------:R-:W-:Y:S01]  /*0aa0*/  ISETP.GE.AND P4, PT, R24, RZ, PT ;  /* 0x000000ff1800720c */ /* 0x000fe20003f86270 */
[----:B------:R-:W-:Y:S02]  /*0ab0*/  IMAD.MOV R24, RZ, RZ, -R8 ;  /* 0x000000ffff187224 */ /* 0x000fe400078e0a08 */
[----:B------:R-:W-:Y:S01]  /*0ac0*/  IMAD.HI.U32 R8, R4, R26, RZ ;  /* 0x0000001a04087227 */ /* 0x000fe200078e00ff */
[----:B------:R-:W-:-:S02]  /*0ad0*/  IADD3 R27, PT, PT, R34, R32, R27 ;  /* 0x00000020221b7210 */ /* 0x000fc40007ffe01b */
[----:B------:R-:W-:Y:S01]  /*0ae0*/  IABS R32, R20 ;  /* 0x0000001400207213 */ /* 0x000fe20000000000 */
[----:B------:R-:W-:Y:S02]  /*0af0*/  IMAD.MOV R8, RZ, RZ, -R8 ;  /* 0x000000ffff087224 */ /* 0x000fe400078e0a08 */
[----:B------:R-:W-:Y:S01]  /*0b00*/  IMAD R24, R17, R24, R25 ;  /* 0x0000001811187224 */ /* 0x000fe200078e0219 */
[----:B------:R-:W-:Y:S01]  /*0b10*/  ISETP.GE.AND P5, PT, R23, RZ, PT ;  /* 0x000000ff1700720c */ /* 0x000fe20003fa6270 */
[----:B------:R-:W-:Y:S02]  /*0b20*/  @!P3 IMAD.IADD R36, R36, 0x1, -R17 ;  /* 0x000000012424b824 */ /* 0x000fe400078e0a11 */
[----:B------:R-:W-:Y:S02]  /*0b30*/  IMAD R26, R17, R8, R26 ;  /* 0x00000008111a7224 */ /* 0x000fe400078e021a */
[----:B------:R-:W-:-:S04]  /*0b40*/  IMAD.HI.U32 R23, R4, R32, RZ ;  /* 0x0000002004177227 */ /* 0x000fc800078e00ff */
[----:B------:R-:W-:Y:S01]  /*0b50*/  @!P2 IMAD.IADD R38, R38, 0x1, -R17 ;  /* 0x000000012626a824 */ /* 0x000fe200078e0a11 */
[C---:B------:R-:W-:Y:S01]  /*0b60*/  ISETP.GT.U32.AND P2, PT, R11.reuse, R24, PT ;  /* 0x000000180b00720c */ /* 0x040fe20003f44070 */
[----:B------:R-:W-:Y:S01]  /*0b70*/  @!P4 IMAD.MOV R36, RZ, RZ, -R36 ;  /* 0x000000ffff24c224 */ /* 0x000fe200078e0a24 */
[----:B------:R-:W-:Y:S01]  /*0b80*/  ISETP.GT.U32.AND P4, PT, R11, R26, PT ;  /* 0x0000001a0b00720c */ /* 0x000fe20003f84070 */
[----:B------:R-:W-:-:S04]  /*0b90*/  IMAD.MOV R23, RZ, RZ, -R23 ;  /* 0x000000ffff177224 */ /* 0x000fc800078e0a17 */
[----:B------:R-:W-:Y:S01]  /*0ba0*/  IMAD R32, R17, R23, R32 ;  /* 0x0000001711207224 */ /* 0x000fe200078e0220 */
[----:B------:R-:W-:Y:S02]  /*0bb0*/  ISETP.GE.AND P3, PT, R21, RZ, PT ;  /* 0x000000ff1500720c */ /* 0x000fe40003f66270 */
[----:B------:R-:W-:Y:S02]  /*0bc0*/  IABS R21, R19 ;  /* 0x0000001300157213 */ /* 0x000fe40000000000 */
[C---:B------:R-:W-:Y:S01]  /*0bd0*/  ISETP.GT.U32.AND P6, PT, R11.reuse, R32, PT ;  /* 0x000000200b00720c */ /* 0x040fe20003fc4070 */
[--C-:B------:R-:W-:Y:S02]  /*0be0*/  @!P2 IMAD.IADD R24, R24, 0x1, -R17.reuse ;  /* 0x000000011818a824 */ /* 0x100fe400078e0a11 */
[----:B------:R-:W-:Y:S02]  /*0bf0*/  @!P5 IMAD.MOV R38, RZ, RZ, -R38 ;  /* 0x000000ffff26d224 */ /* 0x000fe400078e0a26 */
[----:B------:R-:W-:Y:S01]  /*0c00*/  @!P4 IMAD.IADD R26, R26, 0x1, -R17 ;  /* 0x000000011a1ac824 */ /* 0x000fe200078e0a11 */
[----:B------:R-:W-:Y:S01]  /*0c10*/  ISETP.GT.U32.AND P2, PT, R11, R24, PT ;  /* 0x000000180b00720c */ /* 0x000fe20003f44070 */
[----:B------:R-:W-:Y:S01]  /*0c20*/  IMAD.MOV.U32 R23, RZ, RZ, R21 ;  /* 0x000000ffff177224 */ /* 0x000fe200078e0015 */
[----:B------:R-:W-:-:S02]  /*0c30*/  SEL R36, R5, R36, !P1 ;  /* 0x0000002405247207 */ /* 0x000fc40004800000 */
[----:B------:R-:W-:Y:S02]  /*0c40*/  SEL R8, R5, R38, !P1 ;  /* 0x0000002605087207 */ /* 0x000fe40004800000 */
[----:B------:R-:W-:Y:S01]  /*0c50*/  IABS R25, R18 ;  /* 0x0000001200197213 */ /* 0x000fe20000000000 */
[----:B------:R-:W-:Y:S01]  /*0c60*/  IMAD.HI.U32 R21, R4, R23, RZ ;  /* 0x0000001704157227 */ /* 0x000fe200078e00ff */
[----:B------:R-:W-:Y:S02]  /*0c70*/  ISETP.GT.U32.AND P4, PT, R11, R26, PT ;  /* 0x0000001a0b00720c */ /* 0x000fe40003f84070 */
[----:B------:R-:W-:Y:S01]  /*0c80*/  IADD3 R8, PT, PT, R8, R36, R27 ;  /* 0x0000002408087210 */ /* 0x000fe20007ffe01b */
[----:B------:R-:W-:Y:S01]  /*0c90*/  @!P6 IMAD.IADD R32, R32, 0x1, -R17 ;  /* 0x000000012020e824 */ /* 0x000fe200078e0a11 */
[----:B------:R-:W-:Y:S01]  /*0ca0*/  ISETP.GE.AND P5, PT, R22, RZ, PT ;  /* 0x000000ff1600720c */ /* 0x000fe20003fa6270 */
[----:B------:R-:W-:Y:S01]  /*0cb0*/  IMAD.HI.U32 R22, R4, R25, RZ ;  /* 0x0000001904167227 */ /* 0x000fe200078e00ff */
[----:B------:R-:W-:-:S03]  /*0cc0*/  IABS R27, R12 ;  /* 0x0000000c001b7213 */ /* 0x000fc60000000000 */
[----:B------:R-:W-:Y:S01]  /*0cd0*/  IMAD.MOV R28, RZ, RZ, -R21 ;  /* 0x000000ffff1c7224 */ /* 0x000fe200078e0a15 */
[----:B------:R-:W-:Y:S01]  /*0ce0*/  ISETP.GT.U32.AND P6, PT, R11, R32, PT ;  /* 0x000000200b00720c */ /* 0x000fe20003fc4070 */
[----:B------:R-:W-:Y:S02]  /*0cf0*/  IMAD.MOV R30, RZ, RZ, -R22 ;  /* 0x000000ffff1e7224 */ /* 0x000fe400078e0a16 */
[----:B------:R-:W-:Y:S01]  /*0d00*/  IMAD.HI.U32 R21, R4, R27, RZ ;  /* 0x0000001b04157227 */ /* 0x000fe200078e00ff */
[----:B------:R-:W-:-:S03]  /*0d10*/  IABS R31, R13 ;  /* 0x0000000d001f7213 */ /* 0x000fc60000000000 */
[C---:B------:R-:W-:Y:S02]  /*0d20*/  IMAD R22, R17.reuse, R28, R23 ;  /* 0x0000001c11167224 */ /* 0x040fe400078e0217 */
[----:B------:R-:W-:Y:S01]  /*0d30*/  @!P2 IMAD.IADD R24, R24, 0x1, -R17 ;  /* 0x000000011818a824 */ /* 0x000fe200078e0a11 */
[----:B------:R-:W-:Y:S01]  /*0d40*/  ISETP.GE.AND P2, PT, R20, RZ, PT ;  /* 0x000000ff1400720c */ /* 0x000fe20003f46270 */
[----:B------:R-:W-:Y:S02]  /*0d50*/  IMAD R20, R17, R30, R25 ;  /* 0x0000001e11147224 */ /* 0x000fe400078e0219 */
[----:B------:R-:W-:Y:S02]  /*0d60*/  IMAD.MOV R30, RZ, RZ, -R21 ;  /* 0x000000ffff1e7224 */ /* 0x000fe400078e0a15 */
[----:B------:R-:W-:Y:S01]  /*0d70*/  @!P4 IMAD.IADD R26, R26, 0x1, -R17 ;  /* 0x000000011a1ac824 */ /* 0x000fe200078e0a11 */
[----:B------:R-:W-:Y:S01]  /*0d80*/  ISETP.GT.U32.AND P4, PT, R11, R22, PT ;  /* 0x000000160b00720c */ /* 0x000fe20003f84070 */
[----:B------:R-:W-:Y:S01]  /*0d90*/  IMAD.HI.U32 R23, R4, R31, RZ ;  /* 0x0000001f04177227 */ /* 0x000fe200078e00ff */
[----:B------:R-:W-:-:S02]  /*0da0*/  @!P5 IADD3 R24, PT, PT, -R24, RZ, RZ ;  /* 0x000000ff1818d210 */ /* 0x000fc40007ffe1ff */
[----:B------:R-:W-:Y:S01]  /*0db0*/  ISETP.GT.U32.AND P5, PT, R11, R20, PT ;  /* 0x000000140b00720c */ /* 0x000fe20003fa4070 */
[----:B------:R-:W-:Y:S02]  /*0dc0*/  IMAD R30, R17, R30, R27 ;  /* 0x0000001e111e7224 */ /* 0x000fe400078e021b */
[----:B------:R-:W-:Y:S02]  /*0dd0*/  IMAD.MOV R28, RZ, RZ, -R23 ;  /* 0x000000ffff1c7224 */ /* 0x000fe400078e0a17 */
[----:B------:R-:W-:Y:S01]  /*0de0*/  @!P6 IMAD.IADD R32, R32, 0x1, -R17 ;  /* 0x000000012020e824 */ /* 0x000fe200078e0a11 */
[----:B------:R-:W-:Y:S01]  /*0df0*/  ISETP.GT.U32.AND P6, PT, R11, R30, PT ;  /* 0x0000001e0b00720c */ /* 0x000fe20003fc4070 */
[----:B------:R-:W-:Y:S02]  /*0e00*/  IMAD R28, R17, R28, R31 ;  /* 0x0000001c111c7224 */ /* 0x000fe400078e021f */
[--C-:B------:R-:W-:Y:S02]  /*0e10*/  @!P4 IMAD.IADD R22, R22, 0x1, -R17.reuse ;  /* 0x000000011616c824 */ /* 0x100fe400078e0a11 */
[----:B------:R-:W-:Y:S01]  /*0e20*/  @!P2 IMAD.MOV R32, RZ, RZ, -R32 ;  /* 0x000000ffff20a224 */ /* 0x000fe200078e0a20 */
[----:B------:R-:W-:Y:S01]  /*0e30*/  ISETP.GT.U32.AND P2, PT, R11, R28, PT ;  /* 0x0000001c0b00720c */ /* 0x000fe20003f44070 */
[----:B------:R-:W-:Y:S01]  /*0e40*/  @!P5 IMAD.IADD R20, R20, 0x1, -R17 ;  /* 0x000000011414d824 */ /* 0x000fe200078e0a11 */
[----:B------:R-:W-:-:S02]  /*0e50*/  IABS R34, R14 ;  /* 0x0000000e00227213 */ /* 0x000fc40000000000 */
[----:B------:R-:W-:Y:S01]  /*0e60*/  ISETP.GT.U32.AND P4, PT, R11, R22, PT ;  /* 0x000000160b00720c */ /* 0x000fe20003f84070 */
[----:B------:R-:W-:Y:S01]  /*0e70*/  @!P3 IMAD.MOV R26, RZ, RZ, -R26 ;  /* 0x000000ffff1ab224 */ /* 0x000fe200078e0a1a */
[----:B------:R-:W-:Y:S01]  /*0e80*/  ISETP.GE.AND P3, PT, R19, RZ, PT ;  /* 0x000000ff1300720c */ /* 0x000fe20003f66270 */
[----:B------:R-:W-:Y:S01]  /*0e90*/  @!P6 IMAD.IADD R30, R30, 0x1, -R17 ;  /* 0x000000011e1ee824 */ /* 0x000fe200078e0a11 */
[----:B------:R-:W-:Y:S01]  /*0ea0*/  IABS R36, R16 ;  /* 0x0000001000247213 */ /* 0x000fe20000000000 */
[C---:B------:R-:W-:Y:S01]  /*0eb0*/  IMAD.HI.U32 R19, R4.reuse, R34, RZ ;  /* 0x0000002204137227 */ /* 0x040fe200078e00ff */
[C---:B------:R-:W-:Y:S02]  /*0ec0*/  ISETP.GT.U32.AND P5, PT, R11.reuse, R20, PT ;  /* 0x000000140b00720c */ /* 0x040fe40003fa4070 */
[----:B------:R-:W-:Y:S01]  /*0ed0*/  ISETP.GT.U32.AND P6, PT, R11, R30, PT ;  /* 0x0000001e0b00720c */ /* 0x000fe20003fc4070 */
[----:B------:R-:W-:Y:S01]  /*0ee0*/  IMAD.MOV R23, RZ, RZ, -R19 ;  /* 0x000000ffff177224 */ /* 0x000fe200078e0a13 */
[----:B------:R-:W-:Y:S01]  /*0ef0*/  IABS R25, R15 ;  /* 0x0000000f00197213 */ /* 0x000fe20000000000 */
[----:B------:R-:W-:-:S04]  /*0f00*/  IMAD.HI.U32 R19, R4, R36, RZ ;  /* 0x0000002404137227 */ /* 0x000fc800078e00ff */
[--C-:B------:R-:W-:Y:S02]  /*0f10*/  @!P2 IMAD.IADD R28, R28, 0x1, -R17.reuse ;  /* 0x000000011c1ca824 */ /* 0x100fe400078e0a11 */
[----:B------:R-:W-:Y:S01]  /*0f20*/  @!P4 IMAD.IADD R22, R22, 0x1, -R17 ;  /* 0x000000011616c824 */ /* 0x000fe200078e0a11 */
[----:B------:R-:W-:Y:S01]  /*0f30*/  ISETP.GE.AND P4, PT, R18, RZ, PT ;  /* 0x000000ff1200720c */ /* 0x000fe20003f86270 */
[----:B------:R-:W-:Y:S02]  /*0f40*/  IMAD R34, R17, R23, R34 ;  /* 0x0000001711227224 */ /* 0x000fe400078e0222 */
[----:B------:R-:W-:Y:S01]  /*0f50*/  IMAD.MOV R19, RZ, RZ, -R19 ;  /* 0x000000ffff137224 */ /* 0x000fe200078e0a13 */
[----:B------:R-:W-:Y:S01]  /*0f60*/  ISETP.GT.U32.AND P2, PT, R11, R28, PT ;  /* 0x0000001c0b00720c */ /* 0x000fe20003f44070 */
[----:B------:R-:W-:-:S04]  /*0f70*/  IMAD.HI.U32 R21, R4, R25, RZ ;  /* 0x0000001904157227 */ /* 0x000fc800078e00ff */
[----:B------:R-:W-:Y:S01]  /*0f80*/  @!P5 IMAD.IADD R20, R20, 0x1, -R17 ;  /* 0x000000011414d824 */ /* 0x000fe200078e0a11 */
[----:B------:R-:W-:Y:S01]  /*0f90*/  ISETP.GT.U32.AND P5, PT, R11, R34, PT ;  /* 0x000000220b00720c */ /* 0x000fe20003fa4070 */
[----:B------:R-:W-:Y:S02]  /*0fa0*/  IMAD R36, R17, R19, R36 ;  /* 0x0000001311247224 */ /* 0x000fe400078e0224 */
[----:B------:R-:W-:Y:S02]  /*0fb0*/  IMAD.MOV R18, RZ, RZ, -R21 ;  /* 0x000000ffff127224 */ /* 0x000fe400078e0a15 */
[----:B------:R-:W-:Y:S01]  /*0fc0*/  @!P6 IMAD.IADD R30, R30, 0x1, -R17 ;  /* 0x000000011e1ee824 */ /* 0x000fe200078e0a11 */
[----:B------:R-:W-:Y:S01]  /*0fd0*/  ISETP.GT.U32.AND P6, PT, R11, R36, PT ;  /* 0x000000240b00720c */ /* 0x000fe20003fc4070 */
[----:B------:R-:W-:Y:S02]  /*0fe0*/  IMAD R18, R17, R18, R25 ;  /* 0x0000001211127224 */ /* 0x000fe400078e0219 */
[----:B------:R-:W-:Y:S01]  /*0ff0*/  @!P3 IMAD.MOV R22, RZ, RZ, -R22 ;  /* 0x000000ffff16b224 */ /* 0x000fe200078e0a16 */
[----:B------:R-:W-:Y:S01]  /*1000*/  ISETP.GE.AND P3, PT, R12, RZ, PT ;  /* 0x000000ff0c00720c */ /* 0x000fe20003f66270 */
[----:B------:R-:W-:Y:S01]  /*1010*/  @!P4 IMAD.MOV R20, RZ, RZ, -R20 ;  /* 0x000000ffff14c224 */ /* 0x000fe200078e0a14 */
[----:B------:R-:W-:Y:S01]  /*1020*/  ISETP.GT.U32.AND P4, PT, R11, R18, PT ;  /* 0x000000120b00720c */ /* 0x000fe20003f84070 */
[--C-:B------:R-:W-:Y:S01]  /*1030*/  @!P2 IMAD.IADD R28, R28, 0x1, -R17.reuse ;  /* 0x000000011c1ca824 */ /* 0x100fe200078e0a11 */
[----:B------:R-:W-:Y:S01]  /*1040*/  ISETP.GE.AND P2, PT, R13, RZ, PT ;  /* 0x000000ff0d00720c */ /* 0x000fe20003f46270 */
[----:B------:R-:W-:-:S04]  /*1050*/  @!P5 IMAD.IADD R34, R34, 0x1, -R17 ;  /* 0x000000012222d824 */ /* 0x000fc800078e0a11 */
[----:B------:R-:W-:Y:S01]  /*1060*/  @!P6 IMAD.IADD R36, R36, 0x1, -R17 ;  /* 0x000000012424e824 */ /* 0x000fe200078e0a11 */
[----:B------:R-:W-:-:S03]  /*1070*/  ISETP.GT.U32.AND P5, PT, R11, R34, PT ;  /* 0x000000220b00720c */ /* 0x000fc60003fa4070 */
[----:B------:R-:W-:Y:S01]  /*1080*/  @!P3 IMAD.MOV R30, RZ, RZ, -R30 ;  /* 0x000000ffff1eb224 */ /* 0x000fe200078e0a1e */
[C---:B------:R-:W-:Y:S01]  /*1090*/  ISETP.GT.U32.AND P3, PT, R11.reuse, R36, PT ;  /* 0x000000240b00720c */ /* 0x040fe20003f64070 */
[--C-:B------:R-:W-:Y:S02]  /*10a0*/  @!P4 IMAD.IADD R18, R18, 0x1, -R17.reuse ;  /* 0x000000011212c824 */ /* 0x100fe400078e0a11 */
[----:B------:R-:W-:Y:S01]  /*10b0*/  @!P2 IMAD.MOV R28, RZ, RZ, -R28 ;  /* 0x000000ffff1ca224 */ /* 0x000fe200078e0a1c */
[----:B------:R-:W-:Y:S02]  /*10c0*/  ISETP.GE.AND P2, PT, R16, RZ, PT ;  /* 0x000000ff1000720c */ /* 0x000fe40003f46270 */
[----:B------:R-:W-:Y:S02]  /*10d0*/  ISETP.GT.U32.AND P6, PT, R11, R18, PT ;  /* 0x000000120b00720c */ /* 0x000fe40003fc4070 */
[----:B------:R-:W-:Y:S01]  /*10e0*/  ISETP.GE.AND P4, PT, R14, RZ, PT ;  /* 0x000000ff0e00720c */ /* 0x000fe20003f86270 */
[--C-:B------:R-:W-:Y:S01]  /*10f0*/  @!P5 IMAD.IADD R34, R34, 0x1, -R17.reuse ;  /* 0x000000012222d824 */ /* 0x100fe200078e0a11 */
[----:B------:R-:W-:Y:S01]  /*1100*/  ISETP.GE.AND P5, PT, R15, RZ, PT ;  /* 0x000000ff0f00720c */ /* 0x000fe20003fa6270 */
[----:B------:R-:W-:Y:S01]  /*1110*/  VIADD R9, R9, 0x10 ;  /* 0x0000001009097836 */ /* 0x000fe20000000000 */
[C---:B------:R-:W-:Y:S01]  /*1120*/  SEL R24, R5.reuse, R24, !P1 ;  /* 0x0000001805187207 */ /* 0x040fe20004800000 */
[----:B------:R-:W-:Y:S01]  /*1130*/  @!P3 IMAD.IADD R36, R36, 0x1, -R17 ;  /* 0x000000012424b824 */ /* 0x000fe200078e0a11 */
[----:B------:R-:W-:-:S02]  /*1140*/  SEL R19, R5, R26, !P1 ;  /* 0x0000001a05137207 */ /* 0x000fc40004800000 */
[----:B------:R-:W-:Y:S01]  /*1150*/  SEL R32, R5, R32, !P1 ;  /* 0x0000002005207207 */ /* 0x000fe20004800000 */
[----:B------:R-:W-:Y:S01]  /*1160*/  @!P2 IMAD.MOV R36, RZ, RZ, -R36 ;  /* 0x000000ffff24a224 */ /* 0x000fe200078e0a24 */
[----:B------:R-:W-:Y:S02]  /*1170*/  IADD3 R19, PT, PT, R19, R24, R8 ;  /* 0x0000001813137210 */ /* 0x000fe40007ffe008 */
[----:B------:R-:W-:Y:S01]  /*1180*/  SEL R22, R5, R22, !P1 ;  /* 0x0000001605167207 */ /* 0x000fe20004800000 */
[----:B------:R-:W-:Y:S01]  /*1190*/  @!P6 IMAD.IADD R18, R18, 0x1, -R17 ;  /* 0x000000011212e824 */ /* 0x000fe200078e0a11 */
[----:B------:R-:W-:Y:S01]  /*11a0*/  ISETP.NE.AND P2, PT, R9, RZ, PT ;  /* 0x000000ff0900720c */ /* 0x000fe20003f45270 */
[----:B------:R-:W-:Y:S01]  /*11b0*/  @!P4 IMAD.MOV R34, RZ, RZ, -R34 ;  /* 0x000000ffff22c224 */ /* 0x000fe200078e0a22 */
[----:B------:R-:W-:Y:S02]  /*11c0*/  IADD3 R19, PT, PT, R22, R32, R19 ;  /* 0x0000002016137210 */ /* 0x000fe40007ffe013 */
[----:B------:R-:W-:-:S02]  /*11d0*/  SEL R20, R5, R20, !P1 ;  /* 0x0000001405147207 */ /* 0x000fc40004800000 */
[C---:B------:R-:W-:Y:S01]  /*11e0*/  SEL R30, R5.reuse, R30, !P1 ;  /* 0x0000001e051e7207 */ /* 0x040fe20004800000 */
[----:B------:R-:W-:Y:S01]  /*11f0*/  @!P5 IMAD.MOV R18, RZ, RZ, -R18 ;  /* 0x000000ffff12d224 */ /* 0x000fe200078e0a12 */
[C---:B------:R-:W-:Y:S02]  /*1200*/  SEL R28, R5.reuse, R28, !P1 ;  /* 0x0000001c051c7207 */ /* 0x040fe40004800000 */
[----:B------:R-:W-:Y:S02]  /*1210*/  IADD3 R19, PT, PT, R30, R20, R19 ;  /* 0x000000141e137210 */ /* 0x000fe40007ffe013 */
[C---:B------:R-:W-:Y:S02]  /*1220*/  SEL R34, R5.reuse, R34, !P1 ;  /* 0x0000002205227207 */ /* 0x040fe40004800000 */
[----:B------:R-:W-:Y:S02]  /*1230*/  SEL R8, R5, R18, !P1 ;  /* 0x0000001205087207 */ /* 0x000fe40004800000 */
[----:B------:R-:W-:-:S02]  /*1240*/  IADD3 R28, PT, PT, R34, R28, R19 ;  /* 0x0000001c221c7210 */ /* 0x000fc40007ffe013 */
[----:B------:R-:W-:Y:S02]  /*1250*/  IADD3 R2, P3, PT, R2, 0x4000, RZ ;  /* 0x0000400002027810 */ /* 0x000fe40007f7e0ff */
[----:B------:R-:W-:Y:S01]  /*1260*/  SEL R5, R5, R36, !P1 ;  /* 0x0000002405057207 */ /* 0x000fe20004800000 */
[----:B------:R-:W-:Y:S01]  /*1270*/  VIADD R7, R7, 0x1000 ;  /* 0x0000100007077836 */ /* 0x000fe20000000000 */
[----:B------:R-:W-:Y:S02]  /*1280*/  IADD3.X R3, PT, PT, RZ, R3, RZ, P3, !PT ;  /* 0x00000003ff037210 */ /* 0x000fe40001ffe4ff */
[----:B------:R-:W-:Y:S01]  /*1290*/  IADD3 R8, PT, PT, R5, R8, R28 ;  /* 0x0000000805087210 */ /* 0x000fe20007ffe01c */
[----:B------:R-:W-:Y:S06]  /*12a0*/  @P2 BRA `(.L_x_38) ;  /* 0xfffffff000902947 */ /* 0x000fec000383ffff */
.L_x_37:
[----:B------:R-:W-:Y:S05]  /*12b0*/  BSYNC.RECONVERGENT B2 ;  /* 0x0000000000027941 */ /* 0x000fea0003800200 */
.L_x_36:
[----:B------:R-:W-:Y:S05]  /*12c0*/  @!P0 BRA `(.L_x_35) ;  /* 0x0000000c00a88947 */ /* 0x000fea0003800000 */
[----:B------:R-:W-:Y:S01]  /*12d0*/  ISETP.GE.U32.AND P1, PT, R29, 0x8, PT ;  /* 0x000000081d00780c */ /* 0x000fe20003f26070 */
[----:B------:R-:W-:Y:S01]  /*12e0*/  BSSY.RECONVERGENT B2, `(.L_x_39) ;  /* 0x000007a000027945 */ /* 0x000fe20003800200 */
[----:B------:R-:W-:-:S04]  /*12f0*/  LOP3.LUT R20, R6, 0x7, RZ, 0xc0, !PT ;  /* 0x0000000706147812 */ /* 0x000fc800078ec0ff */
[----:B------:R-:W-:-:S07]  /*1300*/  ISETP.NE.AND P0, PT, R20, RZ, PT ;  /* 0x000000ff1400720c */ /* 0x000fce0003f05270 */
[----:B------:R-:W-:Y:S06]  /*1310*/  @!P1 BRA `(.L_x_40) ;  /* 0x0000000400d89947 */ /* 0x000fec0003800000 */
[----:B------:R-:W0:Y:S08]  /*1320*/  LDC.64 R14, c[0x0][0x380] ;  /* 0x0000e000ff0e7b82 */ /* 0x000e300000000a00 */
[----:B------:R-:W1:Y:S01]  /*1330*/  LDC R12, c[0x0][0x390] ;  /* 0x0000e400ff0c7b82 */ /* 0x000e620000000800 */
[----:B0-----:R-:W-:-:S05]  /*1340*/  IMAD.WIDE R14, R7, 0x4, R14 ;  /* 0x00000004070e7825 */ /* 0x001fca00078e020e */
        /* <DEDUP_REMOVED lines=8> */
[----:B-1----:R-:W-:Y:S01]  /*13d0*/  IABS R2, R12 ;  /* 0x0000000c00027213 */ /* 0x002fe20000000000 */
[----:B------:R-:W-:-:S03]  /*13e0*/  VIADD R7, R7, 0x800 ;  /* 0x0000080007077836 */ /* 0x000fc60000000000 */
[----:B------:R-:W1:Y:S08]  /*13f0*/  I2F.RP R18, R2 ;  /* 0x0000000200127306 */ /* 0x000e700000209400 */
[----:B-1----:R-:W1:Y:S02]  /*1400*/  MUFU.RCP R18, R18 ;  /* 0x0000001200127308 */ /* 0x002e640000001000 */
[----:B-1----:R-:W-:-:S06]  /*1410*/  VIADD R16, R18, 0xffffffe ;  /* 0x0ffffffe12107836 */ /* 0x002fcc0000000000 */
[----:B------:R1:W0:Y:S02]  /*1420*/  F2I.FTZ.U32.TRUNC.NTZ R17, R16 ;  /* 0x0000001000117305 */ /* 0x000224000021f000 */
[----:B-1----:R-:W-:Y:S02]  /*1430*/  IMAD.MOV.U32 R16, RZ, RZ, RZ ;  /* 0x000000ffff107224 */ /* 0x002fe400078e00ff */
[----:B0-----:R-:W-:-:S04]  /*1440*/  IMAD.MOV R19, RZ, RZ, -R17 ;  /* 0x000000ffff137224 */ /* 0x001fc800078e0a11 */
[----:B------:R-:W-:-:S04]  /*1450*/  IMAD R19, R19, R2, RZ ;  /* 0x0000000213137224 */ /* 0x000fc800078e02ff */
[----:B------:R-:W-:Y:S01]  /*1460*/  IMAD.HI.U32 R14, R17, R19, R16 ;  /* 0x00000013110e7227 */ /* 0x000fe200078e0010 */
[----:B--2---:R-:W-:Y:S02]  /*1470*/  IABS R15, R22 ;  /* 0x00000016000f7213 */ /* 0x004fe40000000000 */
[----:B------:R-:W-:Y:S02]  /*1480*/  ISETP.GE.AND P4, PT, R22, RZ, PT ;  /* 0x000000ff1600720c */ /* 0x000fe40003f86270 */
[----:B---3--:R-:W-:Y:S01]  /*1490*/  IABS R21, R13 ;  /* 0x0000000d00157213 */ /* 0x008fe20000000000 */
[----:B------:R-:W-:-:S04]  /*14a0*/  IMAD.MOV.U32 R17, RZ, RZ, R15 ;  /* 0x000000ffff117224 */ /* 0x000fc800078e000f */
[----:B------:R-:W-:Y:S01]  /*14b0*/  IMAD.MOV.U32 R19, RZ, RZ, R21 ;  /* 0x000000ffff137224 */ /* 0x000fe200078e0015 */
[----:B----4-:R-:W-:Y:S01]  /*14c0*/  IABS R21, R10 ;  /* 0x0000000a00157213 */ /* 0x010fe20000000000 */
[----:B------:R-:W-:Y:S01]  /*14d0*/  IMAD.HI.U32 R15, R14, R17, RZ ;  /* 0x000000110e0f7227 */ /* 0x000fe200078e00ff */
[----:B-----5:R-:W-:-:S03]  /*14e0*/  IABS R23, R11 ;  /* 0x0000000b00177213 */ /* 0x020fc60000000000 */
[----:B------:R-:W-:Y:S01]  /*14f0*/  IMAD.HI.U32 R16, R14, R19, RZ ;  /* 0x000000130e107227 */ /* 0x000fe200078e00ff */
[----:B------:R-:W-:-:S03]  /*1500*/  IABS R25, R3 ;  /* 0x0000000300197213 */ /* 0x000fc60000000000 */
[----:B------:R-:W-:Y:S01]  /*1510*/  IMAD.MOV R15, RZ, RZ, -R15 ;  /* 0x000000ffff0f7224 */ /* 0x000fe200078e0a0f */
[----:B------:R-:W-:Y:S01]  /*1520*/  IABS R27, R5 ;  /* 0x00000005001b7213 */ /* 0x000fe20000000000 */
[----:B------:R-:W-:Y:S02]  /*1530*/  IMAD.MOV R18, RZ, RZ, -R16 ;  /* 0x000000ffff127224 */ /* 0x000fe400078e0a10 */
[----:B------:R-:W-:Y:S01]  /*1540*/  IMAD.HI.U32 R16, R14, R21, RZ ;  /* 0x000000150e107227 */ /* 0x000fe200078e00ff */
[----:B------:R-:W-:-:S03]  /*1550*/  IABS R29, R4 ;  /* 0x00000004001d7213 */ /* 0x000fc60000000000 */
[C---:B------:R-:W-:Y:S01]  /*1560*/  IMAD R17, R2.reuse, R15, R17 ;  /* 0x0000000f02117224 */ /* 0x040fe200078e0211 */
[----:B------:R-:W-:Y:S01]  /*1570*/  IABS R31, R9 ;  /* 0x00000009001f7213 */ /* 0x000fe20000000000 */
[C---:B------:R-:W-:Y:S02]  /*1580*/  IMAD R15, R2.reuse, R18, R19 ;  /* 0x00000012020f7224 */ /* 0x040fe400078e0213 */
[----:B------:R-:W-:Y:S01]  /*1590*/  IMAD.MOV R16, RZ, RZ, -R16 ;  /* 0x000000ffff107224 */ /* 0x000fe200078e0a10 */
[----:B------:R-:W-:Y:S01]  /*15a0*/  ISETP.GT.U32.AND P1, PT, R2, R17, PT ;  /* 0x000000110200720c */ /* 0x000fe20003f24070 */
[----:B------:R-:W-:Y:S01]  /*15b0*/  IMAD.HI.U32 R18, R14, R23, RZ ;  /* 0x000000170e127227 */ /* 0x000fe200078e00ff */
[----:B------:R-:W-:-:S03]  /*15c0*/  ISETP.GT.U32.AND P2, PT, R2, R15, PT ;  /* 0x0000000f0200720c */ /* 0x000fc60003f44070 */
[----:B------:R-:W-:Y:S02]  /*15d0*/  IMAD R19, R2, R16, R21 ;  /* 0x0000001002137224 */ /* 0x000fe400078e0215 */
[----:B------:R-:W-:Y:S02]  /*15e0*/  IMAD.MOV R18, RZ, RZ, -R18 ;  /* 0x000000ffff127224 */ /* 0x000fe400078e0a12 */
[----:B------:R-:W-:Y:S01]  /*15f0*/  IMAD.HI.U32 R16, R14, R25, RZ ;  /* 0x000000190e107227 */ /* 0x000fe200078e00ff */
[----:B------:R-:W-:-:S03]  /*1600*/  ISETP.GT.U32.AND P3, PT, R2, R19, PT ;  /* 0x000000130200720c */ /* 0x000fc60003f64070 */
[C---:B------:R-:W-:Y:S02]  /*1610*/  IMAD R21, R2.reuse, R18, R23 ;  /* 0x0000001202157224 */ /* 0x040fe400078e0217 */
[--C-:B------:R-:W-:Y:S02]  /*1620*/  @!P1 IMAD.IADD R17, R17, 0x1, -R2.reuse ;  /* 0x0000000111119824 */ /* 0x100fe400078e0a02 */
[----:B------:R-:W-:Y:S01]  /*1630*/  @!P2 IMAD.IADD R15, R15, 0x1, -R2 ;  /* 0x000000010f0fa824 */ /* 0x000fe200078e0a02 */
[C---:B------:R-:W-:Y:S01]  /*1640*/  ISETP.GT.U32.AND P6, PT, R2.reuse, R21, PT ;  /* 0x000000150200720c */ /* 0x040fe20003fc4070 */
[----:B------:R-:W-:Y:S01]  /*1650*/  IMAD.MOV R16, RZ, RZ, -R16 ;  /* 0x000000ffff107224 */ /* 0x000fe200078e0a10 */
[----:B------:R-:W-:Y:S01]  /*1660*/  ISETP.GT.U32.AND P1, PT, R2, R17, PT ;  /* 0x000000110200720c */ /* 0x000fe20003f24070 */
[----:B------:R-:W-:Y:S01]  /*1670*/  IMAD.HI.U32 R18, R14, R27, RZ ;  /* 0x0000001b0e127227 */ /* 0x000fe200078e00ff */
[----:B------:R-:W-:-:S03]  /*1680*/  ISETP.GT.U32.AND P5, PT, R2, R15, PT ;  /* 0x0000000f0200720c */ /* 0x000fc60003fa4070 */
[----:B------:R-:W-:Y:S02]  /*1690*/  @!P3 IMAD.IADD R19, R19, 0x1, -R2 ;  /* 0x000000011313b824 */ /* 0x000fe400078e0a02 */
[C---:B------:R-:W-:Y:S02]  /*16a0*/  IMAD R23, R2.reuse, R16, R25 ;  /* 0x0000001002177224 */ /* 0x040fe400078e0219 */
[----:B------:R-:W-:Y:S01]  /*16b0*/  IMAD.MOV R18, RZ, RZ, -R18 ;  /* 0x000000ffff127224 */ /* 0x000fe200078e0a12 */
[----:B------:R-:W-:Y:S01]  /*16c0*/  ISETP.GT.U32.AND P3, PT, R2, R19, PT ;  /* 0x000000130200720c */ /* 0x000fe20003f64070 */
[----:B------:R-:W-:Y:S01]  /*16d0*/  IMAD.HI.U32 R16, R14, R29, RZ ;  /* 0x0000001d0e107227 */ /* 0x000fe200078e00ff */
[----:B------:R-:W-:-:S03]  /*16e0*/  ISETP.GT.U32.AND P2, PT, R2, R23, PT ;  /* 0x000000170200720c */ /* 0x000fc60003f44070 */
[C---:B------:R-:W-:Y:S02]  /*16f0*/  IMAD R25, R2.reuse, R18, R27 ;  /* 0x0000001202197224 */ /* 0x040fe400078e021b */
[----:B------:R-:W-:Y:S02]  /*1700*/  IMAD.MOV R16, RZ, RZ, -R16 ;  /* 0x000000ffff107224 */ /* 0x000fe400078e0a10 */
[--C-:B------:R-:W-:Y:S01]  /*1710*/  @!P6 IMAD.IADD R21, R21, 0x1, -R2.reuse ;  /* 0x000000011515e824 */ /* 0x100fe200078e0a02 */
[C---:B------:R-:W-:Y:S01]  /*1720*/  ISETP.GT.U32.AND P6, PT, R2.reuse, R25, PT ;  /* 0x000000190200720c */ /* 0x040fe20003fc4070 */
[----:B------:R-:W-:Y:S02]  /*1730*/  @!P1 IMAD.IADD R17, R17, 0x1, -R2 ;  /* 0x0000000111119824 */ /* 0x000fe400078e0a02 */
[C---:B------:R-:W-:Y:S01]  /*1740*/  IMAD R27, R2.reuse, R16, R29 ;  /* 0x00000010021b7224 */ /* 0x040fe200078e021d */
        /* <DEDUP_REMOVED lines=13> */
[----:B------:R-:W-:Y:S01]  /*1820*/  ISETP.GT.U32.AND P2, PT, R2, R13, PT ;  /* 0x0000000d0200720c */ /* 0x000fe20003f44070 */
[--C-:B------:R-:W-:Y:S01]  /*1830*/  @!P6 IMAD.IADD R25, R25, 0x1, -R2.reuse ;  /* 0x000000011919e824 */ /* 0x100fe200078e0a02 */
[----:B------:R-:W-:Y:S01]  /*1840*/  ISETP.NE.AND P6, PT, R12, RZ, PT ;  /* 0x000000ff0c00720c */ /* 0x000fe20003fc5270 */
[----:B------:R-:W-:Y:S01]  /*1850*/  @!P5 IMAD.IADD R27, R27, 0x1, -R2 ;  /* 0x000000011b1bd824 */ /* 0x000fe200078e0a02 */
[----:B------:R-:W-:Y:S01]  /*1860*/  LOP3.LUT R12, RZ, R12, RZ, 0x33, !PT ;  /* 0x0000000cff0c7212 */ /* 0x000fe200078e33ff */
[----:B------:R-:W-:Y:S01]  /*1870*/  @!P4 IMAD.MOV R15, RZ, RZ, -R15 ;  /* 0x000000ffff0fc224 */ /* 0x000fe200078e0a0f */
[C---:B------:R-:W-:Y:S01]  /*1880*/  ISETP.GT.U32.AND P4, PT, R2.reuse, R23, PT ;  /* 0x000000170200720c */ /* 0x040fe20003f84070 */
[----:B------:R-:W-:Y:S01]  /*1890*/  @!P3 IMAD.MOV R19, RZ, RZ, -R19 ;  /* 0x000000ffff13b224 */ /* 0x000fe200078e0a13 */
[----:B------:R-:W-:-:S02]  /*18a0*/  ISETP.GT.U32.AND P5, PT, R2, R25, PT ;  /* 0x000000190200720c */ /* 0x000fc40003fa4070 */
[----:B------:R-:W-:Y:S01]  /*18b0*/  ISETP.GT.U32.AND P3, PT, R2, R27, PT ;  /* 0x0000001b0200720c */ /* 0x000fe20003f64070 */
[----:B------:R-:W-:Y:S01]  /*18c0*/  @!P1 IMAD.MOV R21, RZ, RZ, -R21 ;  /* 0x000000ffff159224 */ /* 0x000fe200078e0a15 */
[----:B------:R-:W-:Y:S02]  /*18d0*/  ISETP.GE.AND P1, PT, R3, RZ, PT ;  /* 0x000000ff0300720c */ /* 0x000fe40003f26270 */
[----:B------:R-:W-:Y:S02]  /*18e0*/  @!P2 IADD3 R13, PT, PT, R13, -R2, RZ ;  /* 0x800000020d0da210 */ /* 0x000fe40007ffe0ff */
[----:B------:R-:W-:Y:S02]  /*18f0*/  SEL R17, R12, R17, !P6 ;  /* 0x000000110c117207 */ /* 0x000fe40007000000 */
[----:B------:R-:W-:Y:S01]  /*1900*/  ISETP.GT.U32.AND P2, PT, R2, R13, PT ;  /* 0x0000000d0200720c */ /* 0x000fe20003f44070 */
[--C-:B------:R-:W-:Y:S01]  /*1910*/  @!P4 IMAD.IADD R23, R23, 0x1, -R2.reuse ;  /* 0x000000011717c824 */ /* 0x100fe200078e0a02 */
[----:B------:R-:W-:Y:S01]  /*1920*/  ISETP.GE.AND P4, PT, R5, RZ, PT ;  /* 0x000000ff0500720c */ /* 0x000fe20003f86270 */
[--C-:B------:R-:W-:Y:S01]  /*1930*/  @!P5 IMAD.IADD R25, R25, 0x1, -R2.reuse ;  /* 0x000000011919d824 */ /* 0x100fe200078e0a02 */
[----:B------:R-:W-:Y:S01]  /*1940*/  ISETP.GE.AND P5, PT, R4, RZ, PT ;  /* 0x000000ff0400720c */ /* 0x000fe20003fa6270 */
[----:B------:R-:W-:Y:S01]  /*1950*/  @!P3 IMAD.IADD R27, R27, 0x1, -R2 ;  /* 0x000000011b1bb824 */ /* 0x000fe200078e0a02 */
[----:B------:R-:W-:Y:S01]  /*1960*/  ISETP.GE.AND P3, PT, R9, RZ, PT ;  /* 0x000000ff0900720c */ /* 0x000fe20003f66270 */
[----:B------:R-:W-:Y:S01]  /*1970*/  IMAD.IADD R8, R8, 0x1, R17 ;  /* 0x0000000108087824 */ /* 0x000fe200078e0211 */
[C---:B------:R-:W-:Y:S01]  /*1980*/  SEL R15, R12.reuse, R15, !P6 ;  /* 0x0000000f0c0f7207 */ /* 0x040fe20007000000 */
[----:B------:R-:W-:Y:S01]  /*1990*/  @!P1 IMAD.MOV R23, RZ, RZ, -R23 ;  /* 0x000000ffff179224 */ /* 0x000fe200078e0a17 */
[----:B------:R-:W-:-:S02]  /*19a0*/  SEL R19, R12, R19, !P6 ;  /* 0x000000130c137207 */ /* 0x000fc40007000000 */
[C---:B------:R-:W-:Y:S01]  /*19b0*/  SEL R21, R12.reuse, R21, !P6 ;  /* 0x000000150c157207 */ /* 0x040fe20007000000 */
[----:B------:R-:W-:Y:S01]  /*19c0*/  @!P2 IMAD.IADD R13, R13, 0x1, -R2 ;  /* 0x000000010d0da824 */ /* 0x000fe200078e0a02 */
[----:B------:R-:W-:Y:S01]  /*19d0*/  IADD3 R8, PT, PT, R19, R15, R8 ;  /* 0x0000000f13087210 */ /* 0x000fe20007ffe008 */
[----:B------:R-:W-:Y:S01]  /*19e0*/  @!P4 IMAD.MOV R25, RZ, RZ, -R25 ;  /* 0x000000ffff19c224 */ /* 0x000fe200078e0a19 */
[C---:B------:R-:W-:Y:S01]  /*19f0*/  SEL R23, R12.reuse, R23, !P6 ;  /* 0x000000170c177207 */ /* 0x040fe20007000000 */
[----:B------:R-:W-:Y:S02]  /*1a00*/  @!P5 IMAD.MOV R27, RZ, RZ, -R27 ;  /* 0x000000ffff1bd224 */ /* 0x000fe400078e0a1b */
[----:B------:R-:W-:Y:S01]  /*1a10*/  @!P3 IMAD.MOV R13, RZ, RZ, -R13 ;  /* 0x000000ffff0db224 */ /* 0x000fe200078e0a0d */
[----:B------:R-:W-:Y:S02]  /*1a20*/  IADD3 R2, PT, PT, R23, R21, R8 ;  /* 0x0000001517027210 */ /* 0x000fe40007ffe008 */
[----:B------:R-:W-:-:S02]  /*1a30*/  SEL R25, R12, R25, !P6 ;  /* 0x000000190c197207 */ /* 0x000fc40007000000 */
[C---:B------:R-:W-:Y:S02]  /*1a40*/  SEL R27, R12.reuse, R27, !P6 ;  /* 0x0000001b0c1b7207 */ /* 0x040fe40007000000 */
[----:B------:R-:W-:Y:S02]  /*1a50*/  SEL R8, R12, R13, !P6 ;  /* 0x0000000d0c087207 */ /* 0x000fe40007000000 */
[----:B------:R-:W-:-:S05]  /*1a60*/  IADD3 R25, PT, PT, R27, R25, R2 ;  /* 0x000000191b197210 */ /* 0x000fca0007ffe002 */
[----:B------:R-:W-:-:S07]  /*1a70*/  IMAD.IADD R8, R25, 0x1, R8 ;  /* 0x0000000119087824 */ /* 0x000fce00078e0208 */
.L_x_40:
[----:B------:R-:W-:Y:S05]  /*1a80*/  BSYNC.RECONVERGENT B2 ;  /* 0x0000000000027941 */ /* 0x000fea0003800200 */
.L_x_39:
        /* <DEDUP_REMOVED lines=12> */
[----:B------:R2:W5:Y:S01]  /*1b50*/  LDG.E R11, desc[UR6][R2.64+0xc00] ;  /* 0x000c0006020b7981 */ /* 0x000562000c1e1900 */
[----:B-1----:R-:W-:Y:S01]  /*1b60*/  IABS R17, R16 ;  /* 0x0000001000117213 */ /* 0x002fe20000000000 */
[----:B------:R-:W-:-:S03]  /*1b70*/  VIADD R7, R7, 0x400 ;  /* 0x0000040007077836 */ /* 0x000fc60000000000 */
[----:B------:R-:W0:Y:S08]  /*1b80*/  I2F.RP R12, R17 ;  /* 0x00000011000c7306 */ /* 0x000e300000209400 */
[----:B0-----:R-:W0:Y:S02]  /*1b90*/  MUFU.RCP R12, R12 ;  /* 0x0000000c000c7308 */ /* 0x001e240000001000 */
[----:B0-----:R-:W-:-:S06]  /*1ba0*/  VIADD R5, R12, 0xffffffe ;  /* 0x0ffffffe0c057836 */ /* 0x001fcc0000000000 */
[----:B------:R-:W0:Y:S02]  /*1bb0*/  F2I.FTZ.U32.TRUNC.NTZ R5, R5 ;  /* 0x0000000500057305 */ /* 0x000e24000021f000 */
[----:B0-----:R-:W-:-:S04]  /*1bc0*/  IMAD.MOV R4, RZ, RZ, -R5 ;  /* 0x000000ffff047224 */ /* 0x001fc800078e0a05 */
[----:B------:R-:W-:Y:S02]  /*1bd0*/  IMAD R13, R4, R17, RZ ;  /* 0x00000011040d7224 */ /* 0x000fe400078e02ff */
[----:B------:R-:W-:-:S04]  /*1be0*/  IMAD.MOV.U32 R4, RZ, RZ, RZ ;  /* 0x000000ffff047224 */ /* 0x000fc800078e00ff */
        /* <DEDUP_REMOVED lines=12> */
[----:B------:R-:W-:Y:S02]  /*1cb0*/  IMAD.MOV R3, RZ, RZ, -R3 ;  /* 0x000000ffff037224 */ /* 0x000fe400078e0a03 */
[----:B------:R-:W-:-:S04]  /*1cc0*/  IMAD.HI.U32 R5, R15, R14, RZ ;  /* 0x0000000e0f057227 */ /* 0x000fc800078e00ff */
[----:B------:R-:W-:Y:S02]  /*1cd0*/  IMAD.MOV R4, RZ, RZ, -R4 ;  /* 0x000000ffff047224 */ /* 0x000fe400078e0a04 */
[C---:B------:R-:W-:Y:S02]  /*1ce0*/  IMAD R3, R17.reuse, R3, R12 ;  /* 0x0000000311037224 */ /* 0x040fe400078e020c */
[----:B------:R-:W-:Y:S02]  /*1cf0*/  IMAD.MOV R15, RZ, RZ, -R5 ;  /* 0x000000ffff0f7224 */ /* 0x000fe400078e0a05 */
[C---:B------:R-:W-:Y:S01]  /*1d00*/  IMAD R5, R17.reuse, R4, R13 ;  /* 0x0000000411057224 */ /* 0x040fe200078e020d */
[C---:B------:R-:W-:Y:S01]  /*1d10*/  ISETP.GT.U32.AND P2, PT, R17.reuse, R3, PT ;  /* 0x000000031100720c */ /* 0x040fe20003f44070 */
[C---:B------:R-:W-:Y:S02]  /*1d20*/  IMAD R12, R17.reuse, R15, R14 ;  /* 0x0000000f110c7224 */ /* 0x040fe400078e020e */
[----:B------:R-:W-:Y:S01]  /*1d30*/  @!P1 IMAD.IADD R2, R2, 0x1, -R17 ;  /* 0x0000000102029824 */ /* 0x000fe200078e0a11 */
[----:B------:R-:W-:-:S02]  /*1d40*/  ISETP.GT.U32.AND P3, PT, R17, R5, PT ;  /* 0x000000051100720c */ /* 0x000fc40003f64070 */
[C---:B------:R-:W-:Y:S02]  /*1d50*/  ISETP.GT.U32.AND P5, PT, R17.reuse, R12, PT ;  /* 0x0000000c1100720c */ /* 0x040fe40003fa4070 */
[----:B------:R-:W-:Y:S02]  /*1d60*/  ISETP.GT.U32.AND P4, PT, R17, R2, PT ;  /* 0x000000021100720c */ /* 0x000fe40003f84070 */
[----:B------:R-:W-:-:S03]  /*1d70*/  ISETP.GE.AND P1, PT, R18, RZ, PT ;  /* 0x000000ff1200720c */ /* 0x000fc60003f26270 */
[----:B------:R-:W-:-:S04]  /*1d80*/  @!P2 IMAD.IADD R3, R3, 0x1, -R17 ;  /* 0x000000010303a824 */ /* 0x000fc800078e0a11 */
[--C-:B------:R-:W-:Y:S01]  /*1d90*/  @!P3 IMAD.IADD R5, R5, 0x1, -R17.reuse ;  /* 0x000000010505b824 */ /* 0x100fe200078e0a11 */
[----:B------:R-:W-:Y:S01]  /*1da0*/  ISETP.GT.U32.AND P2, PT, R17, R3, PT ;  /* 0x000000031100720c */ /* 0x000fe20003f44070 */
[--C-:B------:R-:W-:Y:S01]  /*1db0*/  @!P5 IMAD.IADD R12, R12, 0x1, -R17.reuse ;  /* 0x000000010c0cd824 */ /* 0x100fe200078e0a11 */
[----:B------:R-:W-:Y:S01]  /*1dc0*/  ISETP.GE.AND P5, PT, R9, RZ, PT ;  /* 0x000000ff0900720c */ /* 0x000fe20003fa6270 */
[----:B------:R-:W-:Y:S01]  /*1dd0*/  @!P4 IMAD.IADD R2, R2, 0x1, -R17 ;  /* 0x000000010202c824 */ /* 0x000fe200078e0a11 */
[C---:B------:R-:W-:Y:S02]  /*1de0*/  ISETP.GT.U32.AND P3, PT, R17.reuse, R5, PT ;  /* 0x000000051100720c */ /* 0x040fe40003f64070 */
[----:B------:R-:W-:Y:S01]  /*1df0*/  ISETP.GT.U32.AND P6, PT, R17, R12, PT ;  /* 0x0000000c1100720c */ /* 0x000fe20003fc4070 */
[----:B------:R-:W-:Y:S01]  /*1e00*/  @!P1 IMAD.MOV R2, RZ, RZ, -R2 ;  /* 0x000000ffff029224 */ /* 0x000fe200078e0a02 */
[----:B------:R-:W-:Y:S02]  /*1e10*/  ISETP.GE.AND P4, PT, R10, RZ, PT ;  /* 0x000000ff0a00720c */ /* 0x000fe40003f86270 */
[----:B------:R-:W-:-:S02]  /*1e20*/  ISETP.GE.AND P1, PT, R11, RZ, PT ;  /* 0x000000ff0b00720c */ /* 0x000fc40003f26270 */
[----:B------:R-:W-:Y:S01]  /*1e30*/  LOP3.LUT R9, RZ, R16, RZ, 0x33, !PT ;  /* 0x00000010ff097212 */ /* 0x000fe200078e33ff */
[----:B------:R-:W-:Y:S01]  /*1e40*/  @!P2 IMAD.IADD R3, R3, 0x1, -R17 ;  /* 0x000000010303a824 */ /* 0x000fe200078e0a11 */
[----:B------:R-:W-:-:S03]  /*1e50*/  ISETP.NE.AND P2, PT, R16, RZ, PT ;  /* 0x000000ff1000720c */ /* 0x000fc60003f45270 */
[----:B------:R-:W-:Y:S02]  /*1e60*/  @!P3 IMAD.IADD R5, R5, 0x1, -R17 ;  /* 0x000000010505b824 */ /* 0x000fe400078e0a11 */
[----:B------:R-:W-:Y:S01]  /*1e70*/  IMAD.MOV.U32 R4, RZ, RZ, R3 ;  /* 0x000000ffff047224 */ /* 0x000fe200078e0003 */
[----:B------:R-:W-:Y:S01]  /*1e80*/  @!P6 IADD3 R12, PT, PT, R12, -R17, RZ ;  /* 0x800000110c0ce210 */ /* 0x000fe20007ffe0ff */
[----:B------:R-:W-:Y:S01]  /*1e90*/  @!P4 IMAD.MOV R5, RZ, RZ, -R5 ;  /* 0x000000ffff05c224 */ /* 0x000fe200078e0a05 */
[C---:B------:R-:W-:Y:S01]  /*1ea0*/  SEL R3, R9.reuse, R2, !P2 ;  /* 0x0000000209037207 */ /* 0x040fe20005000000 */
[----:B------:R-:W-:Y:S02]  /*1eb0*/  @!P5 IMAD.MOV R4, RZ, RZ, -R4 ;  /* 0x000000ffff04d224 */ /* 0x000fe400078e0a04 */
[----:B------:R-:W-:Y:S01]  /*1ec0*/  @!P1 IMAD.MOV R12, RZ, RZ, -R12 ;  /* 0x000000ffff0c9224 */ /* 0x000fe200078e0a0c */
[C---:B------:R-:W-:Y:S01]  /*1ed0*/  SEL R5, R9.reuse, R5, !P2 ;  /* 0x0000000509057207 */ /* 0x040fe20005000000 */
[----:B------:R-:W-:Y:S01]  /*1ee0*/  IMAD.IADD R2, R8, 0x1, R3 ;  /* 0x0000000108027824 */ /* 0x000fe200078e0203 */
[----:B------:R-:W-:-:S02]  /*1ef0*/  SEL R4, R9, R4, !P2 ;  /* 0x0000000409047207 */ /* 0x000fc40005000000 */
[----:B------:R-:W-:Y:S02]  /*1f00*/  SEL R8, R9, R12, !P2 ;  /* 0x0000000c09087207 */ /* 0x000fe40005000000 */
[----:B------:R-:W-:-:S05]  /*1f10*/  IADD3 R5, PT, PT, R5, R4, R2 ;  /* 0x0000000405057210 */ /* 0x000fca0007ffe002 */
[----:B------:R-:W-:-:S07]  /*1f20*/  IMAD.IADD R8, R5, 0x1, R8 ;  /* 0x0000000105087824 */ /* 0x000fce00078e0208 */
.L_x_42:
[----:B------:R-:W-:Y:S05]  /*1f30*/  BSYNC.RECONVERGENT B2 ;  /* 0x0000000000027941 */ /* 0x000fea0003800200 */
.L_x_41:
[----:B------:R-:W-:Y:S05]  /*1f40*/  @!P0 BRA `(.L_x_35) ;  /* 0x0000000000888947 */ /* 0x000fea0003800000 */
[----:B------:R-:W0:Y:S01]  /*1f50*/  LDC R9, c[0x0][0x390] ;  /* 0x0000e400ff097b82 */ /* 0x000e220000000800 */
[----:B------:R-:W-:-:S07]  /*1f60*/  IMAD.MOV R6, RZ, RZ, -R6 ;  /* 0x000000ffff067224 */ /* 0x000fce00078e0a06 */
[----:B------:R-:W1:Y:S08]  /*1f70*/  LDC R13, c[0x0][0x390] ;  /* 0x0000e400ff0d7b82 */ /* 0x000e700000000800 */
[----:B------:R-:W2:Y:S01]  /*1f80*/  LDC.64 R2, c[0x0][0x380] ;  /* 0x0000e000ff027b82 */ /* 0x000ea20000000a00 */
[----:B0-----:R-:W-:Y:S02]  /*1f90*/  IABS R12, R9 ;  /* 0x00000009000c7213 */ /* 0x001fe40000000000 */
[----:B------:R-:W-:-:S02]  /*1fa0*/  ISETP.NE.AND P2, PT, R9, RZ, PT ;  /* 0x000000ff0900720c */ /* 0x000fc40003f45270 */
[----:B------:R-:W0:Y:S01]  /*1fb0*/  I2F.RP R10, R12 ;  /* 0x0000000c000a7306 */ /* 0x000e220000209400 */
[----:B------:R-:W-:-:S07]  /*1fc0*/  LOP3.LUT R14, RZ, R9, RZ, 0x33, !PT ;  /* 0x00000009ff0e7212 */ /* 0x000fce00078e33ff */
[----:B0-----:R-:W0:Y:S02]  /*1fd0*/  MUFU.RCP R10, R10 ;  /* 0x0000000a000a7308 */ /* 0x001e240000001000 */
[----:B0-----:R-:W-:-:S06]  /*1fe0*/  VIADD R4, R10, 0xffffffe ;  /* 0x0ffffffe0a047836 */ /* 0x001fcc0000000000 */
[----:B------:R0:W3:Y:S02]  /*1ff0*/  F2I.FTZ.U32.TRUNC.NTZ R5, R4 ;  /* 0x0000000400057305 */ /* 0x0000e4000021f000 */
[----:B0-----:R-:W-:Y:S02]  /*2000*/  IMAD.MOV.U32 R4, RZ, RZ, RZ ;  /* 0x000000ffff047224 */ /* 0x001fe400078e00ff */
[----:B---3--:R-:W-:-:S04]  /*2010*/  IMAD.MOV R11, RZ, RZ, -R5 ;  /* 0x000000ffff0b7224 */ /* 0x008fc800078e0a05 */
[----:B------:R-:W-:-:S04]  /*2020*/  IMAD R11, R11, R12, RZ ;  /* 0x0000000c0b0b7224 */ /* 0x000fc800078e02ff */
[----:B-12---:R-:W-:-:S07]  /*2030*/  IMAD.HI.U32 R11, R5, R11, R4 ;  /* 0x0000000b050b7227 */ /* 0x006fce00078e0004 */
.L_x_43:
        /* <DEDUP_REMOVED lines=19> */
.L_x_35:
[----:B------:R-:W-:Y:S05]  /*2170*/  BSYNC.RECONVERGENT B1 ;  /* 0x0000000000017941 */ /* 0x000fea0003800200 */
.L_x_34:
[----:B------:R-:W0:Y:S02]  /*2180*/  LDC.64 R2, c[0x0][0x3a0] ;  /* 0x0000e800ff027b82 */ /* 0x000e240000000a00 */
[----:B0-----:R-:W-:-:S04]  /*2190*/  ISETP.GE.U32.AND P0, PT, R2, 0x100, PT ;  /* 0x000001000200780c */ /* 0x001fc80003f06070 */
[----:B------:R-:W-:-:S13]  /*21a0*/  ISETP.GE.U32.AND.EX P0, PT, R3, RZ, PT, P0 ;  /* 0x000000ff0300720c */ /* 0x000fda0003f06100 */
[----:B------:R-:W-:Y:S05]  /*21b0*/  @!P0 BRA `(.L_x_44) ;  /* 0x0000000000ac8947 */ /* 0x000fea0003800000 */
[----:B------:R-:W0:Y:S01]  /*21c0*/  S2R R9, SR_LANEID ;  /* 0x0000000000097919 */ /* 0x000e220000000000 */
[----:B------:R-:W-:Y:S01]  /*21d0*/  ISETP.NE.AND P5, PT, R0, RZ, PT ;  /* 0x000000ff0000720c */ /* 0x000fe20003fa5270 */
        /* <DEDUP_REMOVED lines=25> */
[----:B0-----:R-:W-:-:S05]  /*2370*/  SEL R3, R3, RZ, !P0 ;  /* 0x000000ff03037207 */ /* 0x001fca0004000000 */
[----:B------:R-:W-:-:S05]  /*2380*/  IMAD.IADD R5, R4, 0x1, R3 ;  /* 0x0000000104057824 */ /* 0x000fca00078e0203 */
[----:B------:R1:W-:Y:S01]  /*2390*/  @!P1 STS [R2+0x8], R5 ;  /* 0x0000080502009388 */ /* 0x0003e20000000800 */
[----:B------:R-:W-:Y:S06]  /*23a0*/  BAR.SYNC.DEFER_BLOCKING 0x0 ;  /* 0x0000000000007b1d */ /* 0x000fec0000010000 */
[----:B------:R-:W-:Y:S05]  /*23b0*/  @P5 BRA `(.L_x_45) ;  /* 0x0000004000485947 */ /* 0x000fea0003800000 */
[----:B------:R-:W0:Y:S01]  /*23c0*/  S2UR UR5, SR_CgaCtaId ;  /* 0x00000000000579c3 */ /* 0x000e220000008800 */
[----:B------:R-:W-:Y:S02]  /*23d0*/  UMOV UR4, 0x400 ;  /* 0x0000040000047882 */ /* 0x000fe40000000000 */
[----:B0-----:R-:W-:-:S09]  /*23e0*/  ULEA UR4, UR5, UR4, 0x18 ;  /* 0x0000000405047291 */ /* 0x001fd2000f8ec0ff */
[----:B------:R-:W-:Y:S04]  /*23f0*/  LDS R0, [UR4+0xc] ;  /* 0x00000c04ff007984 */ /* 0x000fe80008000800 */
[----:B------:R-:W0:Y:S04]  /*2400*/  LDS.128 R8, [UR4+0x10] ;  /* 0x00001004ff087984 */ /* 0x000e280008000c00 */
[----:B-1----:R-:W1:Y:S01]  /*2410*/  LDS.64 R2, [UR4+0x20] ;  /* 0x00002004ff027984 */ /* 0x002e620008000a00 */
[----:B0-----:R-:W-:-:S04]  /*2420*/  IADD3 R0, PT, PT, R8, R0, R5 ;  /* 0x0000000008007210 */ /* 0x001fc80007ffe005 */
[----:B------:R-:W-:-:S04]  /*2430*/  IADD3 R0, PT, PT, R10, R0, R9 ;  /* 0x000000000a007210 */ /* 0x000fc80007ffe009 */
[----:B-1----:R-:W-:-:S05]  /*2440*/  IADD3 R0, PT, PT, R2, R0, R11 ;  /* 0x0000000002007210 */ /* 0x002fca0007ffe00b */
[----:B------:R-:W-:Y:S01]  /*2450*/  IMAD.IADD R5, R0, 0x1, R3 ;  /* 0x0000000100057824 */ /* 0x000fe200078e0203 */
[----:B------:R-:W-:Y:S06]  /*2460*/  BRA `(.L_x_45) ;  /* 0x00000040001c7947 */ /* 0x000fec0003800000 */
.L_x_44:
[C---:B------:R-:W-:Y:S01]  /*2470*/  LOP3.LUT R4, R0.reuse, 0x3e0, RZ, 0xc0, !PT ;  /* 0x000003e000047812 */ /* 0x040fe200078ec0ff */
[----:B------:R-:W0:Y:S01]  /*2480*/  S2R R12, SR_LANEID ;  /* 0x00000000000c7919 */ /* 0x000e220000000000 */
[----:B------:R-:W-:Y:S02]  /*2490*/  ISETP.NE.AND P5, PT, R0, RZ, PT ;  /* 0x000000ff0000720c */ /* 0x000fe40003fa5270 */
[----:B------:R-:W-:Y:S01]  /*24a0*/  LOP3.LUT R7, RZ, R4, RZ, 0x33, !PT ;  /* 0x00000004ff077212 */ /* 0x000fe200078e33ff */
[----:B------:R-:W-:-:S04]  /*24b0*/  VIADD R5, R4, 0x20 ;  /* 0x0000002004057836 */ /* 0x000fc80000000000 */
[----:B------:R-:W-:Y:S01]  /*24c0*/  IMAD.IADD R7, R7, 0x1, R2 ;  /* 0x0000000107077824 */ /* 0x000fe200078e0202 */
[----:B------:R-:W-:-:S04]  /*24d0*/  ISETP.GT.U32.AND P0, PT, R5, R2, PT ;  /* 0x000000020500720c */ /* 0x000fc80003f04070 */
[----:B------:R-:W-:-:S05]  /*24e0*/  SEL R7, R7, 0x1f, P0 ;  /* 0x0000001f07077807 */ /* 0x000fca0000000000 */
[----:B------:R-:W1:Y:S01]  /*24f0*/  SHFL.DOWN PT, R4, R8, 0x1, R7 ;  /* 0x0820000008047989 */ /* 0x000e6200000e0007 */
[CC--:B0-----:R-:W-:Y:S01]  /*2500*/  ISETP.GE.AND P0, PT, R12.reuse, R7.reuse, PT ;  /* 0x000000070c00720c */ /* 0x0c1fe20003f06270 */
[C---:B------:R-:W-:Y:S01]  /*2510*/  VIADD R10, R12.reuse, 0x4 ;  /* 0x000000040c0a7836 */ /* 0x040fe20000000000 */
[C---:B------:R-:W-:Y:S02]  /*2520*/  IADD3 R6, PT, PT, R12.reuse, 0x2, RZ ;  /* 0x000000020c067810 */ /* 0x040fe40007ffe0ff */
[----:B------:R-:W-:Y:S02]  /*2530*/  ISETP.NE.AND P1, PT, R12, RZ, PT ;  /* 0x000000ff0c00720c */ /* 0x000fe40003f25270 */
[----:B-1----:R-:W-:Y:S02]  /*2540*/  SEL R5, R4, RZ, !P0 ;  /* 0x000000ff04057207 */ /* 0x002fe40004000000 */
[----:B------:R-:W-:-:S03]  /*2550*/  ISETP.GT.AND P0, PT, R6, R7, PT ;  /* 0x000000070600720c */ /* 0x000fc60003f04270 */
[----:B------:R-:W-:-:S06]  /*2560*/  IMAD.IADD R4, R5, 0x1, R8 ;  /* 0x0000000105047824 */ /* 0x000fcc00078e0208 */
[----:B------:R-:W0:Y:S01]  /*2570*/  @!P1 S2R R11, SR_CgaCtaId ;  /* 0x00000000000b9919 */ /* 0x000e220000008800 */
[----:B------:R-:W-:Y:S01]  /*2580*/  @!P1 SHF.R.U32.HI R9, RZ, 0x3, R0 ;  /* 0x00000003ff099819 */ /* 0x000fe20000011600 */
[----:B------:R-:W1:Y:S03]  /*2590*/  SHFL.DOWN PT, R5, R4, 0x2, R7 ;  /* 0x0840000004057989 */ /* 0x000e6600000e0007 */
[----:B------:R-:W-:Y:S02]  /*25a0*/  @!P1 LOP3.LUT R9, R9, 0x7c, RZ, 0xc0, !PT ;  /* 0x0000007c09099812 */ /* 0x000fe400078ec0ff */
[----:B-1----:R-:W-:Y:S02]  /*25b0*/  SEL R5, R5, RZ, !P0 ;  /* 0x000000ff05057207 */ /* 0x002fe40004000000 */
[----:B------:R-:W-:Y:S02]  /*25c0*/  ISETP.GT.AND P0, PT, R10, R7, PT ;  /* 0x000000070a00720c */ /* 0x000fe40003f04270 */
[----:B------:R-:W-:Y:S01]  /*25d0*/  @!P1 MOV R10, 0x400 ;  /* 0x00000400000a9802 */ /* 0x000fe20000000f00 */
[----:B------:R-:W-:-:S02]  /*25e0*/  IMAD.IADD R6, R4, 0x1, R5 ;  /* 0x0000000104067824 */ /* 0x000fc400078e0205 */
[----:B------:R-:W-:Y:S01]  /*25f0*/  VIADD R4, R12, 0x8 ;  /* 0x000000080c047836 */ /* 0x000fe20000000000 */
[----:B0-----:R-:W-:Y:S02]  /*2600*/  @!P1 LEA R10, R11, R10, 0x18 ;  /* 0x0000000a0b0a9211 */ /* 0x001fe400078ec0ff */
[----:B------:R-:W0:Y:S03]  /*2610*/  SHFL.DOWN PT, R5, R6, 0x4, R7 ;  /* 0x0880000006057989 */ /* 0x000e2600000e0007 */
[----:B------:R-:W-:Y:S01]  /*2620*/  @!P1 IMAD.IADD R10, R9, 0x1, R10 ;  /* 0x00000001090a9824 */ /* 0x000fe200078e020a */
[----:B0-----:R-:W-:Y:S02]  /*2630*/  SEL R5, R5, RZ, !P0 ;  /* 0x000000ff05057207 */ /* 0x001fe40004000000 */
[----:B------:R-:W-:-:S03]  /*2640*/  ISETP.GT.AND P0, PT, R4, R7, PT ;  /* 0x000000070400720c */ /* 0x000fc60003f04270 */
[----:B------:R-:W-:Y:S02]  /*2650*/  IMAD.IADD R8, R6, 0x1, R5 ;  /* 0x0000000106087824 */ /* 0x000fe400078e0205 */
[----:B------:R-:W-:-:S03]  /*2660*/  VIADD R6, R12, 0x10 ;  /* 0x000000100c067836 */ /* 0x000fc60000000000 */
[----:B------:R-:W0:Y:S02]  /*2670*/  SHFL.DOWN PT, R5, R8, 0x8, R7 ;  /* 0x0900000008057989 */ /* 0x000e2400000e0007 */
[----:B0-----:R-:W-:Y:S02]  /*2680*/  SEL R5, R5, RZ, !P0 ;  /* 0x000000ff05057207 */ /* 0x001fe40004000000 */
[----:B------:R-:W-:-:S03]  /*2690*/  ISETP.GT.AND P0, PT, R6, R7, PT ;  /* 0x000000070600720c */ /* 0x000fc60003f04270 */
[----:B------:R-:W-:-:S05]  /*26a0*/  IMAD.IADD R4, R8, 0x1, R5 ;  /* 0x0000000108047824 */ /* 0x000fca00078e0205 */
[----:B------:R-:W0:Y:S02]  /*26b0*/  SHFL.DOWN PT, R5, R4, 0x10, R7 ;  /* 0x0a00000004057989 */ /* 0x000e2400000e0007 */
[----:B0-----:R-:W-:-:S05]  /*26c0*/  SEL R5, R5, RZ, !P0 ;  /* 0x000000ff05057207 */ /* 0x001fca0004000000 */
[----:B------:R-:W-:-:S05]  /*26d0*/  IMAD.IADD R5, R4, 0x1, R5 ;  /* 0x0000000104057824 */ /* 0x000fca00078e0205 */
[----:B------:R0:W-:Y:S01]  /*26e0*/  @!P1 STS [R10+0x8], R5 ;  /* 0x000008050a009388 */ /* 0x0001e20000000800 */
[----:B------:R-:W-:Y:S06]  /*26f0*/  BAR.SYNC.DEFER_BLOCKING 0x0 ;  /* 0x0000000000007b1d */ /* 0x000fec0000010000 */
[----:B------:R-:W-:Y:S05]  /*2700*/  @P5 BRA `(.L_x_45) ;  /* 0x0000003c00745947 */ /* 0x000fea0003800000 */
[----:B------:R-:W1:Y:S01]  /*2710*/  S2UR UR5, SR_CgaCtaId ;  /* 0x00000000000579c3 */ /* 0x000e620000008800 */
[----:B------:R-:W-:Y:S01]  /*2720*/  UMOV UR4, 0x400 ;  /* 0x0000040000047882 */ /* 0x000fe20000000000 */
[C---:B------:R-:W-:Y:S02]  /*2730*/  ISETP.GT.U32.AND P0, PT, R2.reuse, 0x40, PT ;  /* 0x000000400200780c */ /* 0x040fe40003f04070 */
[C---:B------:R-:W-:Y:S02]  /*2740*/  ISETP.GT.U32.AND P6, PT, R2.reuse, 0x20, PT ;  /* 0x000000200200780c */ /* 0x040fe40003fc4070 */
[C---:B------:R-:W-:Y:S02]  /*2750*/  ISETP.GT.U32.AND P4, PT, R2.reuse, 0x60, PT ;  /* 0x000000600200780c */ /* 0x040fe40003f84070 */
[----:B------:R-:W-:Y:S02]  /*2760*/  ISETP.GT.U32.AND P2, PT, R2, 0x80, PT ;  /* 0x000000800200780c */ /* 0x000fe40003f44070 */
[----:B------:R-:W-:-:S02]  /*2770*/  ISETP.GT.U32.AND.EX P0, PT, R3, RZ, PT, P0 ;  /* 0x000000ff0300720c */ /* 0x000fc40003f04100 */
[C---:B------:R-:W-:Y:S02]  /*2780*/  ISETP.GT.U32.AND.EX P6, PT, R3.reuse, RZ, PT, P6 ;  /* 0x000000ff0300720c */ /* 0x040fe40003fc4160 */
[C---:B------:R-:W-:Y:S02]  /*2790*/  ISETP.GT.U32.AND P3, PT, R2.reuse, 0xa0, PT ;  /* 0x000000a00200780c */ /* 0x040fe40003f64070 */
[----:B------:R-:W-:Y:S02]  /*27a0*/  ISETP.GT.U32.AND P1, PT, R2, 0xc0, PT ;  /* 0x000000c00200780c */ /* 0x000fe40003f24070 */
[C---:B------:R-:W-:Y:S02]  /*27b0*/  ISETP.GT.U32.AND.EX P4, PT, R3.reuse, RZ, PT, P4 ;  /* 0x000000ff0300720c */ /* 0x040fe40003f84140 */
[C---:B------:R-:W-:Y:S02]  /*27c0*/  ISETP.GT.U32.AND.EX P2, PT, R3.reuse, RZ, PT, P2 ;  /* 0x000000ff0300720c */ /* 0x040fe40003f44120 */
[C---:B------:R-:W-:Y:S01]  /*27d0*/  ISETP.GT.U32.AND.EX P3, PT, R3.reuse, RZ, PT, P3 ;  /* 0x000000ff0300720c */ /* 0x040fe20003f64130 */
[----:B-1----:R-:W-:Y:S01]  /*27e0*/  ULEA UR4, UR5, UR4, 0x18 ;  /* 0x0000000405047291 */ /* 0x002fe2000f8ec0ff */
[----:B------:R-:W-:-:S08]  /*27f0*/  ISETP.GT.U32.AND.EX P1, PT, R3, RZ, PT, P1 ;  /* 0x000000ff0300720c */ /* 0x000fd00003f24110 */
[----:B0-----:R-:W0:Y:S04]  /*2800*/  LDS.128 R8, [UR4+0x10] ;  /* 0x00001004ff087984 */ /* 0x001e280008000c00 */
[----:B------:R-:W1:Y:S04]  /*2810*/  LDS R0, [UR4+0xc] ;  /* 0x00000c04ff007984 */ /* 0x000e680008000800 */
[----:B------:R-:W2:Y:S01]  /*2820*/  LDS.64 R6, [UR4+0x20] ;  /* 0x00002004ff067984 */ /* 0x000ea20008000a00 */
[----:B0-----:R-:W-:Y:S02]  /*2830*/  SEL R8, R8, RZ, P0 ;  /* 0x000000ff08087207 */ /* 0x001fe40000000000 */
[----:B------:R-:W-:-:S02]  /*2840*/  ISETP.GT.U32.AND P0, PT, R2, 0xe0, PT ;  /* 0x000000e00200780c */ /* 0x000fc40003f04070 */
[----:B-1----:R-:W-:Y:S02]  /*2850*/  SEL R0, R0, RZ, P6 ;  /* 0x000000ff00007207 */ /* 0x002fe40003000000 */
[----:B------:R-:W-:Y:S02]  /*2860*/  SEL R9, R9, RZ, P4 ;  /* 0x000000ff09097207 */ /* 0x000fe40002000000 */
[----:B------:R-:W-:Y:S02]  /*2870*/  IADD3 R0, PT, PT, R8, R0, R5 ;  /* 0x0000000008007210 */ /* 0x000fe40007ffe005 */
[----:B------:R-:W-:Y:S02]  /*2880*/  SEL R10, R10, RZ, P2 ;  /* 0x000000ff0a0a7207 */ /* 0x000fe40001000000 */
[----:B------:R-:W-:Y:S02]  /*2890*/  ISETP.GT.U32.AND.EX P0, PT, R3, RZ, PT, P0 ;  /* 0x000000ff0300720c */ /* 0x000fe40003f04100 */
[----:B------:R-:W-:-:S02]  /*28a0*/  SEL R11, R11, RZ, P3 ;  /* 0x000000ff0b0b7207 */ /* 0x000fc40001800000 */
[----:B------:R-:W-:Y:S02]  /*28b0*/  IADD3 R0, PT, PT, R10, R0, R9 ;  /* 0x000000000a007210 */ /* 0x000fe40007ffe009 */
[----:B--2---:R-:W-:Y:S02]  /*28c0*/  SEL R6, R6, RZ, P1 ;  /* 0x000000ff06067207 */ /* 0x004fe40000800000 */
[----:B------:R-:W-:Y:S02]  /*28d0*/  SEL R7, R7, RZ, P0 ;  /* 0x000000ff07077207 */ /* 0x000fe40000000000 */
[----:B------:R-:W-:-:S05]  /*28e0*/  IADD3 R0, PT, PT, R6, R0, R11 ;  /* 0x0000000006007210 */ /* 0x000fca0007ffe00b */
[----:B------:R-:W-:Y:S01]  /*28f0*/  IMAD.IADD R5, R0, 0x1, R7 ;  /* 0x0000000100057824 */ /* 0x000fe200078e0207 */
[----:B------:R-:W-:Y:S06]  /*2900*/  BRA `(.L_x_45) ;  /* 0x0000003800f47947 */ /* 0x000fec0003800000 */
.L_x_31:
[----:B------:R-:W0:Y:S01]  /*2910*/  S2R R6, SR_TID.X ;  /* 0x0000000000067919 */ /* 0x000e220000002100 */
[----:B------:R-:W0:Y:S08]  /*2920*/  LDC.64 R2, c[0x0][0x380] ;  /* 0x0000e000ff027b82 */ /* 0x000e300000000a00 */
[----:B------:R-:W1:Y:S01]  /*2930*/  LDC R5, c[0x0][0x390] ;  /* 0x0000e400ff057b82 */ /* 0x000e620000000800 */
[----:B0-----:R-:W-:-:S05]  /*2940*/  IMAD.WIDE.U32 R2, R6, 0x4, R2 ;  /* 0x0000000406027825 */ /* 0x001fca00078e0002 */
        /* <DEDUP_REMOVED lines=16> */
[----:B-1----:R-:W-:-:S04]  /*2a50*/  IABS R10, R5 ;  /* 0x00000005000a7213 */ /* 0x002fc80000000000 */
        /* <DEDUP_REMOVED lines=8> */
[----:B--2---:R-:W-:Y:S02]  /*2ae0*/  IABS R27, R26 ;  /* 0x0000001a001b7213 */ /* 0x004fe40000000000 */
[----:B---3--:R-:W-:-:S03]  /*2af0*/  IABS R29, R20 ;  /* 0x00000014001d7213 */ /* 0x008fc60000000000 */
[----:B------:R-:W-:Y:S01]  /*2b00*/  IMAD.HI.U32 R0, R4, R27, RZ ;  /* 0x0000001b04007227 */ /* 0x000fe200078e00ff */
[----:B----4-:R-:W-:-:S03]  /*2b10*/  IABS R31, R23 ;  /* 0x00000017001f7213 */ /* 0x010fc60000000000 */
[----:B------:R-:W-:Y:S02]  /*2b20*/  IMAD.MOV R0, RZ, RZ, -R0 ;  /* 0x000000ffff007224 */ /* 0x000fe400078e0a00 */
[----:B------:R-:W-:-:S04]  /*2b30*/  IMAD.HI.U32 R21, R4, R29, RZ ;  /* 0x0000001d04157227 */ /* 0x000fc800078e00ff */
[----:B------:R-:W-:Y:S02]  /*2b40*/  IMAD R27, R10, R0, R27 ;  /* 0x000000000a1b7224 */ /* 0x000fe400078e021b */
[----:B------:R-:W-:Y:S02]  /*2b50*/  IMAD.MOV R24, RZ, RZ, -R21 ;  /* 0x000000ffff187224 */ /* 0x000fe400078e0a15 */
[----:B------:R-:W-:Y:S02]  /*2b60*/  IMAD.MOV.U32 R0, RZ, RZ, R10 ;  /* 0x000000ffff007224 */ /* 0x000fe400078e000a */
[----:B------:R-:W-:Y:S01]  /*2b70*/  IMAD.HI.U32 R21, R4, R31, RZ ;  /* 0x0000001f04157227 */ /* 0x000fe200078e00ff */
[----:B-----5:R-:W-:Y:S02]  /*2b80*/  IABS R25, R22 ;  /* 0x0000001600197213 */ /* 0x020fe40000000000 */
[----:B------:R-:W-:Y:S01]  /*2b90*/  ISETP.GT.U32.AND P0, PT, R0, R27, PT ;  /* 0x0000001b0000720c */ /* 0x000fe20003f04070 */
[----:B------:R-:W-:Y:S01]  /*2ba0*/  IMAD.MOV R21, RZ, RZ, -R21 ;  /* 0x000000ffff157224 */ /* 0x000fe200078e0a15 */
[----:B------:R-:W-:Y:S01]  /*2bb0*/  IABS R33, R19 ;  /* 0x0000001300217213 */ /* 0x000fe20000000000 */
[----:B------:R-:W-:-:S02]  /*2bc0*/  IMAD R29, R10, R24, R29 ;  /* 0x000000180a1d7224 */ /* 0x000fc400078e021d */
[----:B------:R-:W-:Y:S02]  /*2bd0*/  IMAD R31, R10, R21, R31 ;  /* 0x000000150a1f7224 */ /* 0x000fe400078e021f */
[----:B------:R-:W-:Y:S01]  /*2be0*/  IMAD.HI.U32 R21, R4, R25, RZ ;  /* 0x0000001904157227 */ /* 0x000fe200078e00ff */
[----:B------:R-:W-:-:S03]  /*2bf0*/  ISETP.GT.U32.AND P1, PT, R0, R29, PT ;  /* 0x0000001d0000720c */ /* 0x000fc60003f24070 */
[----:B------:R-:W-:Y:S01]  /*2c00*/  IMAD.HI.U32 R24, R4, R33, RZ ;  /* 0x0000002104187227 */ /* 0x000fe200078e00ff */
[----:B------:R-:W-:-:S03]  /*2c10*/  ISETP.GT.U32.AND P2, PT, R0, R31, PT ;  /* 0x0000001f0000720c */ /* 0x000fc60003f44070 */
[----:B------:R-:W-:Y:S02]  /*2c20*/  IMAD.MOV R21, RZ, RZ, -R21 ;  /* 0x000000ffff157224 */ /* 0x000fe400078e0a15 */
[----:B------:R-:W-:Y:S02]  /*2c30*/  IMAD.MOV R24, RZ, RZ, -R24 ;  /* 0x000000ffff187224 */ /* 0x000fe400078e0a18 */
[--C-:B------:R-:W-:Y:S02]  /*2c40*/  @!P0 IMAD.IADD R27, R27, 0x1, -R10.reuse ;  /* 0x000000011b1b8824 */ /* 0x100fe400078e0a0a */
[C---:B------:R-:W-:Y:S02]  /*2c50*/  IMAD R21, R10.reuse, R21, R25 ;  /* 0x000000150a157224 */ /* 0x040fe400078e0219 */
[----:B------:R-:W-:Y:S01]  /*2c60*/  IMAD R25, R10, R24, R33 ;  /* 0x000000180a197224 */ /* 0x000fe200078e0221 */
[----:B------:R-:W-:Y:S01]  /*2c70*/  ISETP.GT.U32.AND P5, PT, R0, R27, PT ;  /* 0x0000001b0000720c */ /* 0x000fe20003fa4070 */
[----:B------:R-:W-:-:S03]  /*2c80*/  @!P1 IMAD.IADD R29, R29, 0x1, -R10 ;  /* 0x000000011d1d9824 */ /* 0x000fc600078e0a0a */
[C---:B------:R-:W-:Y:S01]  /*2c90*/  ISETP.GT.U32.AND P3, PT, R0.reuse, R25, PT ;  /* 0x000000190000720c */ /* 0x040fe20003f64070 */
[--C-:B------:R-:W-:Y:S01]  /*2ca0*/  @!P2 IMAD.IADD R31, R31, 0x1, -R10.reuse ;  /* 0x000000011f1fa824 */ /* 0x100fe200078e0a0a */
[----:B------:R-:W-:Y:S02]  /*2cb0*/  ISETP.GT.U32.AND P6, PT, R0, R29, PT ;  /* 0x0000001d0000720c */ /* 0x000fe40003fc4070 */
[----:B------:R-:W-:Y:S02]  /*2cc0*/  ISETP.GE.AND P1, PT, R26, RZ, PT ;  /* 0x000000ff1a00720c */ /* 0x000fe40003f26270 */
[C---:B------:R-:W-:Y:S02]  /*2cd0*/  ISETP.GT.U32.AND P4, PT, R0.reuse, R31, PT ;  /* 0x0000001f0000720c */ /* 0x040fe40003f84070 */
[----:B------:R-:W-:Y:S01]  /*2ce0*/  ISETP.GT.U32.AND P0, PT, R0, R21, PT ;  /* 0x000000150000720c */ /* 0x000fe20003f04070 */
[----:B------:R-:W-:Y:S01]  /*2cf0*/  @!P5 IMAD.IADD R27, R27, 0x1, -R10 ;  /* 0x000000011b1bd824 */ /* 0x000fe200078e0a0a */
[----:B------:R-:W-:-:S02]  /*2d00*/  ISETP.GE.AND P2, PT, R20, RZ, PT ;  /* 0x000000ff1400720c */ /* 0x000fc40003f46270 */
[----:B------:R-:W-:Y:S01]  /*2d10*/  ISETP.GE.AND P5, PT, R23, RZ, PT ;  /* 0x000000ff1700720c */ /* 0x000fe20003fa6270 */
[--C-:B------:R-:W-:Y:S01]  /*2d20*/  @!P3 IMAD.IADD R25, R25, 0x1, -R10.reuse ;  /* 0x000000011919b824 */ /* 0x100fe200078e0a0a */
[----:B------:R-:W-:Y:S01]  /*2d30*/  IABS R23, R18 ;  /* 0x0000001200177213 */ /* 0x000fe20000000000 */
[----:B------:R-:W-:-:S03]  /*2d40*/  @!P6 IMAD.IADD R29, R29, 0x1, -R10 ;  /* 0x000000011d1de824 */ /* 0x000fc600078e0a0a */
[----:B------:R-:W-:Y:S01]  /*2d50*/  ISETP.GT.U32.AND P3, PT, R0, R25, PT ;  /* 0x000000190000720c */ /* 0x000fe20003f64070 */
[----:B------:R-:W-:Y:S01]  /*2d60*/  IMAD.HI.U32 R20, R4, R23, RZ ;  /* 0x0000001704147227 */ /* 0x000fe200078e00ff */
[----:B------:R-:W-:-:S03]  /*2d70*/  IABS R33, R17 ;  /* 0x0000001100217213 */ /* 0x000fc60000000000 */
[--C-:B------:R-:W-:Y:S02]  /*2d80*/  @!P4 IMAD.IADD R31, R31, 0x1, -R10.reuse ;  /* 0x000000011f1fc824 */ /* 0x100fe400078e0a0a */
[----:B------:R-:W-:Y:S01]  /*2d90*/  @!P1 IMAD.MOV R27, RZ, RZ, -R27 ;  /* 0x000000ffff1b9224 */ /* 0x000fe200078e0a1b */
[----:B------:R-:W-:Y:S01]  /*2da0*/  ISETP.GE.AND P1, PT, R19, RZ, PT ;  /* 0x000000ff1300720c */ /* 0x000fe20003f26270 */
[----:B------:R-:W-:Y:S01]  /*2db0*/  @!P0 IMAD.IADD R21, R21, 0x1, -R10 ;  /* 0x0000000115158824 */ /* 0x000fe200078e0a0a */
[----:B------:R-:W-:Y:S01]  /*2dc0*/  ISETP.NE.AND P0, PT, R5, RZ, PT ;  /* 0x000000ff0500720c */ /* 0x000fe20003f05270 */
[----:B------:R-:W-:Y:S01]  /*2dd0*/  @!P2 IMAD.MOV R29, RZ, RZ, -R29 ;  /* 0x000000ffff1da224 */ /* 0x000fe200078e0a1d */
[----:B------:R-:W-:Y:S01]  /*2de0*/  ISETP.GE.AND P6, PT, R22, RZ, PT ;  /* 0x000000ff1600720c */ /* 0x000fe20003fc6270 */
[----:B------:R-:W-:Y:S01]  /*2df0*/  IMAD.MOV R19, RZ, RZ, -R20 ;  /* 0x000000ffff137224 */ /* 0x000fe200078e0a14 */
[----:B------:R-:W-:Y:S01]  /*2e00*/  LOP3.LUT R5, RZ, R5, RZ, 0x33, !PT ;  /* 0x00000005ff057212 */ /* 0x000fe200078e33ff */
[----:B------:R-:W-:Y:S01]  /*2e10*/  IMAD.HI.U32 R22, R4, R33, RZ ;  /* 0x0000002104167227 */ /* 0x000fe200078e00ff */
[----:B------:R-:W-:-:S02]  /*2e20*/  @!P5 IADD3 R31, PT, PT, -R31, RZ, RZ ;  /* 0x000000ff1f1fd210 */ /* 0x000fc40007ffe1ff */
[C---:B------:R-:W-:Y:S01]  /*2e30*/  SEL R27, R5.reuse, R27, !P0 ;  /* 0x0000001b051b7207 */ /* 0x040fe20004000000 */
[----:B------:R-:W-:Y:S01]  /*2e40*/  IMAD R23, R10, R19, R23 ;  /* 0x000000130a177224 */ /* 0x000fe200078e0217 */
[C---:B------:R-:W-:Y:S01]  /*2e50*/  SEL R24, R5.reuse, R29, !P0 ;  /* 0x0000001d05187207 */ /* 0x040fe20004000000 */
[----:B------:R-:W-:Y:S01]  /*2e60*/  IMAD.MOV R22, RZ, RZ, -R22 ;  /* 0x000000ffff167224 */ /* 0x000fe200078e0a16 */
[----:B------:R-:W-:Y:S01]  /*2e70*/  SEL R31, R5, R31, !P0 ;  /* 0x0000001f051f7207 */ /* 0x000fe20004000000 */
[----:B------:R-:W-:Y:S01]  /*2e80*/  @!P3 IMAD.IADD R25, R25, 0x1, -R10 ;  /* 0x000000011919b824 */ /* 0x000fe200078e0a0a */
[----:B------:R-:W-:Y:S02]  /*2e90*/  ISETP.GT.U32.AND P4, PT, R0, R21, PT ;  /* 0x000000150000720c */ /* 0x000fe40003f84070 */
[----:B------:R-:W-:Y:S01]  /*2ea0*/  IADD3 R20, PT, PT, R31, R24, R27 ;  /* 0x000000181f147210 */ /* 0x000fe20007ffe01b */
[----:B------:R-:W-:Y:S01]  /*2eb0*/  IMAD R27, R10, R22, R33 ;  /* 0x000000160a1b7224 */ /* 0x000fe200078e0221 */
[----:B------:R-:W-:Y:S01]  /*2ec0*/  ISETP.GT.U32.AND P2, PT, R0, R23, PT ;  /* 0x000000170000720c */ /* 0x000fe20003f44070 */
[----:B------:R-:W-:Y:S01]  /*2ed0*/  @!P1 IMAD.MOV R25, RZ, RZ, -R25 ;  /* 0x000000ffff199224 */ /* 0x000fe200078e0a19 */
[----:B------:R-:W-:-:S04]  /*2ee0*/  IABS R22, R14 ;  /* 0x0000000e00167213 */ /* 0x000fc80000000000 */
[----:B------:R-:W-:Y:S01]  /*2ef0*/  SEL R19, R5, R25, !P0 ;  /* 0x0000001905137207 */ /* 0x000fe20004000000 */
[----:B------:R-:W-:Y:S01]  /*2f00*/  IMAD.MOV.U32 R25, RZ, RZ, R22 ;  /* 0x000000ffff197224 */ /* 0x000fe200078e0016 */
[----:B------:R-:W-:Y:S01]  /*2f10*/  ISETP.GE.AND P1, PT, R18, RZ, PT ;  /* 0x000000ff1200720c */ /* 0x000fe20003f26270 */
[----:B------:R-:W-:Y:S02]  /*2f20*/  @!P4 IMAD.IADD R21, R21, 0x1, -R10 ;  /* 0x000000011515c824 */ /* 0x000fe400078e0a0a */
[----:B------:R-:W-:-:S04]  /*2f30*/  IMAD.HI.U32 R18, R4, R25, RZ ;  /* 0x0000001904127227 */ /* 0x000fc800078e00ff */
[----:B------:R-:W-:Y:S02]  /*2f40*/  @!P2 IMAD.IADD R23, R23, 0x1, -R10 ;  /* 0x000000011717a824 */ /* 0x000fe400078e0a0a */
[----:B------:R-:W-:Y:S02]  /*2f50*/  @!P6 IMAD.MOV R21, RZ, RZ, -R21 ;  /* 0x000000ffff15e224 */ /* 0x000fe400078e0a15 */
[----:B------:R-:W-:Y:S01]  /*2f60*/  IMAD.MOV R18, RZ, RZ, -R18 ;  /* 0x000000ffff127224 */ /* 0x000fe200078e0a12 */
[----:B------:R-:W-:Y:S02]  /*2f70*/  ISETP.GT.U32.AND P2, PT, R0, R23, PT ;  /* 0x000000170000720c */ /* 0x000fe40003f44070 */
[----:B------:R-:W-:Y:S01]  /*2f80*/  ISETP.GE.AND P4, PT, R17, RZ, PT ;  /* 0x000000ff1100720c */ /* 0x000fe20003f86270 */
[----:B------:R-:W-:Y:S01]  /*2f90*/  IMAD R17, R10, R18, R25 ;  /* 0x000000120a117224 */ /* 0x000fe200078e0219 */
[----:B------:R-:W-:Y:S02]  /*2fa0*/  IABS R29, R15 ;  /* 0x0000000f001d7213 */ /* 0x000fe40000000000 */
[----:B------:R-:W-:-:S02]  /*2fb0*/  SEL R21, R5, R21, !P0 ;  /* 0x0000001505157207 */ /* 0x000fc40004000000 */
[----:B------:R-:W-:Y:S02]  /*2fc0*/  ISETP.GT.U32.AND P3, PT, R0, R27, PT ;  /* 0x0000001b0000720c */ /* 0x000fe40003f64070 */
[----:B------:R-:W-:Y:S02]  /*2fd0*/  IABS R31, R16 ;  /* 0x00000010001f7213 */ /* 0x000fe40000000000 */
[----:B------:R-:W-:Y:S01]  /*2fe0*/  IADD3 R20, PT, PT, R19, R21, R20 ;  /* 0x0000001513147210 */ /* 0x000fe20007ffe014 */
[----:B------:R-:W-:Y:S01]  /*2ff0*/  IMAD.HI.U32 R19, R4, R29, RZ ;  /* 0x0000001d04137227 */ /* 0x000fe200078e00ff */
[----:B------:R-:W-:-:S03]  /*3000*/  ISETP.GT.U32.AND P5, PT, R0, R17, PT ;  /* 0x000000110000720c */ /* 0x000fc60003fa4070 */
[----:B------:R-:W-:Y:S01]  /*3010*/  IMAD.HI.U32 R21, R4, R31, RZ ;  /* 0x0000001f04157227 */ /* 0x000fe200078e00ff */
[----:B------:R-:W-:-:S03]  /*3020*/  IABS R25, R7 ;  /* 0x0000000700197213 */ /* 0x000fc60000000000 */
[----:B------:R-:W-:Y:S02]  /*3030*/  IMAD.MOV R19, RZ, RZ, -R19 ;  /* 0x000000ffff137224 */ /* 0x000fe400078e0a13 */
[----:B------:R-:W-:Y:S02]  /*3040*/  IMAD.MOV R21, RZ, RZ, -R21 ;  /* 0x000000ffff157224 */ /* 0x000fe400078e0a15 */
[----:B------:R-:W-:Y:S02]  /*3050*/  @!P2 IMAD.IADD R23, R23, 0x1, -R10 ;  /* 0x000000011717a824 */ /* 0x000fe400078e0a0a */
[----:B------:R-:W-:Y:S02]  /*3060*/  IMAD R19, R10, R19, R29 ;  /* 0x000000130a137224 */ /* 0x000fe400078e021d */
[----:B------:R-:W-:-:S04]  /*3070*/  IMAD.HI.U32 R18, R4, R25, RZ ;  /* 0x0000001904127227 */ /* 0x000fc800078e00ff */
[----:B------:R-:W-:Y:S02]  /*3080*/  @!P3 IMAD.IADD R27, R27, 0x1, -R10 ;  /* 0x000000011b1bb824 */ /* 0x000fe400078e0a0a */
[----:B------:R-:W-:Y:S02]  /*3090*/  IMAD R21, R10, R21, R31 ;  /* 0x000000150a157224 */ /* 0x000fe400078e021f */
[----:B------:R-:W-:Y:S01]  /*30a0*/  @!P1 IMAD.MOV R23, RZ, RZ, -R23 ;  /* 0x000000ffff179224 */ /* 0x000fe200078e0a17 */
[C---:B------:R-:W-:Y:S01]  /*30b0*/  ISETP.GT.U32.AND P1, PT, R0.reuse, R19, PT ;  /* 0x000000130000720c */ /* 0x040fe20003f24070 */
[----:B------:R-:W-:Y:S02]  /*30c0*/  IMAD.MOV R18, RZ, RZ, -R18 ;  /* 0x000000ffff127224 */ /* 0x000fe400078e0a12 */
[----:B------:R-:W-:Y:S01]  /*30d0*/  @!P5 IMAD.IADD R17, R17, 0x1, -R10 ;  /* 0x000000011111d824 */ /* 0x000fe200078e0a0a */
[C---:B------:R-:W-:Y:S02]  /*30e0*/  ISETP.GT.U32.AND P3, PT, R0.reuse, R27, PT ;  /* 0x0000001b0000720c */ /* 0x040fe40003f64070 */
[----:B------:R-:W-:-:S02]  /*30f0*/  ISETP.GT.U32.AND P5, PT, R0, R21, PT ;  /* 0x000000150000720c */ /* 0x000fc40003fa4070 */
[----:B------:R-:W-:Y:S01]  /*3100*/  SEL R31, R5, R23, !P0 ;  /* 0x00000017051f7207 */ /* 0x000fe20004000000 */
[----:B------:R-:W-:Y:S01]  /*3110*/  IMAD R23, R10, R18, R25 ;  /* 0x000000120a177224 */ /* 0x000fe200078e0219 */
[----:B------:R-:W-:-:S04]  /*3120*/  ISETP.GT.U32.AND P6, PT, R0, R17, PT ;  /* 0x000000110000720c */ /* 0x000fc80003fc4070 */
[C---:B------:R-:W-:Y:S02]  /*3130*/  ISETP.GT.U32.AND P2, PT, R0.reuse, R23, PT ;  /* 0x000000170000720c */ /* 0x040fe40003f44070 */
[----:B------:R-:W-:Y:S01]  /*3140*/  IABS R24, R13 ;  /* 0x0000000d00187213 */ /* 0x000fe20000000000 */
[--C-:B------:R-:W-:Y:S01]  /*3150*/  @!P1 IMAD.IADD R19, R19, 0x1, -R10.reuse ;  /* 0x0000000113139824 */ /* 0x100fe200078e0a0a */
[----:B------:R-:W-:Y:S01]  /*3160*/  IABS R29, R12 ;  /* 0x0000000c001d7213 */ /* 0x000fe20000000000 */
[--C-:B------:R-:W-:Y:S02]  /*3170*/  @!P3 IMAD.IADD R27, R27, 0x1, -R10.reuse ;  /* 0x000000011b1bb824 */ /* 0x100fe400078e0a0a */
[----:B------:R-:W-:Y:S02]  /*3180*/  @!P5 IMAD.IADD R21, R21, 0x1, -R10 ;  /* 0x000000011515d824 */ /* 0x000fe400078e0a0a */
[----:B------:R-:W-:Y:S02]  /*3190*/  IMAD.MOV.U32 R25, RZ, RZ, R24 ;  /* 0x000000ffff197224 */ /* 0x000fe400078e0018 */
[----:B------:R-:W-:Y:S01]  /*31a0*/  @!P6 IMAD.IADD R17, R17, 0x1, -R10 ;  /* 0x000000011111e824 */ /* 0x000fe200078e0a0a */
[----:B------:R-:W-:Y:S01]  /*31b0*/  ISETP.GT.U32.AND P6, PT, R0, R19, PT ;  /* 0x000000130000720c */ /* 0x000fe20003fc4070 */
[----:B------:R-:W-:Y:S01]  /*31c0*/  IMAD.HI.U32 R22, R4, R29, RZ ;  /* 0x0000001d04167227 */ /* 0x000fe200078e00ff */
[----:B------:R-:W-:-:S03]  /*31d0*/  ISETP.GT.U32.AND P5, PT, R0, R21, PT ;  /* 0x000000150000720c */ /* 0x000fc60003fa4070 */
[----:B------:R-:W-:Y:S01]  /*31e0*/  @!P4 IMAD.MOV R27, RZ, RZ, -R27 ;  /* 0x000000ffff1bc224 */ /* 0x000fe200078e0a1b */
[----:B------:R-:W-:Y:S01]  /*31f0*/  ISETP.GE.AND P4, PT, R14, RZ, PT ;  /* 0x000000ff0e00720c */ /* 0x000fe20003f86270 */
[----:B------:R-:W-:-:S04]  /*3200*/  IMAD.HI.U32 R14, R4, R25, RZ ;  /* 0x00000019040e7227 */ /* 0x000fc800078e00ff */
[----:B------:R-:W-:Y:S01]  /*3210*/  @!P2 IMAD.IADD R23, R23, 0x1, -R10 ;  /* 0x000000011717a824 */ /* 0x000fe200078e0a0a */
[----:B------:R-:W-:Y:S01]  /*3220*/  SEL R27, R5, R27, !P0 ;  /* 0x0000001b051b7207 */ /* 0x000fe20004000000 */
[----:B------:R-:W-:Y:S01]  /*3230*/  IMAD.MOV R22, RZ, RZ, -R22 ;  /* 0x000000ffff167224 */ /* 0x000fe200078e0a16 */
[----:B------:R-:W-:Y:S01]  /*3240*/  ISETP.GE.AND P3, PT, R15, RZ, PT ;  /* 0x000000ff0f00720c */ /* 0x000fe20003f66270 */
[----:B------:R-:W-:Y:S01]  /*3250*/  IMAD.MOV R14, RZ, RZ, -R14 ;  /* 0x000000ffff0e7224 */ /* 0x000fe200078e0a0e */
[----:B------:R-:W-:Y:S01]  /*3260*/  ISETP.GT.U32.AND P2, PT, R0, R23, PT ;  /* 0x000000170000720c */ /* 0x000fe20003f44070 */
[C---:B------:R-:W-:Y:S01]  /*3270*/  IMAD R15, R10.reuse, R22, R29 ;  /* 0x000000160a0f7224 */ /* 0x040fe200078e021d */
[----:B------:R-:W-:Y:S01]  /*3280*/  IADD3 R18, PT, PT, R27, R31, R20 ;  /* 0x0000001f1b127210 */ /* 0x000fe20007ffe014 */
[----:B------:R-:W-:Y:S01]  /*3290*/  IMAD R25, R10, R14, R25 ;  /* 0x0000000e0a197224 */ /* 0x000fe200078e0219 */
[----:B------:R-:W-:Y:S02]  /*32a0*/  IABS R29, R11 ;  /* 0x0000000b001d7213 */ /* 0x000fe40000000000 */
[----:B------:R-:W-:Y:S01]  /*32b0*/  IABS R27, R8 ;  /* 0x00000008001b7213 */ /* 0x000fe20000000000 */
[----:B------:R-:W-:Y:S01]  /*32c0*/  @!P6 IMAD.IADD R19, R19, 0x1, -R10 ;  /* 0x000000011313e824 */ /* 0x000fe200078e0a0a */
[----:B------:R-:W-:Y:S01]  /*32d0*/  ISETP.GE.AND P1, PT, R16, RZ, PT ;  /* 0x000000ff1000720c */ /* 0x000fe20003f26270 */
[----:B------:R-:W-:Y:S01]  /*32e0*/  IMAD.HI.U32 R16, R4, R29, RZ ;  /* 0x0000001d04107227 */ /* 0x000fe200078e00ff */
[----:B------:R-:W-:-:S03]  /*32f0*/  ISETP.GT.U32.AND P6, PT, R0, R15, PT ;  /* 0x0000000f0000720c */ /* 0x000fc60003fc4070 */
[----:B------:R-:W-:Y:S01]  /*3300*/  @!P5 IMAD.IADD R21, R21, 0x1, -R10 ;  /* 0x000000011515d824 */ /* 0x000fe200078e0a0a */
[----:B------:R-:W-:Y:S01]  /*3310*/  ISETP.GT.U32.AND P5, PT, R0, R25, PT ;  /* 0x000000190000720c */ /* 0x000fe20003fa4070 */
[----:B------:R-:W-:Y:S01]  /*3320*/  IMAD.HI.U32 R14, R4, R27, RZ ;  /* 0x0000001b040e7227 */ /* 0x000fe200078e00ff */
[----:B------:R-:W-:Y:S02]  /*3330*/  IABS R31, R9 ;  /* 0x00000009001f7213 */ /* 0x000fe40000000000 */
[----:B------:R-:W-:Y:S01]  /*3340*/  IADD3 R16, PT, PT, -R16, RZ, RZ ;  /* 0x000000ff10107210 */ /* 0x000fe20007ffe1ff */
[----:B------:R-:W-:Y:S02]  /*3350*/  IMAD.MOV R14, RZ, RZ, -R14 ;  /* 0x000000ffff0e7224 */ /* 0x000fe400078e0a0e */
[----:B------:R-:W-:-:S04]  /*3360*/  IMAD.HI.U32 R20, R4, R31, RZ ;  /* 0x0000001f04147227 */ /* 0x000fc800078e00ff */
[----:B------:R-:W-:Y:S01]  /*3370*/  @!P2 IMAD.IADD R23, R23, 0x1, -R10 ;  /* 0x000000011717a824 */ /* 0x000fe200078e0a0a */
[----:B------:R-:W-:Y:S01]  /*3380*/  ISETP.GE.AND P2, PT, R7, RZ, PT ;  /* 0x000000ff0700720c */ /* 0x000fe20003f46270 */
[C---:B------:R-:W-:Y:S02]  /*3390*/  IMAD R7, R10.reuse, R14, R27 ;  /* 0x0000000e0a077224 */ /* 0x040fe400078e021b */
[----:B------:R-:W-:Y:S02]  /*33a0*/  IMAD R27, R10, R16, R29 ;  /* 0x000000100a1b7224 */ /* 0x000fe400078e021d */
[----:B------:R-:W-:Y:S02]  /*33b0*/  IMAD.MOV R20, RZ, RZ, -R20 ;  /* 0x000000ffff147224 */ /* 0x000fe400078e0a14 */
[--C-:B------:R-:W-:Y:S01]  /*33c0*/  @!P6 IMAD.IADD R15, R15, 0x1, -R10.reuse ;  /* 0x000000010f0fe824 */ /* 0x100fe200078e0a0a */
[----:B------:R-:W-:Y:S01]  /*33d0*/  ISETP.GT.U32.AND P6, PT, R0, R7, PT ;  /* 0x000000070000720c */ /* 0x000fe20003fc4070 */
[----:B------:R-:W-:-:S02]  /*33e0*/  @!P5 IMAD.IADD R25, R25, 0x1, -R10 ;  /* 0x000000011919d824 */ /* 0x000fc400078e0a0a */
[----:B------:R-:W-:Y:S01]  /*33f0*/  @!P4 IMAD.MOV R17, RZ, RZ, -R17 ;  /* 0x000000ffff11c224 */ /* 0x000fe200078e0a11 */
[----:B------:R-:W-:Y:S01]  /*3400*/  ISETP.GT.U32.AND P4, PT, R0, R27, PT ;  /* 0x0000001b0000720c */ /* 0x000fe20003f84070 */
[----:B------:R-:W-:Y:S01]  /*3410*/  IMAD R29, R10, R20, R31 ;  /* 0x000000140a1d7224 */ /* 0x000fe200078e021f */
[C---:B------:R-:W-:Y:S01]  /*3420*/  ISETP.GT.U32.AND P5, PT, R0.reuse, R15, PT ;  /* 0x0000000f0000720c */ /* 0x040fe20003fa4070 */
[----:B------:R-:W-:Y:S01]  /*3430*/  @!P3 IMAD.MOV R19, RZ, RZ, -R19 ;  /* 0x000000ffff13b224 */ /* 0x000fe200078e0a13 */
[C---:B------:R-:W-:Y:S01]  /*3440*/  ISETP.GT.U32.AND P3, PT, R0.reuse, R25, PT ;  /* 0x000000190000720c */ /* 0x040fe20003f64070 */
[----:B------:R-:W-:Y:S01]  /*3450*/  @!P1 IMAD.MOV R21, RZ, RZ, -R21 ;  /* 0x000000ffff159224 */ /* 0x000fe200078e0a15 */
[----:B------:R-:W-:Y:S01]  /*3460*/  ISETP.GT.U32.AND P1, PT, R0, R29, PT ;  /* 0x0000001d0000720c */ /* 0x000fe20003f24070 */
[----:B------:R-:W-:Y:S01]  /*3470*/  @!P2 IMAD.MOV R23, RZ, RZ, -R23 ;  /* 0x000000ffff17a224 */ /* 0x000fe200078e0a17 */
[----:B------:R-:W-:Y:S01]  /*3480*/  ISETP.GE.AND P2, PT, R12, RZ, PT ;  /* 0x000000ff0c00720c */ /* 0x000fe20003f46270 */
[----:B------:R-:W-:Y:S01]  /*3490*/  @!P6 IMAD.IADD R7, R7, 0x1, -R10 ;  /* 0x000000010707e824 */ /* 0x000fe200078e0a0a */
[----:B------:R-:W-:-:S03]  /*34a0*/  ISETP.GE.AND P6, PT, R13, RZ, PT ;  /* 0x000000ff0d00720c */ /* 0x000fc60003fc6270 */
[--C-:B------:R-:W-:Y:S01]  /*34b0*/  @!P4 IMAD.IADD R27, R27, 0x1, -R10.reuse ;  /* 0x000000011b1bc824 */ /* 0x100fe200078e0a0a */
[C---:B------:R-:W-:Y:S01]  /*34c0*/  ISETP.GT.U32.AND P4, PT, R0.reuse, R7, PT ;  /* 0x000000070000720c */ /* 0x040fe20003f84070 */
[--C-:B------:R-:W-:Y:S02]  /*34d0*/  @!P5 IMAD.IADD R15, R15, 0x1, -R10.reuse ;  /* 0x000000010f0fd824 */ /* 0x100fe400078e0a0a */
[--C-:B------:R-:W-:Y:S01]  /*34e0*/  @!P3 IMAD.IADD R25, R25, 0x1, -R10.reuse ;  /* 0x000000011919b824 */ /* 0x100fe200078e0a0a */
[----:B------:R-:W-:Y:S01]  /*34f0*/  ISETP.GT.U32.AND P3, PT, R0, R27, PT ;  /* 0x0000001b0000720c */ /* 0x000fe20003f64070 */
[----:B------:R-:W-:Y:S01]  /*3500*/  @!P1 IMAD.IADD R29, R29, 0x1, -R10 ;  /* 0x000000011d1d9824 */ /* 0x000fe200078e0a0a */
[----:B------:R-:W-:Y:S01]  /*3510*/  ISETP.GE.AND P1, PT, R8, RZ, PT ;  /* 0x000000ff0800720c */ /* 0x000fe20003f26270 */
[----:B------:R-:W-:Y:S01]  /*3520*/  @!P2 IMAD.MOV R15, RZ, RZ, -R15 ;  /* 0x000000ffff0fa224 */ /* 0x000fe200078e0a0f */
[----:B------:R-:W-:Y:S02]  /*3530*/  ISETP.GE.AND P2, PT, R11, RZ, PT ;  /* 0x000000ff0b00720c */ /* 0x000fe40003f46270 */
[----:B------:R-:W-:Y:S01]  /*3540*/  ISETP.GT.U32.AND P5, PT, R0, R29, PT ;  /* 0x0000001d0000720c */ /* 0x000fe20003fa4070 */
[----:B------:R-:W-:Y:S01]  /*3550*/  @!P6 IMAD.MOV R25, RZ, RZ, -R25 ;  /* 0x000000ffff19e224 */ /* 0x000fe200078e0a19 */
[----:B------:R-:W-:-:S02]  /*3560*/  ISETP.GE.AND P6, PT, R9, RZ, PT ;  /* 0x000000ff0900720c */ /* 0x000fc40003fc6270 */
[C---:B------:R-:W-:Y:S02]  /*3570*/  SEL R17, R5.reuse, R17, !P0 ;  /* 0x0000001105117207 */ /* 0x040fe40004000000 */
[----:B------:R-:W-:Y:S01]  /*3580*/  SEL R19, R5, R19, !P0 ;  /* 0x0000001305137207 */ /* 0x000fe20004000000 */
[----:B------:R-:W-:Y:S01]  /*3590*/  UIADD3 UR8, UP0, UPT, UR4, -0x1000, URZ ;  /* 0xfffff00004087890 */ /* 0x000fe2000ff1e0ff */
[--C-:B------:R-:W-:Y:S01]  /*35a0*/  @!P4 IMAD.IADD R7, R7, 0x1, -R10.reuse ;  /* 0x000000010707c824 */ /* 0x100fe200078e0a0a */
[----:B------:R-:W-:Y:S01]  /*35b0*/  SEL R21, R5, R21, !P0 ;  /* 0x0000001505157207 */ /* 0x000fe20004000000 */
[----:B------:R-:W-:Y:S01]  /*35c0*/  @!P3 IMAD.IADD R27, R27, 0x1, -R10 ;  /* 0x000000011b1bb824 */ /* 0x000fe200078e0a0a */
[----:B------:R-:W-:Y:S02]  /*35d0*/  IADD3 R18, PT, PT, R19, R17, R18 ;  /* 0x0000001113127210 */ /* 0x000fe40007ffe012 */
[----:B------:R-:W-:Y:S01]  /*35e0*/  SEL R23, R5, R23, !P0 ;  /* 0x0000001705177207 */ /* 0x000fe20004000000 */
[----:B------:R-:W-:Y:S01]  /*35f0*/  UIADD3.X UR9, UPT, UPT, UR5, -0x1, URZ, UP0, !UPT ;  /* 0xffffffff05097890 */ /* 0x000fe200087fe4ff */
[----:B------:R-:W-:Y:S01]  /*3600*/  @!P1 IMAD.MOV R7, RZ, RZ, -R7 ;  /* 0x000000ffff079224 */ /* 0x000fe200078e0a07 */
[----:B------:R-:W-:Y:S01]  /*3610*/  UISETP.GE.U32.AND UP0, UPT, UR8, 0x1000, UPT ;  /* 0x000010000800788c */ /* 0x000fe2000bf06070 */
[----:B------:R-:W-:Y:S01]  /*3620*/  @!P2 IMAD.MOV R27, RZ, RZ, -R27 ;  /* 0x000000ffff1ba224 */ /* 0x000fe200078e0a1b */
[----:B------:R-:W-:Y:S01]  /*3630*/  IADD3 R18, PT, PT, R23, R21, R18 ;  /* 0x0000001517127210 */ /* 0x000fe20007ffe012 */
[----:B------:R-:W-:Y:S01]  /*3640*/  @!P5 IMAD.IADD R29, R29, 0x1, -R10 ;  /* 0x000000011d1dd824 */ /* 0x000fe200078e0a0a */
[----:B------:R-:W-:-:S02]  /*3650*/  SEL R15, R5, R15, !P0 ;  /* 0x0000000f050f7207 */ /* 0x000fc40004000000 */
[C---:B------:R-:W-:Y:S01]  /*3660*/  SEL R25, R5.reuse, R25, !P0 ;  /* 0x0000001905197207 */ /* 0x040fe20004000000 */
[----:B------:R-:W-:Y:S01]  /*3670*/  UISETP.GE.U32.AND.EX UP0, UPT, UR9, URZ, UPT, UP0 ;  /* 0x000000ff0900728c */ /* 0x000fe2000bf06100 */
[----:B------:R-:W-:Y:S01]  /*3680*/  SEL R7, R5, R7, !P0 ;  /* 0x0000000705077207 */ /* 0x000fe20004000000 */
[----:B------:R-:W-:Y:S01]  /*3690*/  @!P6 IMAD.MOV R29, RZ, RZ, -R29 ;  /* 0x000000ffff1de224 */ /* 0x000fe200078e0a1d */
[----:B------:R-:W-:Y:S02]  /*36a0*/  IADD3 R18, PT, PT, R25, R15, R18 ;  /* 0x0000000f19127210 */ /* 0x000fe40007ffe012 */
[----:B------:R-:W-:-:S04]  /*36b0*/  SEL R27, R5, R27, !P0 ;  /* 0x0000001b051b7207 */ /* 0x000fc80004000000 */
[----:B------:R-:W-:Y:S02]  /*36c0*/  IADD3 R18, PT, PT, R27, R7, R18 ;  /* 0x000000071b127210 */ /* 0x000fe40007ffe012 */
[----:B------:R-:W-:Y:S01]  /*36d0*/  SEL R7, R5, R29, !P0 ;  /* 0x0000001d05077207 */ /* 0x000fe20004000000 */
[----:B------:R-:W-:Y:S02]  /*36e0*/  IMAD.MOV.U32 R9, RZ, RZ, 0x1000 ;  /* 0x00001000ff097424 */ /* 0x000fe400078e00ff */
[----:B------:R-:W-:Y:S02]  /*36f0*/  IMAD.MOV.U32 R8, RZ, RZ, RZ ;  /* 0x000000ffff087224 */ /* 0x000fe400078e00ff */
[----:B------:R-:W-:Y:S01]  /*3700*/  IMAD.IADD R7, R7, 0x1, R18 ;  /* 0x0000000107077824 */ /* 0x000fe200078e0212 */
[----:B------:R-:W-:Y:S06]  /*3710*/  BRA.U !UP0, `(.L_x_46) ;  /* 0x0000000d08a47547 */ /* 0x000fec000b800000 */
[----:B------:R-:W0:Y:S01]  /*3720*/  LDC R19, c[0x0][0x390] ;  /* 0x0000e400ff137b82 */ /* 0x000e220000000800 */
[----:B------:R-:W-:Y:S01]  /*3730*/  IMAD.MOV.U32 R9, RZ, RZ, 0x1000 ;  /* 0x00001000ff097424 */ /* 0x000fe200078e00ff */
[----:B------:R-:W1:Y:S01]  /*3740*/  LDCU.64 UR4, c[0x0][0x3a0] ;  /* 0x00007400ff0477ac */ /* 0x000e620008000a00 */
[----:B------:R-:W-:Y:S01]  /*3750*/  IMAD.MOV.U32 R8, RZ, RZ, RZ ;  /* 0x000000ffff087224 */ /* 0x000fe200078e00ff */
[----:B0-----:R-:W-:Y:S02]  /*3760*/  ISETP.NE.AND P0, PT, R19, RZ, PT ;  /* 0x000000ff1300720c */ /* 0x001fe40003f05270 */
[-C--:B------:R-:W-:Y:S02]  /*3770*/  IABS R10, R19.reuse ;  /* 0x00000013000a7213 */ /* 0x080fe40000000000 */
[----:B-1----:R-:W-:-:S09]  /*3780*/  LOP3.LUT R19, RZ, R19, RZ, 0x33, !PT ;  /* 0x00000013ff137212 */ /* 0x002fd200078e33ff */
.L_x_48:
[----:B------:R-:W-:-:S04]  /*3790*/  LEA R12, P1, R9, R2, 0x2 ;  /* 0x00000002090c7211 */ /* 0x000fc800078210ff */
[----:B------:R-:W-:-:S05]  /*37a0*/  LEA.HI.X R13, R9, R3, R8, 0x2, P1 ;  /* 0x00000003090d7211 */ /* 0x000fca00008f1408 */
        /* <DEDUP_REMOVED lines=15> */
[----:B------:R0:W5:Y:S01]  /*38a0*/  LDG.E R20, desc[UR6][R12.64+0x3c00] ;  /* 0x003c00060c147981 */ /* 0x000162000c1e1900 */
[----:B------:R-:W1:Y:S08]  /*38b0*/  I2F.RP R31, R10 ;  /* 0x0000000a001f7306 */ /* 0x000e700000209400 */
[----:B-1----:R-:W1:Y:S02]  /*38c0*/  MUFU.RCP R31, R31 ;  /* 0x0000001f001f7308 */ /* 0x002e640000001000 */
[----:B-1----:R-:W-:-:S06]  /*38d0*/  VIADD R5, R31, 0xffffffe ;  /* 0x0ffffffe1f057836 */ /* 0x002fcc0000000000 */
[----:B------:R-:W1:Y:S02]  /*38e0*/  F2I.FTZ.U32.TRUNC.NTZ R5, R5 ;  /* 0x0000000500057305 */ /* 0x000e64000021f000 */
[----:B-1----:R-:W-:Y:S01]  /*38f0*/  IMAD.MOV R33, RZ, RZ, -R5 ;  /* 0x000000ffff217224 */ /* 0x002fe200078e0a05 */
[----:B--2---:R-:W-:-:S05]  /*3900*/  IABS R29, R30 ;  /* 0x0000001e001d7213 */ /* 0x004fca0000000000 */
[----:B------:R-:W-:-:S05]  /*3910*/  IMAD.HI.U32 R4, R4, R29, RZ ;  /* 0x0000001d04047227 */ /* 0x000fca00078e00ff */
[----:B------:R-:W-:-:S05]  /*3920*/  IADD3 R4, PT, PT, -R4, RZ, RZ ;  /* 0x000000ff04047210 */ /* 0x000fca0007ffe1ff */
[----:B0-----:R-:W-:Y:S01]  /*3930*/  IMAD R13, R10, R4, R29 ;  /* 0x000000040a0d7224 */ /* 0x001fe200078e021d */
[----:B---3--:R-:W-:Y:S01]  /*3940*/  IABS R12, R28 ;  /* 0x0000001c000c7213 */ /* 0x008fe20000000000 */
[----:B------:R-:W-:Y:S02]  /*3950*/  IMAD R29, R33, R10, RZ ;  /* 0x0000000a211d7224 */ /* 0x000fe400078e02ff */
[----:B------:R-:W-:Y:S01]  /*3960*/  IMAD.MOV.U32 R4, RZ, RZ, RZ ;  /* 0x000000ffff047224 */ /* 0x000fe200078e00ff */
[----:B------:R-:W-:-:S03]  /*3970*/  ISETP.GT.U32.AND P1, PT, R0, R13, PT ;  /* 0x0000000d0000720c */ /* 0x000fc60003f24070 */
[----:B------:R-:W-:-:S04]  /*3980*/  IMAD.HI.U32 R4, R5, R29, R4 ;  /* 0x0000001d05047227 */ /* 0x000fc800078e0004 */
[----:B------:R-:W-:-:S04]  /*3990*/  IMAD.MOV.U32 R29, RZ, RZ, R12 ;  /* 0x000000ffff1d7224 */ /* 0x000fc800078e000c */
[----:B------:R-:W-:-:S04]  /*39a0*/  IMAD.HI.U32 R5, R4, R29, RZ ;  /* 0x0000001d04057227 */ /* 0x000fc800078e00ff */
[--C-:B------:R-:W-:Y:S02]  /*39b0*/  @!P1 IMAD.IADD R13, R13, 0x1, -R10.reuse ;  /* 0x000000010d0d9824 */ /* 0x100fe400078e0a0a */
[----:B------:R-:W-:Y:S01]  /*39c0*/  IMAD.MOV R5, RZ, RZ, -R5 ;  /* 0x000000ffff057224 */ /* 0x000fe200078e0a05 */
[----:B----4-:R-:W-:Y:S02]  /*39d0*/  IABS R31, R27 ;  /* 0x0000001b001f7213 */ /* 0x010fe40000000000 */
[----:B------:R-:W-:Y:S01]  /*39e0*/  ISETP.GT.U32.AND P6, PT, R0, R13, PT ;  /* 0x0000000d0000720c */ /* 0x000fe20003fc4070 */
[----:B------:R-:W-:Y:S01]  /*39f0*/  IMAD R5, R10, R5, R29 ;  /* 0x000000050a057224 */ /* 0x000fe200078e021d */
[----:B-----5:R-:W-:Y:S01]  /*3a00*/  IABS R33, R26 ;  /* 0x0000001a00217213 */ /* 0x020fe20000000000 */
[----:B------:R-:W-:Y:S02]  /*3a10*/  IMAD.MOV.U32 R0, RZ, RZ, R10 ;  /* 0x000000ffff007224 */ /* 0x000fe400078e000a */
[----:B------:R-:W-:-:S03]  /*3a20*/  IMAD.HI.U32 R12, R4, R31, RZ ;  /* 0x0000001f040c7227 */ /* 0x000fc600078e00ff */
[----:B------:R-:W-:Y:S01]  /*3a30*/  ISETP.GT.U32.AND P1, PT, R0, R5, PT ;  /* 0x000000050000720c */ /* 0x000fe20003f24070 */
[----:B------:R-:W-:-:S04]  /*3a40*/  IMAD.HI.U32 R29, R4, R33, RZ ;  /* 0x00000021041d7227 */ /* 0x000fc800078e00ff */
[----:B------:R-:W-:Y:S02]  /*3a50*/  IMAD.MOV R12, RZ, RZ, -R12 ;  /* 0x000000ffff0c7224 */ /* 0x000fe400078e0a0c */
[----:B------:R-:W-:Y:S02]  /*3a60*/  IMAD.MOV R32, RZ, RZ, -R29 ;  /* 0x000000ffff207224 */ /* 0x000fe400078e0a1d */
[C---:B------:R-:W-:Y:S02]  /*3a70*/  IMAD R29, R10.reuse, R12, R31 ;  /* 0x0000000c0a1d7224 */ /* 0x040fe400078e021f */
[----:B------:R-:W-:Y:S02]  /*3a80*/  IMAD R31, R10, R32, R33 ;  /* 0x000000200a1f7224 */ /* 0x000fe400078e0221 */
[----:B------:R-:W-:Y:S01]  /*3a90*/  @!P1 IMAD.IADD R5, R5, 0x1, -R10 ;  /* 0x0000000105059824 */ /* 0x000fe200078e0a0a */
[C---:B------:R-:W-:Y:S02]  /*3aa0*/  ISETP.GT.U32.AND P1, PT, R0.reuse, R29, PT ;  /* 0x0000001d0000720c */ /* 0x040fe40003f24070 */
[----:B------:R-:W-:-:S02]  /*3ab0*/  ISETP.GT.U32.AND P3, PT, R0, R31, PT ;  /* 0x0000001f0000720c */ /* 0x000fc40003f64070 */
[----:B------:R-:W-:Y:S02]  /*3ac0*/  ISETP.GT.U32.AND P2, PT, R0, R5, PT ;  /* 0x000000050000720c */ /* 0x000fe40003f44070 */
[----:B------:R-:W-:Y:S01]  /*3ad0*/  ISETP.GE.AND P4, PT, R30, RZ, PT ;  /* 0x000000ff1e00720c */ /* 0x000fe20003f86270 */
[----:B------:R-:W-:Y:S01]  /*3ae0*/  @!P6 IMAD.IADD R13, R13, 0x1, -R10 ;  /* 0x000000010d0de824 */ /* 0x000fe200078e0a0a */
[----:B------:R-:W-:-:S05]  /*3af0*/  IABS R33, R25 ;  /* 0x0000001900217213 */ /* 0x000fca0000000000 */
[--C-:B------:R-:W-:Y:S02]  /*3b00*/  @!P1 IMAD.IADD R29, R29, 0x1, -R10.reuse ;  /* 0x000000011d1d9824 */ /* 0x100fe400078e0a0a */
[--C-:B------:R-:W-:Y:S01]  /*3b10*/  @!P3 IMAD.IADD R31, R31, 0x1, -R10.reuse ;  /* 0x000000011f1fb824 */ /* 0x100fe200078e0a0a */
[----:B------:R-:W-:Y:S01]  /*3b20*/  ISETP.GE.AND P5, PT, R28, RZ, PT ;  /* 0x000000ff1c00720c */ /* 0x000fe20003fa6270 */
[----:B------:R-:W-:Y:S01]  /*3b30*/  @!P2 IMAD.IADD R5, R5, 0x1, -R10 ;  /* 0x000000010505a824 */ /* 0x000fe200078e0a0a */
[C---:B------:R-:W-:Y:S02]  /*3b40*/  ISETP.GT.U32.AND P2, PT, R0.reuse, R29, PT ;  /* 0x0000001d0000720c */ /* 0x040fe40003f44070 */
[----:B------:R-:W-:Y:S01]  /*3b50*/  ISETP.GT.U32.AND P1, PT, R0, R31, PT ;  /* 0x0000001f0000720c */ /* 0x000fe20003f24070 */
[----:B------:R-:W-:Y:S01]  /*3b60*/  @!P4 IMAD.MOV R13, RZ, RZ, -R13 ;  /* 0x000000ffff0dc224 */ /* 0x000fe200078e0a0d */
[----:B------:R-:W-:Y:S01]  /*3b70*/  ISETP.GE.AND P3, PT, R27, RZ, PT ;  /* 0x000000ff1b00720c */ /* 0x000fe20003f66270 */
[----:B------:R-:W-:Y:S01]  /*3b80*/  IMAD.HI.U32 R28, R4, R33, RZ ;  /* 0x00000021041c7227 */ /* 0x000fe200078e00ff */
[----:B------:R-:W-:-:S03]  /*3b90*/  ISETP.GE.AND P4, PT, R26, RZ, PT ;  /* 0x000000ff1a00720c */ /* 0x000fc60003f86270 */
[----:B------:R-:W-:Y:S02]  /*3ba0*/  IMAD.MOV.U32 R12, RZ, RZ, R5 ;  /* 0x000000ffff0c7224 */ /* 0x000fe400078e0005 */
[----:B------:R-:W-:Y:S02]  /*3bb0*/  IMAD.MOV.U32 R5, RZ, RZ, R19 ;  /* 0x000000ffff057224 */ /* 0x000fe400078e0013 */
[----:B------:R-:W-:Y:S02]  /*3bc0*/  IMAD.MOV R28, RZ, RZ, -R28 ;  /* 0x000000ffff1c7224 */ /* 0x000fe400078e0a1c */
[----:B------:R-:W-:Y:S01]  /*3bd0*/  @!P5 IMAD.MOV R12, RZ, RZ, -R12 ;  /* 0x000000ffff0cd224 */ /* 0x000fe200078e0a0c */
[----:B------:R-:W-:Y:S01]  /*3be0*/  SEL R30, R5, R13, !P0 ;  /* 0x0000000d051e7207 */ /* 0x000fe20004000000 */
[----:B------:R-:W-:Y:S02]  /*3bf0*/  IMAD R13, R10, R28, R33 ;  /* 0x0000001c0a0d7224 */ /* 0x000fe400078e0221 */
[----:B------:R-:W-:-:S02]  /*3c00*/  @!P2 IMAD.IADD R29, R29, 0x1, -R10 ;  /* 0x000000011d1da824 */ /* 0x000fc400078e0a0a */
[----:B------:R-:W-:Y:S01]  /*3c10*/  @!P1 IMAD.IADD R31, R31, 0x1, -R10 ;  /* 0x000000011f1f9824 */ /* 0x000fe200078e0a0a */
[C---:B------:R-:W-:Y:S01]  /*3c20*/  SEL R12, R5.reuse, R12, !P0 ;  /* 0x0000000c050c7207 */ /* 0x040fe20004000000 */
[----:B------:R-:W-:Y:S01]  /*3c30*/  @!P3 IMAD.MOV R29, RZ, RZ, -R29 ;  /* 0x000000ffff1db224 */ /* 0x000fe200078e0a1d */
[----:B------:R-:W-:Y:S01]  /*3c40*/  ISETP.GT.U32.AND P1, PT, R0, R13, PT ;  /* 0x0000000d0000720c */ /* 0x000fe20003f24070 */
[----:B------:R-:W-:Y:S01]  /*3c50*/  @!P4 IMAD.MOV R31, RZ, RZ, -R31 ;  /* 0x000000ffff1fc224 */ /* 0x000fe200078e0a1f */
[----:B------:R-:W-:Y:S02]  /*3c60*/  IADD3 R7, PT, PT, R12, R30, R7 ;  /* 0x0000001e0c077210 */ /* 0x000fe40007ffe007 */
[----:B------:R-:W-:Y:S02]  /*3c70*/  IABS R26, R23 ;  /* 0x00000017001a7213 */ /* 0x000fe40000000000 */
[----:B------:R-:W-:Y:S02]  /*3c80*/  IABS R33, R24 ;  /* 0x0000001800217213 */ /* 0x000fe40000000000 */
[----:B------:R-:W-:-:S02]  /*3c90*/  SEL R12, R5, R29, !P0 ;  /* 0x0000001d050c7207 */ /* 0x000fc40004000000 */
[----:B------:R-:W-:Y:S01]  /*3ca0*/  SEL R31, R5, R31, !P0 ;  /* 0x0000001f051f7207 */ /* 0x000fe20004000000 */
[----:B------:R-:W-:-:S03]  /*3cb0*/  IMAD.MOV.U32 R29, RZ, RZ, R26 ;  /* 0x000000ffff1d7224 */ /* 0x000fc600078e001a */
[----:B------:R-:W-:Y:S01]  /*3cc0*/  IADD3 R7, PT, PT, R31, R12, R7 ;  /* 0x0000000c1f077210 */ /* 0x000fe20007ffe007 */
[C---:B------:R-:W-:Y:S01]  /*3cd0*/  IMAD.HI.U32 R12, R4.reuse, R33, RZ ;  /* 0x00000021040c7227 */ /* 0x040fe200078e00ff */
[----:B------:R-:W-:Y:S02]  /*3ce0*/  IABS R35, R22 ;  /* 0x0000001600237213 */ /* 0x000fe40000000000 */
[----:B------:R-:W-:Y:S01]  /*3cf0*/  IABS R37, R21 ;  /* 0x0000001500257213 */ /* 0x000fe20000000000 */
[----:B------:R-:W-:-:S04]  /*3d00*/  IMAD.HI.U32 R26, R4, R29, RZ ;  /* 0x0000001d041a7227 */ /* 0x000fc800078e00ff */
[----:B------:R-:W-:Y:S02]  /*3d10*/  @!P1 IMAD.IADD R13, R13, 0x1, -R10 ;  /* 0x000000010d0d9824 */ /* 0x000fe400078e0a0a */
[----:B------:R-:W-:Y:S01]  /*3d20*/  IMAD.MOV R12, RZ, RZ, -R12 ;  /* 0x000000ffff0c7224 */ /* 0x000fe200078e0a0c */
[----:B------:R-:W-:Y:S01]  /*3d30*/  ISETP.GE.AND P2, PT, R25, RZ, PT ;  /* 0x000000ff1900720c */ /* 0x000fe20003f46270 */
[----:B------:R-:W-:Y:S01]  /*3d40*/  IMAD.HI.U32 R27, R4, R35, RZ ;  /* 0x00000023041b7227 */ /* 0x000fe200078e00ff */
[----:B------:R-:W-:-:S03]  /*3d50*/  ISETP.GT.U32.AND P4, PT, R0, R13, PT ;  /* 0x0000000d0000720c */ /* 0x000fc60003f84070 */
[----:B------:R-:W-:Y:S02]  /*3d60*/  IMAD.MOV R26, RZ, RZ, -R26 ;  /* 0x000000ffff1a7224 */ /* 0x000fe400078e0a1a */
[----:B------:R-:W-:Y:S02]  /*3d70*/  IMAD R31, R10, R12, R33 ;  /* 0x0000000c0a1f7224 */ /* 0x000fe400078e0221 */
[----:B------:R-:W-:-:S04]  /*3d80*/  IMAD.HI.U32 R25, R4, R37, RZ ;  /* 0x0000002504197227 */ /* 0x000fc800078e00ff */
[----:B------:R-:W-:Y:S02]  /*3d90*/  IMAD.MOV R27, RZ, RZ, -R27 ;  /* 0x000000ffff1b7224 */ /* 0x000fe400078e0a1b */
[----:B------:R-:W-:Y:S01]  /*3da0*/  IMAD R33, R10, R26, R29 ;  /* 0x0000001a0a217224 */ /* 0x000fe200078e021d */
[----:B------:R-:W-:Y:S01]  /*3db0*/  ISETP.GT.U32.AND P3, PT, R0, R31, PT ;  /* 0x0000001f0000720c */ /* 0x000fe20003f64070 */
[----:B------:R-:W-:Y:S02]  /*3dc0*/  IMAD.MOV R25, RZ, RZ, -R25 ;  /* 0x000000ffff197224 */ /* 0x000fe400078e0a19 */
[----:B------:R-:W-:Y:S01]  /*3dd0*/  IMAD R35, R10, R27, R35 ;  /* 0x0000001b0a237224 */ /* 0x000fe200078e0223 */
[----:B------:R-:W-:Y:S01]  /*3de0*/  ISETP.GT.U32.AND P5, PT, R0, R33, PT ;  /* 0x000000210000720c */ /* 0x000fe20003fa4070 */
[----:B------:R-:W-:Y:S02]  /*3df0*/  IMAD R25, R10, R25, R37 ;  /* 0x000000190a197224 */ /* 0x000fe400078e0225 */
[----:B------:R-:W-:Y:S01]  /*3e00*/  @!P4 IMAD.IADD R13, R13, 0x1, -R10 ;  /* 0x000000010d0dc824 */ /* 0x000fe200078e0a0a */
[----:B------:R-:W-:-:S02]  /*3e10*/  ISETP.GT.U32.AND P1, PT, R0, R35, PT ;  /* 0x000000230000720c */ /* 0x000fc40003f24070 */
[C---:B------:R-:W-:Y:S02]  /*3e20*/  ISETP.GT.U32.AND P4, PT, R0.reuse, R25, PT ;  /* 0x000000190000720c */ /* 0x040fe40003f84070 */
[----:B------:R-:W-:Y:S02]  /*3e30*/  IABS R29, R11 ;  /* 0x0000000b001d7213 */ /* 0x000fe40000000000 */
[----:B------:R-:W-:Y:S02]  /*3e40*/  @!P3 IADD3 R31, PT, PT, R31, -R10, RZ ;  /* 0x8000000a1f1fb210 */ /* 0x000fe40007ffe0ff */
[----:B------:R-:W-:Y:S01]  /*3e50*/  IABS R37, R14 ;  /* 0x0000000e00257213 */ /* 0x000fe20000000000 */
[----:B------:R-:W-:Y:S01]  /*3e60*/  @!P5 IMAD.IADD R33, R33, 0x1, -R10 ;  /* 0x000000012121d824 */ /* 0x000fe200078e0a0a */
[----:B------:R-:W-:Y:S01]  /*3e70*/  ISETP.GT.U32.AND P5, PT, R0, R31, PT ;  /* 0x0000001f0000720c */ /* 0x000fe20003fa4070 */
[----:B------:R-:W-:Y:S01]  /*3e80*/  IMAD.HI.U32 R12, R4, R29, RZ ;  /* 0x0000001d040c7227 */ /* 0x000fe200078e00ff */
[----:B------:R-:W-:-:S03]  /*3e90*/  IABS R39, R15 ;  /* 0x0000000f00277213 */ /* 0x000fc60000000000 */
[----:B------:R-:W-:Y:S01]  /*3ea0*/  @!P1 IMAD.IADD R35, R35, 0x1, -R10 ;  /* 0x0000000123239824 */ /* 0x000fe200078e0a0a */
[----:B------:R-:W-:Y:S01]  /*3eb0*/  ISETP.GT.U32.AND P1, PT, R0, R33, PT ;  /* 0x000000210000720c */ /* 0x000fe20003f24070 */
[----:B------:R-:W-:Y:S02]  /*3ec0*/  IMAD.MOV R27, RZ, RZ, -R12 ;  /* 0x000000ffff1b7224 */ /* 0x000fe400078e0a0c */
[----:B------:R-:W-:-:S04]  /*3ed0*/  IMAD.HI.U32 R26, R4, R37, RZ ;  /* 0x00000025041a7227 */ /* 0x000fc800078e00ff */
[----:B------:R-:W-:Y:S02]  /*3ee0*/  IMAD.MOV.U32 R12, RZ, RZ, R13 ;  /* 0x000000ffff0c7224 */ /* 0x000fe400078e000d */
[----:B------:R-:W-:Y:S01]  /*3ef0*/  @!P4 IMAD.IADD R25, R25, 0x1, -R10 ;  /* 0x000000011919c824 */ /* 0x000fe200078e0a0a */
[----:B------:R-:W-:Y:S01]  /*3f00*/  ISETP.GT.U32.AND P4, PT, R0, R35, PT ;  /* 0x000000230000720c */ /* 0x000fe20003f84070 */
[----:B------:R-:W-:Y:S01]  /*3f10*/  IMAD.MOV R26, RZ, RZ, -R26 ;  /* 0x000000ffff1a7224 */ /* 0x000fe200078e0a1a */
[----:B------:R-:W-:Y:S01]  /*3f20*/  ISETP.GE.AND P3, PT, R24, RZ, PT ;  /* 0x000000ff1800720c */ /* 0x000fe20003f66270 */
[----:B------:R-:W-:Y:S01]  /*3f30*/  @!P2 IMAD.MOV R12, RZ, RZ, -R12 ;  /* 0x000000ffff0ca224 */ /* 0x000fe200078e0a0c */
[----:B------:R-:W-:Y:S01]  /*3f40*/  IABS R41, R16 ;  /* 0x0000001000297213 */ /* 0x000fe20000000000 */
[----:B------:R-:W-:Y:S01]  /*3f50*/  IMAD R29, R10, R27, R29 ;  /* 0x0000001b0a1d7224 */ /* 0x000fe200078e021d */
[----:B------:R-:W-:Y:S01]  /*3f60*/  ISETP.GT.U32.AND P2, PT, R0, R25, PT ;  /* 0x000000190000720c */ /* 0x000fe20003f44070 */
[----:B------:R-:W-:-:S04]  /*3f70*/  IMAD.HI.U32 R24, R4, R39, RZ ;  /* 0x0000002704187227 */ /* 0x000fc800078e00ff */
[----:B------:R-:W-:Y:S02]  /*3f80*/  IMAD R27, R10, R26, R37 ;  /* 0x0000001a0a1b7224 */ /* 0x000fe400078e0225 */
[----:B------:R-:W-:Y:S01]  /*3f90*/  @!P5 IMAD.IADD R31, R31, 0x1, -R10 ;  /* 0x000000011f1fd824 */ /* 0x000fe200078e0a0a */
[----:B------:R-:W-:Y:S01]  /*3fa0*/  ISETP.GT.U32.AND P5, PT, R0, R29, PT ;  /* 0x0000001d0000720c */ /* 0x000fe20003fa4070 */
[----:B------:R-:W-:Y:S02]  /*3fb0*/  IMAD.MOV R13, RZ, RZ, -R24 ;  /* 0x000000ffff0d7224 */ /* 0x000fe400078e0a18 */
[----:B------:R-:W-:-:S04]  /*3fc0*/  IMAD.HI.U32 R24, R4, R41, RZ ;  /* 0x0000002904187227 */ /* 0x000fc800078e00ff */
[----:B------:R-:W-:Y:S01]  /*3fd0*/  @!P1 IMAD.IADD R33, R33, 0x1, -R10 ;  /* 0x0000000121219824 */ /* 0x000fe200078e0a0a */
[----:B------:R-:W-:Y:S01]  /*3fe0*/  ISETP.GT.U32.AND P1, PT, R0, R27, PT ;  /* 0x0000001b0000720c */ /* 0x000fe20003f24070 */
[----:B------:R-:W-:Y:S02]  /*3ff0*/  IMAD R13, R10, R13, R39 ;  /* 0x0000000d0a0d7224 */ /* 0x000fe400078e0227 */
[----:B------:R-:W-:Y:S02]  /*4000*/  IMAD.MOV R24, RZ, RZ, -R24 ;  /* 0x000000ffff187224 */ /* 0x000fe400078e0a18 */
[--C-:B------:R-:W-:Y:S01]  /*4010*/  @!P4 IMAD.IADD R35, R35, 0x1, -R10.reuse ;  /* 0x000000012323c824 */ /* 0x100fe200078e0a0a */
[----:B------:R-:W-:Y:S01]  /*4020*/  ISETP.GE.AND P4, PT, R23, RZ, PT ;  /* 0x000000ff1700720c */ /* 0x000fe20003f86270 */
[----:B------:R-:W-:Y:S01]  /*4030*/  @!P2 IMAD.IADD R25, R25, 0x1, -R10 ;  /* 0x000000011919a824 */ /* 0x000fe200078e0a0a */
[----:B------:R-:W-:Y:S01]  /*4040*/  ISETP.GT.U32.AND P2, PT, R0, R13, PT ;  /* 0x0000000d0000720c */ /* 0x000fe20003f44070 */
[----:B------:R-:W-:-:S02]  /*4050*/  IMAD R23, R10, R24, R41 ;  /* 0x000000180a177224 */ /* 0x000fc400078e0229 */
[--C-:B------:R-:W-:Y:S01]  /*4060*/  @!P5 IMAD.IADD R29, R29, 0x1, -R10.reuse ;  /* 0x000000011d1dd824 */ /* 0x100fe200078e0a0a */
[----:B------:R-:W-:Y:S02]  /*4070*/  IABS R43, R17 ;  /* 0x00000011002b7213 */ /* 0x000fe40000000000 */
[----:B------:R-:W-:Y:S01]  /*4080*/  ISETP.GT.U32.AND P5, PT, R0, R23, PT ;  /* 0x000000170000720c */ /* 0x000fe20003fa4070 */
[--C-:B------:R-:W-:Y:S01]  /*4090*/  @!P1 IMAD.IADD R27, R27, 0x1, -R10.reuse ;  /* 0x000000011b1b9824 */ /* 0x100fe200078e0a0a */
[----:B------:R-:W-:Y:S01]  /*40a0*/  ISETP.GE.AND P1, PT, R22, RZ, PT ;  /* 0x000000ff1600720c */ /* 0x000fe20003f26270 */
[----:B------:R-:W-:Y:S01]  /*40b0*/  IMAD.HI.U32 R24, R4, R43, RZ ;  /* 0x0000002b04187227 */ /* 0x000fe200078e00ff */
[----:B------:R-:W-:Y:S02]  /*40c0*/  IABS R37, R18 ;  /* 0x0000001200257213 */ /* 0x000fe40000000000 */
[----:B------:R-:W-:Y:S01]  /*40d0*/  IABS R39, R20 ;  /* 0x0000001400277213 */ /* 0x000fe20000000000 */
[----:B------:R-:W-:-:S02]  /*40e0*/  @!P2 IMAD.IADD R13, R13, 0x1, -R10 ;  /* 0x000000010d0da824 */ /* 0x000fc400078e0a0a */
[----:B------:R-:W-:Y:S01]  /*40f0*/  @!P3 IMAD.MOV R31, RZ, RZ, -R31 ;  /* 0x000000ffff1fb224 */ /* 0x000fe200078e0a1f */
[----:B------:R-:W-:Y:S01]  /*4100*/  ISETP.GT.U32.AND P3, PT, R0, R29, PT ;  /* 0x0000001d0000720c */ /* 0x000fe20003f64070 */
[----:B------:R-:W-:Y:S01]  /*4110*/  IMAD.MOV R24, RZ, RZ, -R24 ;  /* 0x000000ffff187224 */ /* 0x000fe200078e0a18 */
[----:B------:R-:W-:Y:S01]  /*4120*/  ISETP.GE.AND P2, PT, R21, RZ, PT ;  /* 0x000000ff1500720c */ /* 0x000fe20003f46270 */
[----:B------:R-:W-:-:S04]  /*4130*/  IMAD.HI.U32 R22, R4, R37, RZ ;  /* 0x0000002504167227 */ /* 0x000fc800078e00ff */
[----:B------:R-:W-:Y:S01]  /*4140*/  @!P5 IMAD.IADD R23, R23, 0x1, -R10 ;  /* 0x000000011717d824 */ /* 0x000fe200078e0a0a */
[----:B------:R-:W-:Y:S01]  /*4150*/  ISETP.GT.U32.AND P5, PT, R0, R13, PT ;  /* 0x0000000d0000720c */ /* 0x000fe20003fa4070 */
[----:B------:R-:W-:Y:S02]  /*4160*/  IMAD R21, R10, R24, R43 ;  /* 0x000000180a157224 */ /* 0x000fe400078e022b */
[----:B------:R-:W-:-:S04]  /*4170*/  IMAD.HI.U32 R24, R4, R39, RZ ;  /* 0x0000002704187227 */ /* 0x000fc800078e00ff */
[----:B------:R-:W-:Y:S02]  /*4180*/  IMAD.MOV R22, RZ, RZ, -R22 ;  /* 0x000000ffff167224 */ /* 0x000fe400078e0a16 */
[----:B------:R-:W-:Y:S01]  /*4190*/  @!P4 IMAD.MOV R33, RZ, RZ, -R33 ;  /* 0x000000ffff21c224 */ /* 0x000fe200078e0a21 */
[C---:B------:R-:W-:Y:S01]  /*41a0*/  ISETP.GT.U32.AND P4, PT, R0.reuse, R27, PT ;  /* 0x0000001b0000720c */ /* 0x040fe20003f84070 */
[----:B------:R-:W-:Y:S01]  /*41b0*/  @!P1 IMAD.MOV R35, RZ, RZ, -R35 ;  /* 0x000000ffff239224 */ /* 0x000fe200078e0a23 */
[----:B------:R-:W-:Y:S01]  /*41c0*/  ISETP.GT.U32.AND P1, PT, R0, R23, PT ;  /* 0x000000170000720c */ /* 0x000fe20003f24070 */
[----:B------:R-:W-:Y:S02]  /*41d0*/  IMAD.MOV R24, RZ, RZ, -R24 ;  /* 0x000000ffff187224 */ /* 0x000fe400078e0a18 */
[C---:B------:R-:W-:Y:S02]  /*41e0*/  IMAD R37, R10.reuse, R22, R37 ;  /* 0x000000160a257224 */ /* 0x040fe400078e0225 */
[----:B------:R-:W-:-:S02]  /*41f0*/  IMAD R39, R10, R24, R39 ;  /* 0x000000180a277224 */ /* 0x000fc400078e0227 */
[--C-:B------:R-:W-:Y:S01]  /*4200*/  @!P3 IMAD.IADD R29, R29, 0x1, -R10.reuse ;  /* 0x000000011d1db824 */ /* 0x100fe200078e0a0a */
[C---:B------:R-:W-:Y:S01]  /*4210*/  ISETP.GT.U32.AND P3, PT, R0.reuse, R37, PT ;  /* 0x000000250000720c */ /* 0x040fe20003f64070 */
[----:B------:R-:W-:Y:S01]  /*4220*/  @!P2 IMAD.MOV R25, RZ, RZ, -R25 ;  /* 0x000000ffff19a224 */ /* 0x000fe200078e0a19 */
[C---:B------:R-:W-:Y:S01]  /*4230*/  ISETP.GT.U32.AND P2, PT, R0.reuse, R21, PT ;  /* 0x000000150000720c */ /* 0x040fe20003f44070 */
[--C-:B------:R-:W-:Y:S01]  /*4240*/  @!P5 IMAD.IADD R13, R13, 0x1, -R10.reuse ;  /* 0x000000010d0dd824 */ /* 0x100fe200078e0a0a */
[----:B------:R-:W-:Y:S01]  /*4250*/  ISETP.GT.U32.AND P5, PT, R0, R39, PT ;  /* 0x000000270000720c */ /* 0x000fe20003fa4070 */
[--C-:B------:R-:W-:Y:S01]  /*4260*/  @!P4 IMAD.IADD R27, R27, 0x1, -R10.reuse ;  /* 0x000000011b1bc824 */ /* 0x100fe200078e0a0a */
[----:B------:R-:W-:Y:S01]  /*4270*/  ISETP.GE.AND P4, PT, R11, RZ, PT ;  /* 0x000000ff0b00720c */ /* 0x000fe20003f86270 */
[----:B------:R-:W-:Y:S01]  /*4280*/  @!P1 IMAD.IADD R23, R23, 0x1, -R10 ;  /* 0x0000000117179824 */ /* 0x000fe200078e0a0a */
[----:B------:R-:W-:-:S05]  /*4290*/  ISETP.GE.AND P1, PT, R14, RZ, PT ;  /* 0x000000ff0e00720c */ /* 0x000fca0003f26270 */
[--C-:B------:R-:W-:Y:S02]  /*42a0*/  @!P3 IMAD.IADD R37, R37, 0x1, -R10.reuse ;  /* 0x000000012525b824 */ /* 0x100fe400078e0a0a */
[----:B------:R-:W-:Y:S02]  /*42b0*/  @!P2 IADD3 R21, PT, PT, R21, -R10, RZ ;  /* 0x8000000a1515a210 */ /* 0x000fe40007ffe0ff */
[----:B------:R-:W-:Y:S01]  /*42c0*/  ISETP.GE.AND P2, PT, R15, RZ, PT ;  /* 0x000000ff0f00720c */ /* 0x000fe20003f46270 */
[----:B------:R-:W-:Y:S01]  /*42d0*/  @!P5 IMAD.IADD R39, R39, 0x1, -R10 ;  /* 0x000000012727d824 */ /* 0x000fe200078e0a0a */
[----:B------:R-:W-:Y:S01]  /*42e0*/  ISETP.GT.U32.AND P5, PT, R0, R37, PT ;  /* 0x000000250000720c */ /* 0x000fe20003fa4070 */
[----:B------:R-:W-:Y:S01]  /*42f0*/  @!P4 IMAD.MOV R29, RZ, RZ, -R29 ;  /* 0x000000ffff1dc224 */ /* 0x000fe200078e0a1d */
[----:B------:R-:W-:Y:S01]  /*4300*/  ISETP.GE.AND P3, PT, R16, RZ, PT ;  /* 0x000000ff1000720c */ /* 0x000fe20003f66270 */
[----:B------:R-:W-:Y:S01]  /*4310*/  @!P1 IMAD.MOV R27, RZ, RZ, -R27 ;  /* 0x000000ffff1b9224 */ /* 0x000fe200078e0a1b */
[----:B------:R-:W-:-:S02]  /*4320*/  ISETP.GT.U32.AND P4, PT, R0, R21, PT ;  /* 0x000000150000720c */ /* 0x000fc40003f84070 */
[----:B------:R-:W-:Y:S02]  /*4330*/  ISETP.GT.U32.AND P1, PT, R0, R39, PT ;  /* 0x000000270000720c */ /* 0x000fe40003f24070 */
[C---:B------:R-:W-:Y:S02]  /*4340*/  SEL R12, R5.reuse, R12, !P0 ;  /* 0x0000000c050c7207 */ /* 0x040fe40004000000 */
[----:B------:R-:W-:Y:S01]  /*4350*/  SEL R31, R5, R31, !P0 ;  /* 0x0000001f051f7207 */ /* 0x000fe20004000000 */
[----:B------:R-:W-:Y:S01]  /*4360*/  @!P2 IMAD.MOV R13, RZ, RZ, -R13 ;  /* 0x000000ffff0da224 */ /* 0x000fe200078e0a0d */
[----:B------:R-:W-:Y:S01]  /*4370*/  ISETP.GE.AND P2, PT, R17, RZ, PT ;  /* 0x000000ff1100720c */ /* 0x000fe20003f46270 */
[--C-:B------:R-:W-:Y:S01]  /*4380*/  @!P5 IMAD.IADD R37, R37, 0x1, -R10.reuse ;  /* 0x000000012525d824 */ /* 0x100fe200078e0a0a */
[----:B------:R-:W-:Y:S01]  /*4390*/  IADD3 R7, PT, PT, R31, R12, R7 ;  /* 0x0000000c1f077210 */ /* 0x000fe20007ffe007 */
[----:B------:R-:W-:Y:S01]  /*43a0*/  @!P3 IMAD.MOV R23, RZ, RZ, -R23 ;  /* 0x000000ffff17b224 */ /* 0x000fe200078e0a17 */
[----:B------:R-:W-:Y:S01]  /*43b0*/  SEL R12, R5, R33, !P0 ;  /* 0x00000021050c7207 */ /* 0x000fe20004000000 */
[----:B------:R-:W-:Y:S01]  /*43c0*/  @!P4 IMAD.IADD R21, R21, 0x1, -R10 ;  /* 0x000000011515c824 */ /* 0x000fe200078e0a0a */
[----:B------:R-:W-:-:S02]  /*43d0*/  SEL R35, R5, R35, !P0 ;  /* 0x0000002305237207 */ /* 0x000fc40004000000 */
[----:B------:R-:W-:Y:S01]  /*43e0*/  IADD3 R11, P5, PT, -R9, UR4, RZ ;  /* 0x00000004090b7c10 */ /* 0x000fe2000ffbe1ff */
[----:B------:R-:W-:Y:S01]  /*43f0*/  @!P1 IMAD.IADD R39, R39, 0x1, -R10 ;  /* 0x0000000127279824 */ /* 0x000fe200078e0a0a */
[----:B------:R-:W-:Y:S02]  /*4400*/  ISETP.GE.AND P3, PT, R18, RZ, PT ;  /* 0x000000ff1200720c */ /* 0x000fe40003f66270 */
[----:B------:R-:W-:Y:S02]  /*4410*/  ISETP.GE.AND P4, PT, R20, RZ, PT ;  /* 0x000000ff1400720c */ /* 0x000fe40003f86270 */
[----:B------:R-:W-:Y:S02]  /*4420*/  IADD3 R7, PT, PT, R35, R12, R7 ;  /* 0x0000000c23077210 */ /* 0x000fe40007ffe007 */
[----:B------:R-:W-:Y:S02]  /*4430*/  ISETP.GE.U32.AND P1, PT, R11, 0x1000, PT ;  /* 0x000010000b00780c */ /* 0x000fe40003f26070 */
[----:B------:R-:W-:-:S02]  /*4440*/  SEL R12, R5, R25, !P0 ;  /* 0x00000019050c7207 */ /* 0x000fc40004000000 */
[----:B------:R-:W-:Y:S02]  /*4450*/  SEL R29, R5, R29, !P0 ;  /* 0x0000001d051d7207 */ /* 0x000fe40004000000 */
[----:B------:R-:W-:Y:S01]  /*4460*/  IADD3.X R11, PT, PT, ~R8, UR5, RZ, P5, !PT ;  /* 0x00000005080b7c10 */ /* 0x000fe2000affe5ff */
[----:B------:R-:W-:Y:S01]  /*4470*/  @!P2 IMAD.MOV R21, RZ, RZ, -R21 ;  /* 0x000000ffff15a224 */ /* 0x000fe200078e0a15 */
[----:B------:R-:W-:Y:S02]  /*4480*/  IADD3 R7, PT, PT, R29, R12, R7 ;  /* 0x0000000c1d077210 */ /* 0x000fe40007ffe007 */
[----:B------:R-:W-:Y:S02]  /*4490*/  ISETP.GE.U32.AND.EX P1, PT, R11, RZ, PT, P1 ;  /* 0x000000ff0b00720c */ /* 0x000fe40003f26110 */
[C---:B------:R-:W-:Y:S02]  /*44a0*/  SEL R12, R5.reuse, R27, !P0 ;  /* 0x0000001b050c7207 */ /* 0x040fe40004000000 */
[C---:B------:R-:W-:Y:S01]  /*44b0*/  SEL R13, R5.reuse, R13, !P0 ;  /* 0x0000000d050d7207 */ /* 0x040fe20004000000 */
[----:B------:R-:W-:Y:S01]  /*44c0*/  @!P3 IMAD.MOV R37, RZ, RZ, -R37 ;  /* 0x000000ffff25b224 */ /* 0x000fe200078e0a25 */
[----:B------:R-:W-:Y:S01]  /*44d0*/  SEL R21, R5, R21, !P0 ;  /* 0x0000001505157207 */ /* 0x000fe20004000000 */
[----:B------:R-:W-:Y:S01]  /*44e0*/  @!P4 IMAD.MOV R39, RZ, RZ, -R39 ;  /* 0x000000ffff27c224 */ /* 0x000fe200078e0a27 */
[----:B------:R-:W-:-:S02]  /*44f0*/  IADD3 R7, PT, PT, R13, R12, R7 ;  /* 0x0000000c0d077210 */ /* 0x000fc40007ffe007 */
[C---:B------:R-:W-:Y:S02]  /*4500*/  SEL R12, R5.reuse, R23, !P0 ;  /* 0x00000017050c7207 */ /* 0x040fe40004000000 */
[----:B------:R-:W-:Y:S02]  /*4510*/  SEL R37, R5, R37, !P0 ;  /* 0x0000002505257207 */ /* 0x000fe40004000000 */
[----:B------:R-:W-:Y:S02]  /*4520*/  IADD3 R12, PT, PT, R21, R12, R7 ;  /* 0x0000000c150c7210 */ /* 0x000fe40007ffe007 */
[----:B------:R-:W-:-:S04]  /*4530*/  SEL R7, R5, R39, !P0 ;  /* 0x0000002705077207 */ /* 0x000fc80004000000 */
[----:B------:R-:W-:Y:S01]  /*4540*/  IADD3 R7, PT, PT, R7, R37, R12 ;  /* 0x0000002507077210 */ /* 0x000fe20007ffe00c */
[----:B------:R-:W-:Y:S06]  /*4550*/  @!P1 BRA `(.L_x_47) ;  /* 0x0000001c00389947 */ /* 0x000fec0003800000 */
[----:B------:R-:W-:-:S05]  /*4560*/  IADD3 R9, P1, PT, R9, 0x1000, RZ ;  /* 0x0000100009097810 */ /* 0x000fca0007f3e0ff */
[----:B------:R-:W-:Y:S01]  /*4570*/  IMAD.X R8, RZ, RZ, R8, P1 ;  /* 0x000000ffff087224 */ /* 0x000fe200008e0608 */
[----:B------:R-:W-:-:S04]  /*4580*/  ISETP.GT.U32.AND P1, PT, R9, UR8, PT ;  /* 0x0000000809007c0c */ /* 0x000fc8000bf24070 */
[----:B------:R-:W-:-:S13]  /*4590*/  ISETP.GT.U32.AND.EX P1, PT, R8, UR9, PT, P1 ;  /* 0x0000000908007c0c */ /* 0x000fda000bf24110 */
[----:B------:R-:W-:Y:S05]  /*45a0*/  @!P1 BRA `(.L_x_48) ;  /* 0xfffffff000789947 */ /* 0x000fea000383ffff */
.L_x_46:
[C---:B------:R-:W-:Y:S01]  /*45b0*/  IADD3 R3, PT, PT, -R9.reuse, UR4, RZ ;  /* 0x0000000409037c10 */ /* 0x040fe2000fffe1ff */
[----:B------:R-:W-:Y:S01]  /*45c0*/  BSSY.RECONVERGENT B1, `(.L_x_47) ;  /* 0x00001c7000017945 */ /* 0x000fe20003800200 */
[----:B------:R-:W-:Y:S02]  /*45d0*/  ISETP.GE.U32.AND P2, PT, R9, UR4, PT ;  /* 0x0000000409007c0c */ /* 0x000fe4000bf46070 */
[----:B------:R-:W-:-:S04]  /*45e0*/  ISETP.GE.AND P1, PT, R6, R3, PT ;  /* 0x000000030600720c */ /* 0x000fc80003f26270 */
[----:B------:R-:W-:-:S13]  /*45f0*/  ISETP.GE.U32.OR.EX P1, PT, R8, UR5, P1, P2 ;  /* 0x0000000508007c0c */ /* 0x000fda0008f26520 */
[----:B------:R-:W-:Y:S05]  /*4600*/  @P1 BRA `(.L_x_49) ;  /* 0x0000001c00081947 */ /* 0x000fea0003800000 */
[----:B------:R-:W-:Y:S01]  /*4610*/  LOP3.LUT R2, RZ, R6, RZ, 0x33, !PT ;  /* 0x00000006ff027212 */ /* 0x000fe200078e33ff */
[----:B------:R-:W-:Y:S01]  /*4620*/  BSSY.RECONVERGENT B2, `(.L_x_50) ;  /* 0x00000f2000027945 */ /* 0x000fe20003800200 */
[----:B------:R-:W-:Y:S02]  /*4630*/  IMAD.MOV.U32 R12, RZ, RZ, R6 ;  /* 0x000000ffff0c7224 */ /* 0x000fe400078e0006 */
[----:B------:R-:W-:-:S04]  /*4640*/  IADD3 R2, PT, PT, -R9, UR4, R2 ;  /* 0x0000000409027c10 */ /* 0x000fc8000fffe102 */
[C---:B------:R-:W-:Y:S02]  /*4650*/  ISETP.GE.U32.AND P2, PT, R2.reuse, 0xf00, PT ;  /* 0x00000f000200780c */ /* 0x040fe40003f46070 */
[----:B------:R-:W-:-:S04]  /*4660*/  LEA.HI R11, R2, 0x1, RZ, 0x18 ;  /* 0x00000001020b7811 */ /* 0x000fc800078fc0ff */
[----:B------:R-:W-:-:S04]  /*4670*/  LOP3.LUT R31, R11, 0xf, RZ, 0xc0, !PT ;  /* 0x0000000f0b1f7812 */ /* 0x000fc800078ec0ff */
[----:B------:R-:W-:-:S03]  /*4680*/  ISETP.NE.AND P1, PT, R31, RZ, PT ;  /* 0x000000ff1f00720c */ /* 0x000fc60003f25270 */
[----:B------:R-:W-:Y:S10]  /*4690*/  @!P2 BRA `(.L_x_51) ;  /* 0x0000000c00a8a947 */ /* 0x000ff40003800000 */
[----:B------:R-:W0:Y:S01]  /*46a0*/  LDCU.64 UR8, c[0x0][0x380] ;  /* 0x00007000ff0877ac */ /* 0x000e220008000a00 */
[----:B------:R-:W1:Y:S01]  /*46b0*/  LDC R20, c[0x0][0x390] ;  /* 0x0000e400ff147b82 */ /* 0x000e620000000800 */
[----:B------:R-:W-:Y:S01]  /*46c0*/  IADD3 R3, P0, PT, R6, R9, RZ ;  /* 0x0000000906037210 */ /* 0x000fe20007f1e0ff */
[----:B------:R-:W-:Y:S01]  /*46d0*/  IMAD.MOV.U32 R12, RZ, RZ, R6 ;  /* 0x000000ffff0c7224 */ /* 0x000fe200078e0006 */
[----:B------:R-:W-:-:S03]  /*46e0*/  LOP3.LUT R13, R11, 0x1fffff0, RZ, 0xc0, !PT ;  /* 0x01fffff00b0d7812 */ /* 0x000fc600078ec0ff */
[----:B------:R-:W-:Y:S02]  /*46f0*/  IMAD.X R10, RZ, RZ, R8, P0 ;  /* 0x000000ffff0a7224 */ /* 0x000fe400000e0608 */
[----:B------:R-:W-:Y:S01]  /*4700*/  IMAD.MOV R13, RZ, RZ, -R13 ;  /* 0x000000ffff0d7224 */ /* 0x000fe200078e0a0d */
[----:B0-----:R-:W-:-:S04]  /*4710*/  LEA R2, P2, R3, UR8, 0x2 ;  /* 0x0000000803027c11 */ /* 0x001fc8000f8410ff */
[----:B------:R-:W-:Y:S02]  /*4720*/  LEA.HI.X R3, R3, UR9, R10, 0x2, P2 ;  /* 0x0000000903037c11 */ /* 0x000fe400090f140a */
[----:B------:R-:W-:Y:S02]  /*4730*/  IADD3 R2, P2, PT, R2, 0x2000, RZ ;  /* 0x0000200002027810 */ /* 0x000fe40007f5e0ff */
[----:B-1----:R-:W-:Y:S02]  /*4740*/  ISETP.NE.AND P0, PT, R20, RZ, PT ;  /* 0x000000ff1400720c */ /* 0x002fe40003f05270 */
[-C--:B------:R-:W-:Y:S01]  /*4750*/  IABS R10, R20.reuse ;  /* 0x00000014000a7213 */ /* 0x080fe20000000000 */
[----:B------:R-:W-:Y:S01]  /*4760*/  IMAD.X R3, RZ, RZ, R3, P2 ;  /* 0x000000ffff037224 */ /* 0x000fe200010e0603 */
[----:B------:R-:W-:-:S09]  /*4770*/  LOP3.LUT R20, RZ, R20, RZ, 0x33, !PT ;  /* 0x00000014ff147212 */ /* 0x000fd200078e33ff */
.L_x_52:
[----:B------:R-:W2:Y:S04]  /*4780*/  LDG.E R34, desc[UR6][R2.64+-0x2000] ;  /* 0xffe0000602227981 */ /* 0x000ea8000c1e1900 */
[----:B------:R-:W3:Y:S04]  /*4790*/  LDG.E R32, desc[UR6][R2.64+-0x1c00] ;  /* 0xffe4000602207981 */ /* 0x000ee8000c1e1900 */
[----:B------:R-:W4:Y:S04]  /*47a0*/  LDG.E R30, desc[UR6][R2.64+-0x1800] ;  /* 0xffe80006021e7981 */ /* 0x000f28000c1e1900 */
[----:B------:R-:W5:Y:S04]  /*47b0*/  LDG.E R28, desc[UR6][R2.64+-0x1400] ;  /* 0xffec0006021c7981 */ /* 0x000f68000c1e1900 */
[----:B------:R-:W4:Y:S04]  /*47c0*/  LDG.E R26, desc[UR6][R2.64+-0x1000] ;  /* 0xfff00006021a7981 */ /* 0x000f28000c1e1900 */
        /* <DEDUP_REMOVED lines=10> */
[----:B------:R-:W4:Y:S01]  /*4870*/  LDG.E R14, desc[UR6][R2.64+0x1c00] ;  /* 0x001c0006020e7981 */ /* 0x000f22000c1e1900 */
[----:B------:R-:W0:Y:S01]  /*4880*/  I2F.RP R24, R10 ;  /* 0x0000000a00187306 */ /* 0x000e220000209400 */
[----:B------:R-:W-:-:S02]  /*4890*/  VIADD R13, R13, 0x10 ;  /* 0x000000100d0d7836 */ /* 0x000fc40000000000 */
[----:B------:R-:W-:-:S05]  /*48a0*/  VIADD R12, R12, 0x1000 ;  /* 0x000010000c0c7836 */ /* 0x000fca0000000000 */
[----:B0-----:R-:W0:Y:S02]  /*48b0*/  MUFU.RCP R24, R24 ;  /* 0x0000001800187308 */ /* 0x001e240000001000 */
[----:B0-----:R-:W-:-:S06]  /*48c0*/  VIADD R5, R24, 0xffffffe ;  /* 0x0ffffffe18057836 */ /* 0x001fcc0000000000 */
[----:B------:R-:W0:Y:S02]  /*48d0*/  F2I.FTZ.U32.TRUNC.NTZ R5, R5 ;  /* 0x0000000500057305 */ /* 0x000e24000021f000 */
[----:B0-----:R-:W-:Y:S01]  /*48e0*/  IMAD.MOV R35, RZ, RZ, -R5 ;  /* 0x000000ffff237224 */ /* 0x001fe200078e0a05 */
[----:B--2---:R-:W-:Y:S02]  /*48f0*/  IABS R33, R34 ;  /* 0x0000002200217213 */ /* 0x004fe40000000000 */
[----:B------:R-:W-:Y:S02]  /*4900*/  ISETP.GE.AND P4, PT, R34, RZ, PT ;  /* 0x000000ff2200720c */ /* 0x000fe40003f86270 */
[----:B---3--:R-:W-:Y:S01]  /*4910*/  IABS R24, R32 ;  /* 0x0000002000187213 */ /* 0x008fe20000000000 */
[----:B------:R-:W-:Y:S01]  /*4920*/  IMAD.HI.U32 R4, R4, R33, RZ ;  /* 0x0000002104047227 */ /* 0x000fe200078e00ff */
[----:B------:R-:W-:-:S03]  /*4930*/  ISETP.GE.AND P6, PT, R32, RZ, PT ;  /* 0x000000ff2000720c */ /* 0x000fc60003fc6270 */
[----:B------:R-:W-:Y:S01]  /*4940*/  IMAD.MOV R4, RZ, RZ, -R4 ;  /* 0x000000ffff047224 */ /* 0x000fe200078e0a04 */
[----:B-----5:R-:W-:-:S03]  /*4950*/  IABS R37, R28 ;  /* 0x0000001c00257213 */ /* 0x020fc60000000000 */
[----:B------:R-:W-:Y:S02]  /*4960*/  IMAD R22, R10, R4, R33 ;  /* 0x000000040a167224 */ /* 0x000fe400078e0221 */
[----:B------:R-:W-:Y:S01]  /*4970*/  IMAD R33, R35, R10, RZ ;  /* 0x0000000a23217224 */ /* 0x000fe200078e02ff */
[----:B----4-:R-:W-:Y:S01]  /*4980*/  IABS R35, R30 ;  /* 0x0000001e00237213 */ /* 0x010fe20000000000 */
[----:B------:R-:W-:Y:S01]  /*4990*/  IMAD.MOV.U32 R4, RZ, RZ, RZ ;  /* 0x000000ffff047224 */ /* 0x000fe200078e00ff */
[----:B------:R-:W-:Y:S02]  /*49a0*/  ISETP.GT.U32.AND P2, PT, R0, R22, PT ;  /* 0x000000160000720c */ /* 0x000fe40003f44070 */
[----:B------:R-:W-:Y:S01]  /*49b0*/  IABS R41, R26 ;  /* 0x0000001a00297213 */ /* 0x000fe20000000000 */
[----:B------:R-:W-:Y:S01]  /*49c0*/  IMAD.HI.U32 R4, R5, R33, R4 ;  /* 0x0000002105047227 */ /* 0x000fe200078e0004 */
[----:B------:R-:W-:-:S03]  /*49d0*/  IABS R39, R25 ;  /* 0x0000001900277213 */ /* 0x000fc60000000000 */
[----:B------:R-:W-:Y:S02]  /*49e0*/  IMAD.MOV.U32 R33, RZ, RZ, R24 ;  /* 0x000000ffff217224 */ /* 0x000fe400078e0018 */
[----:B------:R-:W-:-:S04]  /*49f0*/  IMAD.HI.U32 R24, R4, R35, RZ ;  /* 0x0000002304187227 */ /* 0x000fc800078e00ff */
[----:B------:R-:W-:-:S04]  /*4a00*/  IMAD.HI.U32 R5, R4, R33, RZ ;  /* 0x0000002104057227 */ /* 0x000fc800078e00ff */
[----:B------:R-:W-:Y:S01]  /*4a10*/  @!P2 IMAD.IADD R22, R22, 0x1, -R10 ;  /* 0x000000011616a824 */ /* 0x000fe200078e0a0a */
[----:B------:R-:W-:Y:S01]  /*4a20*/  IABS R38, R23 ;  /* 0x0000001700267213 */ /* 0x000fe20000000000 */
[----:B------:R-:W-:Y:S02]  /*4a30*/  IMAD.MOV R5, RZ, RZ, -R5 ;  /* 0x000000ffff057224 */ /* 0x000fe400078e0a05 */
[----:B------:R-:W-:Y:S01]  /*4a40*/  IMAD.MOV R36, RZ, RZ, -R24 ;  /* 0x000000ffff247224 */ /* 0x000fe200078e0a18 */
[----:B------:R-:W-:Y:S01]  /*4a50*/  ISETP.GT.U32.AND P2, PT, R0, R22, PT ;  /* 0x000000160000720c */ /* 0x000fe20003f44070 */
[----:B------:R-:W-:Y:S02]  /*4a60*/  IMAD R24, R10, R5, R33 ;  /* 0x000000050a187224 */ /* 0x000fe400078e0221 */
[----:B------:R-:W-:Y:S02]  /*4a70*/  IMAD.MOV.U32 R0, RZ, RZ, R10 ;  /* 0x000000ffff007224 */ /* 0x000fe400078e000a */
[----:B------:R-:W-:-:S03]  /*4a80*/  IMAD.HI.U32 R33, R4, R37, RZ ;  /* 0x0000002504217227 */ /* 0x000fc600078e00ff */
[----:B------:R-:W-:Y:S01]  /*4a90*/  ISETP.GT.U32.AND P5, PT, R0, R24, PT ;  /* 0x000000180000720c */ /* 0x000fe20003fa4070 */
[----:B------:R-:W-:Y:S01]  /*4aa0*/  IMAD R5, R10, R36, R35 ;  /* 0x000000240a057224 */ /* 0x000fe200078e0223 */
[----:B------:R-:W-:Y:S01]  /*4ab0*/  IABS R35, R29 ;  /* 0x0000001d00237213 */ /* 0x000fe20000000000 */
[----:B------:R-:W-:Y:S02]  /*4ac0*/  IMAD.MOV R33, RZ, RZ, -R33 ;  /* 0x000000ffff217224 */ /* 0x000fe400078e0a21 */
[----:B------:R-:W-:Y:S01]  /*4ad0*/  @!P2 IADD3 R22, PT, PT, R22, -R10, RZ ;  /* 0x8000000a1616a210 */ /* 0x000fe20007ffe0ff */
[----:B------:R-:W-:Y:S01]  /*4ae0*/  IMAD.HI.U32 R32, R4, R39, RZ ;  /* 0x0000002704207227 */ /* 0x000fe200078e00ff */
[----:B------:R-:W-:Y:S02]  /*4af0*/  ISETP.GT.U32.AND P3, PT, R0, R5, PT ;  /* 0x000000050000720c */ /* 0x000fe40003f64070 */
[----:B------:R-:W-:Y:S01]  /*4b00*/  ISETP.GE.AND P2, PT, R30, RZ, PT ;  /* 0x000000ff1e00720c */ /* 0x000fe20003f46270 */
[----:B------:R-:W-:Y:S01]  /*4b10*/  IMAD R33, R10, R33, R37 ;  /* 0x000000210a217224 */ /* 0x000fe200078e0225 */
[----:B------:R-:W-:Y:S01]  /*4b20*/  IABS R37, R27 ;  /* 0x0000001b00257213 */ /* 0x000fe20000000000 */
[----:B------:R-:W-:-:S04]  /*4b30*/  IMAD.HI.U32 R30, R4, R41, RZ ;  /* 0x00000029041e7227 */ /* 0x000fc800078e00ff */
[----:B------:R-:W-:Y:S01]  /*4b40*/  @!P5 IMAD.IADD R24, R24, 0x1, -R10 ;  /* 0x000000011818d824 */ /* 0x000fe200078e0a0a */
[C---:B------:R-:W-:Y:S01]  /*4b50*/  ISETP.GT.U32.AND P5, PT, R0.reuse, R33, PT ;  /* 0x000000210000720c */ /* 0x040fe20003fa4070 */
[----:B------:R-:W-:Y:S02]  /*4b60*/  IMAD.MOV R30, RZ, RZ, -R30 ;  /* 0x000000ffff1e7224 */ /* 0x000fe400078e0a1e */
[----:B------:R-:W-:Y:S01]  /*4b70*/  @!P3 IMAD.IADD R5, R5, 0x1, -R10 ;  /* 0x000000010505b824 */ /* 0x000fe200078e0a0a */
[----:B------:R-:W-:Y:S01]  /*4b80*/  ISETP.GT.U32.AND P3, PT, R0, R24, PT ;  /* 0x000000180000720c */ /* 0x000fe20003f64070 */
[----:B------:R-:W-:Y:S02]  /*4b90*/  @!P4 IMAD.MOV R22, RZ, RZ, -R22 ;  /* 0x000000ffff16c224 */ /* 0x000fe400078e0a16 */
[----:B------:R-:W-:Y:S01]  /*4ba0*/  IMAD R30, R10, R30, R41 ;  /* 0x0000001e0a1e7224 */ /* 0x000fe200078e0229 */
[----:B------:R-:W-:Y:S01]  /*4bb0*/  ISETP.GT.U32.AND P4, PT, R0, R5, PT ;  /* 0x000000050000720c */ /* 0x000fe20003f84070 */
[----:B------:R-:W-:-:S04]  /*4bc0*/  IMAD.HI.U32 R34, R4, R35, RZ ;  /* 0x0000002304227227 */ /* 0x000fc800078e00ff */
[----:B------:R-:W-:Y:S02]  /*4bd0*/  @!P5 IMAD.IADD R33, R33, 0x1, -R10 ;  /* 0x000000012121d824 */ /* 0x000fe400078e0a0a */
[----:B------:R-:W-:Y:S02]  /*4be0*/  IMAD.MOV R32, RZ, RZ, -R32 ;  /* 0x000000ffff207224 */ /* 0x000fe400078e0a20 */
[----:B------:R-:W-:Y:S01]  /*4bf0*/  IMAD.MOV R34, RZ, RZ, -R34 ;  /* 0x000000ffff227224 */ /* 0x000fe200078e0a22 */
[----:B------:R-:W-:Y:S01]  /*4c00*/  ISETP.GT.U32.AND P5, PT, R0, R33, PT ;  /* 0x000000210000720c */ /* 0x000fe20003fa4070 */
[----:B------:R-:W-:Y:S01]  /*4c10*/  @!P3 IMAD.IADD R24, R24, 0x1, -R10 ;  /* 0x000000011818b824 */ /* 0x000fe200078e0a0a */
[----:B------:R-:W-:Y:S01]  /*4c20*/  ISETP.GT.U32.AND P3, PT, R0, R30, PT ;  /* 0x0000001e0000720c */ /* 0x000fe20003f64070 */
[C---:B------:R-:W-:Y:S01]  /*4c30*/  IMAD R32, R10.reuse, R32, R39 ;  /* 0x000000200a207224 */ /* 0x040fe200078e0227 */
[----:B------:R-:W-:Y:S01]  /*4c40*/  IABS R39, R17 ;  /* 0x0000001100277213 */ /* 0x000fe20000000000 */
[----:B------:R-:W-:Y:S01]  /*4c50*/  IMAD R34, R10, R34, R35 ;  /* 0x000000220a227224 */ /* 0x000fe200078e0223 */
[----:B------:R-:W-:Y:S01]  /*4c60*/  IABS R35, R21 ;  /* 0x0000001500237213 */ /* 0x000fe20000000000 */
[----:B------:R-:W-:Y:S01]  /*4c70*/  @!P6 IMAD.MOV R24, RZ, RZ, -R24 ;  /* 0x000000ffff18e224 */ /* 0x000fe200078e0a18 */
[C---:B------:R-:W-:Y:S01]  /*4c80*/  ISETP.GT.U32.AND P6, PT, R0.reuse, R32, PT ;  /* 0x000000200000720c */ /* 0x040fe20003fc4070 */
[----:B------:R-:W-:Y:S01]  /*4c90*/  @!P4 IMAD.IADD R5, R5, 0x1, -R10 ;  /* 0x000000010505c824 */ /* 0x000fe200078e0a0a */
[----:B------:R-:W-:Y:S01]  /*4ca0*/  ISETP.GT.U32.AND P4, PT, R0, R34, PT ;  /* 0x000000220000720c */ /* 0x000fe20003f84070 */
[----:B------:R-:W-:-:S04]  /*4cb0*/  IMAD.HI.U32 R36, R4, R37, RZ ;  /* 0x0000002504247227 */ /* 0x000fc800078e00ff */
[--C-:B------:R-:W-:Y:S01]  /*4cc0*/  @!P5 IMAD.IADD R33, R33, 0x1, -R10.reuse ;  /* 0x000000012121d824 */ /* 0x100fe200078e0a0a */
[----:B------:R-:W-:Y:S01]  /*4cd0*/  ISETP.GE.AND P5, PT, R28, RZ, PT ;  /* 0x000000ff1c00720c */ /* 0x000fe20003fa6270 */
[----:B------:R-:W-:Y:S01]  /*4ce0*/  @!P3 IMAD.IADD R30, R30, 0x1, -R10 ;  /* 0x000000011e1eb824 */ /* 0x000fe200078e0a0a */
[----:B------:R-:W-:Y:S01]  /*4cf0*/  ISETP.GE.AND P3, PT, R26, RZ, PT ;  /* 0x000000ff1a00720c */ /* 0x000fe20003f66270 */
[----:B------:R-:W-:Y:S02]  /*4d00*/  IMAD.MOV R36, RZ, RZ, -R36 ;  /* 0x000000ffff247224 */ /* 0x000fe400078e0a24 */
[----:B------:R-:W-:Y:S01]  /*4d10*/  @!P6 IMAD.IADD R32, R32, 0x1, -R10 ;  /* 0x000000012020e824 */ /* 0x000fe200078e0a0a */
[----:B------:R-:W-:Y:S01]  /*4d20*/  ISETP.GT.U32.AND P6, PT, R0, R30, PT ;  /* 0x0000001e0000720c */ /* 0x000fe20003fc4070 */
[----:B------:R-:W-:Y:S02]  /*4d30*/  IMAD R36, R10, R36, R37 ;  /* 0x000000240a247224 */ /* 0x000fe400078e0225 */
[----:B------:R-:W-:-:S02]  /*4d40*/  IMAD.MOV.U32 R28, RZ, RZ, R33 ;  /* 0x000000ffff1c7224 */ /* 0x000fc400078e0021 */
[----:B------:R-:W-:Y:S01]  /*4d50*/  @!P4 IMAD.IADD R34, R34, 0x1, -R10 ;  /* 0x000000012222c824 */ /* 0x000fe200078e0a0a */
[----:B------:R-:W-:Y:S01]  /*4d60*/  ISETP.GT.U32.AND P4, PT, R0, R32, PT ;  /* 0x000000200000720c */ /* 0x000fe20003f84070 */
[----:B------:R-:W-:-:S04]  /*4d70*/  IMAD.HI.U32 R37, R4, R35, RZ ;  /* 0x0000002304257227 */ /* 0x000fc800078e00ff */
[----:B------:R-:W-:Y:S01]  /*4d80*/  @!P5 IMAD.MOV R28, RZ, RZ, -R28 ;  /* 0x000000ffff1cd224 */ /* 0x000fe200078e0a1c */
[C---:B------:R-:W-:Y:S01]  /*4d90*/  ISETP.GT.U32.AND P5, PT, R0.reuse, R36, PT ;  /* 0x000000240000720c */ /* 0x040fe20003fa4070 */
[----:B------:R-:W-:Y:S02]  /*4da0*/  IMAD.MOV.U32 R26, RZ, RZ, R5 ;  /* 0x000000ffff1a7224 */ /* 0x000fe400078e0005 */
[----:B------:R-:W-:Y:S02]  /*4db0*/  IMAD.MOV R37, RZ, RZ, -R37 ;  /* 0x000000ffff257224 */ /* 0x000fe400078e0a25 */
[----:B------:R-:W-:Y:S01]  /*4dc0*/  @!P2 IMAD.MOV R26, RZ, RZ, -R26 ;  /* 0x000000ffff1aa224 */ /* 0x000fe200078e0a1a */
[----:B------:R-:W-:Y:S01]  /*4dd0*/  ISETP.GT.U32.AND P2, PT, R0, R34, PT ;  /* 0x000000220000720c */ /* 0x000fe20003f44070 */
[----:B------:R-:W-:Y:S02]  /*4de0*/  IMAD.MOV.U32 R33, RZ, RZ, R38 ;  /* 0x000000ffff217224 */ /* 0x000fe400078e0026 */
[----:B------:R-:W-:Y:S01]  /*4df0*/  IMAD R38, R10, R37, R35 ;  /* 0x000000250a267224 */ /* 0x000fe200078e0223 */
[----:B------:R-:W-:Y:S01]  /*4e00*/  IABS R35, R18 ;  /* 0x0000001200237213 */ /* 0x000fe20000000000 */
[----:B------:R-:W-:Y:S01]  /*4e10*/  @!P6 IMAD.IADD R30, R30, 0x1, -R10 ;  /* 0x000000011e1ee824 */ /* 0x000fe200078e0a0a */
[----:B------:R-:W-:Y:S01]  /*4e20*/  ISETP.GE.AND P6, PT, R25, RZ, PT ;  /* 0x000000ff1900720c */ /* 0x000fe20003fc6270 */
[----:B------:R-:W-:-:S03]  /*4e30*/  IMAD.HI.U32 R5, R4, R33, RZ ;  /* 0x0000002104057227 */ /* 0x000fc600078e00ff */
[----:B------:R-:W-:Y:S01]  /*4e40*/  @!P3 IADD3 R30, PT, PT, -R30, RZ, RZ ;  /* 0x000000ff1e1eb210 */ /* 0x000fe20007ffe1ff */
[--C-:B------:R-:W-:Y:S01]  /*4e50*/  @!P4 IMAD.IADD R32, R32, 0x1, -R10.reuse ;  /* 0x000000012020c824 */ /* 0x100fe200078e0a0a */
[----:B------:R-:W-:Y:S01]  /*4e60*/  ISETP.GT.U32.AND P4, PT, R0, R38, PT ;  /* 0x000000260000720c */ /* 0x000fe20003f84070 */
[----:B------:R-:W-:Y:S02]  /*4e70*/  IMAD.MOV R5, RZ, RZ, -R5 ;  /* 0x000000ffff057224 */ /* 0x000fe400078e0a05 */
[----:B------:R-:W-:Y:S01]  /*4e80*/  @!P5 IMAD.IADD R36, R36, 0x1, -R10 ;  /* 0x000000012424d824 */ /* 0x000fe200078e0a0a */
[----:B------:R-:W-:Y:S01]  /*4e90*/  ISETP.GE.AND P5, PT, R27, RZ, PT ;  /* 0x000000ff1b00720c */ /* 0x000fe20003fa6270 */
[----:B------:R-:W-:Y:S01]  /*4ea0*/  IMAD R27, R10, R5, R33 ;  /* 0x000000050a1b7224 */ /* 0x000fe200078e0221 */
[----:B------:R-:W-:Y:S01]  /*4eb0*/  IABS R33, R19 ;  /* 0x0000001300217213 */ /* 0x000fe20000000000 */
[----:B------:R-:W-:Y:S01]  /*4ec0*/  IMAD.HI.U32 R25, R4, R39, RZ ;  /* 0x0000002704197227 */ /* 0x000fe200078e00ff */
[----:B------:R-:W-:-:S03]  /*4ed0*/  ISETP.GT.U32.AND P3, PT, R0, R36, PT ;  /* 0x000000240000720c */ /* 0x000fc60003f64070 */
[----:B------:R-:W-:Y:S01]  /*4ee0*/  @!P2 IMAD.IADD R34, R34, 0x1, -R10 ;  /* 0x000000012222a824 */ /* 0x000fe200078e0a0a */
[----:B------:R-:W-:Y:S01]  /*4ef0*/  ISETP.GE.AND P2, PT, R29, RZ, PT ;  /* 0x000000ff1d00720c */ /* 0x000fe20003f46270 */
[----:B------:R-:W-:Y:S01]  /*4f00*/  @!P6 IMAD.MOV R32, RZ, RZ, -R32 ;  /* 0x000000ffff20e224 */ /* 0x000fe200078e0a20 */
[----:B------:R-:W-:Y:S01]  /*4f10*/  ISETP.GT.U32.AND P6, PT, R0, R27, PT ;  /* 0x0000001b0000720c */ /* 0x000fe20003fc4070 */
[----:B------:R-:W-:Y:S02]  /*4f20*/  IMAD.MOV R25, RZ, RZ, -R25 ;  /* 0x000000ffff197224 */ /* 0x000fe400078e0a19 */
[--C-:B------:R-:W-:Y:S02]  /*4f30*/  @!P4 IMAD.IADD R38, R38, 0x1, -R10.reuse ;  /* 0x000000012626c824 */ /* 0x100fe400078e0a0a */
[----:B------:R-:W-:Y:S02]  /*4f40*/  IMAD R25, R10, R25, R39 ;  /* 0x000000190a197224 */ /* 0x000fe400078e0227 */
[----:B------:R-:W-:Y:S01]  /*4f50*/  @!P3 IMAD.IADD R36, R36, 0x1, -R10 ;  /* 0x000000012424b824 */ /* 0x000fe200078e0a0a */
[----:B------:R-:W-:Y:S01]  /*4f60*/  ISETP.GT.U32.AND P4, PT, R0, R38, PT ;  /* 0x000000260000720c */ /* 0x000fe20003f84070 */
[----:B------:R-:W-:Y:S01]  /*4f70*/  IMAD.HI.U32 R5, R4, R33, RZ ;  /* 0x0000002104057227 */ /* 0x000fe200078e00ff */
[----:B------:R-:W-:-:S03]  /*4f80*/  ISETP.GT.U32.AND P3, PT, R0, R25, PT ;  /* 0x000000190000720c */ /* 0x000fc60003f64070 */
[----:B------:R-:W-:Y:S01]  /*4f90*/  @!P2 IMAD.MOV R34, RZ, RZ, -R34 ;  /* 0x000000ffff22a224 */ /* 0x000fe200078e0a22 */
[----:B------:R-:W-:Y:S01]  /*4fa0*/  ISETP.GE.AND P2, PT, R21, RZ, PT ;  /* 0x000000ff1500720c */ /* 0x000fe20003f46270 */
[----:B------:R-:W-:Y:S02]  /*4fb0*/  @!P6 IMAD.IADD R27, R27, 0x1, -R10 ;  /* 0x000000011b1be824 */ /* 0x000fe400078e0a0a */
[----:B------:R-:W-:-:S04]  /*4fc0*/  IMAD.HI.U32 R29, R4, R35, RZ ;  /* 0x00000023041d7227 */ /* 0x000fc800078e00ff */
[----:B------:R-:W-:Y:S02]  /*4fd0*/  IMAD.MOV R5, RZ, RZ, -R5 ;  /* 0x000000ffff057224 */ /* 0x000fe400078e0a05 */
[----:B------:R-:W-:Y:S01]  /*4fe0*/  @!P5 IMAD.MOV R36, RZ, RZ, -R36 ;  /* 0x000000ffff24d224 */ /* 0x000fe200078e0a24 */
[----:B------:R-:W-:Y:S01]  /*4ff0*/  ISETP.GT.U32.AND P5, PT, R0, R27, PT ;  /* 0x0000001b0000720c */ /* 0x000fe20003fa4070 */
[----:B------:R-:W-:Y:S02]  /*5000*/  IMAD.MOV R29, RZ, RZ, -R29 ;  /* 0x000000ffff1d7224 */ /* 0x000fe400078e0a1d */
[--C-:B------:R-:W-:Y:S01]  /*5010*/  @!P4 IMAD.IADD R38, R38, 0x1, -R10.reuse ;  /* 0x000000012626c824 */ /* 0x100fe200078e0a0a */
[----:B------:R-:W-:Y:S01]  /*5020*/  ISETP.GE.AND P4, PT, R23, RZ, PT ;  /* 0x000000ff1700720c */ /* 0x000fe20003f86270 */
[C---:B------:R-:W-:Y:S01]  /*5030*/  IMAD R21, R10.reuse, R5, R33 ;  /* 0x000000050a157224 */ /* 0x040fe200078e0221 */
[----:B------:R-:W-:Y:S01]  /*5040*/  IABS R33, R16 ;  /* 0x0000001000217213 */ /* 0x000fe20000000000 */
[----:B------:R-:W-:Y:S01]  /*5050*/  IMAD R23, R10, R29, R35 ;  /* 0x0000001d0a177224 */ /* 0x000fe200078e0223 */
[----:B------:R-:W-:Y:S01]  /*5060*/  IABS R35, R15 ;  /* 0x0000000f00237213 */ /* 0x000fe20000000000 */
[----:B------:R-:W-:-:S02]  /*5070*/  @!P3 IMAD.IADD R25, R25, 0x1, -R10 ;  /* 0x000000011919b824 */ /* 0x000fc400078e0a0a */
[----:B------:R-:W-:Y:S01]  /*5080*/  @!P2 IMAD.MOV R38, RZ, RZ, -R38 ;  /* 0x000000ffff26a224 */ /* 0x000fe200078e0a26 */
[----:B------:R-:W-:Y:S01]  /*5090*/  ISETP.GT.U32.AND P2, PT, R0, R21, PT ;  /* 0x000000150000720c */ /* 0x000fe20003f44070 */
[----:B------:R-:W-:Y:S01]  /*50a0*/  IMAD.HI.U32 R29, R4, R35, RZ ;  /* 0x00000023041d7227 */ /* 0x000fe200078e00ff */
[----:B------:R-:W-:-:S03]  /*50b0*/  ISETP.GT.U32.AND P3, PT, R0, R25, PT ;  /* 0x000000190000720c */ /* 0x000fc60003f64070 */
[----:B------:R-:W-:Y:S02]  /*50c0*/  IMAD.MOV.U32 R5, RZ, RZ, R20 ;  /* 0x000000ffff057224 */ /* 0x000fe400078e0014 */
[--C-:B------:R-:W-:Y:S01]  /*50d0*/  @!P5 IMAD.IADD R27, R27, 0x1, -R10.reuse ;  /* 0x000000011b1bd824 */ /* 0x100fe200078e0a0a */
[----:B------:R-:W-:Y:S01]  /*50e0*/  ISETP.GT.U32.AND P5, PT, R0, R23, PT ;  /* 0x000000170000720c */ /* 0x000fe20003fa4070 */
[----:B------:R-:W-:Y:S01]  /*50f0*/  IMAD.MOV R29, RZ, RZ, -R29 ;  /* 0x000000ffff1d7224 */ /* 0x000fe200078e0a1d */
[C---:B------:R-:W-:Y:S01]  /*5100*/  SEL R37, R5.reuse, R22, !P0 ;  /* 0x0000001605257207 */ /* 0x040fe20004000000 */
[----:B------:R-:W-:Y:S01]  /*5110*/  @!P4 IMAD.MOV R27, RZ, RZ, -R27 ;  /* 0x000000ffff1bc224 */ /* 0x000fe200078e0a1b */
[----:B------:R-:W-:Y:S01]  /*5120*/  SEL R22, R5, R24, !P0 ;  /* 0x0000001805167207 */ /* 0x000fe20004000000 */
[----:B------:R-:W-:Y:S01]  /*5130*/  IMAD R29, R10, R29, R35 ;  /* 0x0000001d0a1d7224 */ /* 0x000fe200078e0223 */
[----:B------:R-:W-:Y:S01]  /*5140*/  IABS R35, R14 ;  /* 0x0000000e00237213 */ /* 0x000fe20000000000 */
[----:B------:R-:W-:Y:S01]  /*5150*/  @!P2 IMAD.IADD R21, R21, 0x1, -R10 ;  /* 0x000000011515a824 */ /* 0x000fe200078e0a0a */
[----:B------:R-:W-:Y:S01]  /*5160*/  IADD3 R22, PT, PT, R22, R37, R7 ;  /* 0x0000002516167210 */ /* 0x000fe20007ffe007 */
[----:B------:R-:W-:Y:S01]  /*5170*/  IMAD.HI.U32 R7, R4, R33, RZ ;  /* 0x0000002104077227 */ /* 0x000fe200078e00ff */
[----:B------:R-:W-:-:S02]  /*5180*/  ISETP.GE.AND P2, PT, R17, RZ, PT ;  /* 0x000000ff1100720c */ /* 0x000fc40003f46270 */
[C---:B------:R-:W-:Y:S01]  /*5190*/  ISETP.GT.U32.AND P4, PT, R0.reuse, R21, PT ;  /* 0x000000150000720c */ /* 0x040fe20003f84070 */
[--C-:B------:R-:W-:Y:S01]  /*51a0*/  @!P3 IMAD.IADD R25, R25, 0x1, -R10.reuse ;  /* 0x000000011919b824 */ /* 0x100fe200078e0a0a */
[----:B------:R-:W-:Y:S01]  /*51b0*/  ISETP.GT.U32.AND P3, PT, R0, R29, PT ;  /* 0x0000001d0000720c */ /* 0x000fe20003f64070 */
[----:B------:R-:W-:Y:S01]  /*51c0*/  IMAD.MOV R7, RZ, RZ, -R7 ;  /* 0x000000ffff077224 */ /* 0x000fe200078e0a07 */
[----:B------:R-:W-:Y:S01]  /*51d0*/  SEL R26, R5, R26, !P0 ;  /* 0x0000001a051a7207 */ /* 0x000fe20004000000 */
[--C-:B------:R-:W-:Y:S01]  /*51e0*/  @!P5 IMAD.IADD R23, R23, 0x1, -R10.reuse ;  /* 0x000000011717d824 */ /* 0x100fe200078e0a0a */
[C---:B------:R-:W-:Y:S01]  /*51f0*/  SEL R30, R5.reuse, R30, !P0 ;  /* 0x0000001e051e7207 */ /* 0x040fe20004000000 */
[----:B------:R-:W-:Y:S01]  /*5200*/  IMAD.HI.U32 R17, R4, R35, RZ ;  /* 0x0000002304117227 */ /* 0x000fe200078e00ff */
[C---:B------:R-:W-:Y:S02]  /*5210*/  SEL R32, R5.reuse, R32, !P0 ;  /* 0x0000002005207207 */ /* 0x040fe40004000000 */
[----:B------:R-:W-:Y:S01]  /*5220*/  ISETP.GT.U32.AND P5, PT, R0, R23, PT ;  /* 0x000000170000720c */ /* 0x000fe20003fa4070 */
[----:B------:R-:W-:Y:S01]  /*5230*/  IMAD R7, R10, R7, R33 ;  /* 0x000000070a077224 */ /* 0x000fe200078e0221 */
[C---:B------:R-:W-:Y:S01]  /*5240*/  SEL R33, R5.reuse, R28, !P0 ;  /* 0x0000001c05217207 */ /* 0x040fe20004000000 */
[----:B------:R-:W-:Y:S01]  /*5250*/  IMAD.MOV R17, RZ, RZ, -R17 ;  /* 0x000000ffff117224 */ /* 0x000fe200078e0a11 */
[----:B------:R-:W-:Y:S01]  /*5260*/  SEL R34, R5, R34, !P0 ;  /* 0x0000002205227207 */ /* 0x000fe20004000000 */
[----:B------:R-:W-:Y:S01]  /*5270*/  @!P2 IMAD.MOV R25, RZ, RZ, -R25 ;  /* 0x000000ffff19a224 */ /* 0x000fe200078e0a19 */
[----:B------:R-:W-:Y:S01]  /*5280*/  ISETP.GT.U32.AND P2, PT, R0, R7, PT ;  /* 0x000000070000720c */ /* 0x000fe20003f44070 */
[----:B------:R-:W-:Y:S01]  /*5290*/  @!P3 IMAD.IADD R29, R29, 0x1, -R10 ;  /* 0x000000011d1db824 */ /* 0x000fe200078e0a0a */
[----:B------:R-:W-:Y:S01]  /*52a0*/  IADD3 R33, PT, PT, R33, R26, R22 ;  /* 0x0000001a21217210 */ /* 0x000fe20007ffe016 */
[----:B------:R-:W-:Y:S01]  /*52b0*/  IMAD R17, R10, R17, R35 ;  /* 0x000000110a117224 */ /* 0x000fe200078e0223 */
[----:B------:R-:W-:Y:S01]  /*52c0*/  SEL R36, R5, R36, !P0 ;  /* 0x0000002405247207 */ /* 0x000fe20004000000 */
[--C-:B------:R-:W-:Y:S01]  /*52d0*/  @!P4 IMAD.IADD R21, R21, 0x1, -R10.reuse ;  /* 0x000000011515c824 */ /* 0x100fe200078e0a0a */
[C---:B------:R-:W-:Y:S01]  /*52e0*/  ISETP.GT.U32.AND P3, PT, R0.reuse, R29, PT ;  /* 0x0000001d0000720c */ /* 0x040fe20003f64070 */
[----:B------:R-:W-:Y:S01]  /*52f0*/  @!P5 IMAD.IADD R23, R23, 0x1, -R10 ;  /* 0x000000011717d824 */ /* 0x000fe200078e0a0a */
[----:B------:R-:W-:-:S02]  /*5300*/  ISETP.GT.U32.AND P4, PT, R0, R17, PT ;  /* 0x000000110000720c */ /* 0x000fc40003f84070 */
[----:B------:R-:W-:Y:S02]  /*5310*/  ISETP.GE.AND P5, PT, R19, RZ, PT ;  /* 0x000000ff1300720c */ /* 0x000fe40003fa6270 */
[----:B------:R-:W-:Y:S01]  /*5320*/  IADD3 R33, PT, PT, R32, R30, R33 ;  /* 0x0000001e20217210 */ /* 0x000fe20007ffe021 */
[--C-:B------:R-:W-:Y:S01]  /*5330*/  @!P2 IMAD.IADD R7, R7, 0x1, -R10.reuse ;  /* 0x000000010707a824 */ /* 0x100fe200078e0a0a */
[----:B------:R-:W-:Y:S02]  /*5340*/  ISETP.GE.AND P2, PT, R15, RZ, PT ;  /* 0x000000ff0f00720c */ /* 0x000fe40003f46270 */
[----:B------:R-:W-:Y:S02]  /*5350*/  IADD3 R34, PT, PT, R36, R34, R33 ;  /* 0x0000002224227210 */ /* 0x000fe40007ffe021 */
[----:B------:R-:W-:Y:S01]  /*5360*/  SEL R38, R5, R38, !P0 ;  /* 0x0000002605267207 */ /* 0x000fe20004000000 */
[--C-:B------:R-:W-:Y:S01]  /*5370*/  @!P3 IMAD.IADD R29, R29, 0x1, -R10.reuse ;  /* 0x000000011d1db824 */ /* 0x100fe200078e0a0a */
[----:B------:R-:W-:Y:S01]  /*5380*/  ISETP.GE.AND P3, PT, R18, RZ, PT ;  /* 0x000000ff1200720c */ /* 0x000fe20003f66270 */
[----:B------:R-:W-:Y:S01]  /*5390*/  @!P4 IMAD.IADD R17, R17, 0x1, -R10 ;  /* 0x000000011111c824 */ /* 0x000fe200078e0a0a */
[----:B------:R-:W-:Y:S01]  /*53a0*/  ISETP.GT.U32.AND P4, PT, R0, R7, PT ;  /* 0x000000070000720c */ /* 0x000fe20003f84070 */
[----:B------:R-:W-:Y:S01]  /*53b0*/  @!P5 IMAD.MOV R21, RZ, RZ, -R21 ;  /* 0x000000ffff15d224 */ /* 0x000fe200078e0a15 */
[----:B------:R-:W-:-:S02]  /*53c0*/  SEL R27, R5, R27, !P0 ;  /* 0x0000001b051b7207 */ /* 0x000fc40004000000 */
[----:B------:R-:W-:Y:S01]  /*53d0*/  ISETP.GT.U32.AND P5, PT, R0, R17, PT ;  /* 0x000000110000720c */ /* 0x000fe20003fa4070 */
[----:B------:R-:W-:Y:S01]  /*53e0*/  @!P2 IMAD.MOV R29, RZ, RZ, -R29 ;  /* 0x000000ffff1da224 */ /* 0x000fe200078e0a1d */
[----:B------:R-:W-:Y:S02]  /*53f0*/  ISETP.GE.AND P2, PT, R14, RZ, PT ;  /* 0x000000ff0e00720c */ /* 0x000fe40003f46270 */
[----:B------:R-:W-:Y:S02]  /*5400*/  IADD3 R34, PT, PT, R27, R38, R34 ;  /* 0x000000261b227210 */ /* 0x000fe40007ffe022 */
[----:B------:R-:W-:Y:S02]  /*5410*/  SEL R25, R5, R25, !P0 ;  /* 0x0000001905197207 */ /* 0x000fe40004000000 */
[----:B------:R-:W-:Y:S01]  /*5420*/  @!P3 IADD3 R23, PT, PT, -R23, RZ, RZ ;  /* 0x000000ff1717b210 */ /* 0x000fe20007ffe1ff */
[----:B------:R-:W-:Y:S01]  /*5430*/  @!P4 IMAD.IADD R7, R7, 0x1, -R10 ;  /* 0x000000010707c824 */ /* 0x000fe200078e0a0a */
[----:B------:R-:W-:-:S02]  /*5440*/  ISETP.GE.AND P3, PT, R16, RZ, PT ;  /* 0x000000ff1000720c */ /* 0x000fc40003f66270 */
[----:B------:R-:W-:Y:S01]  /*5450*/  SEL R21, R5, R21, !P0 ;  /* 0x0000001505157207 */ /* 0x000fe20004000000 */
[----:B------:R-:W-:Y:S01]  /*5460*/  @!P5 IMAD.IADD R17, R17, 0x1, -R10 ;  /* 0x000000011111d824 */ /* 0x000fe200078e0a0a */
[----:B------:R-:W-:Y:S02]  /*5470*/  SEL R23, R5, R23, !P0 ;  /* 0x0000001705177207 */ /* 0x000fe40004000000 */
[----:B------:R-:W-:Y:S01]  /*5480*/  IADD3 R34, PT, PT, R21, R25, R34 ;  /* 0x0000001915227210 */ /* 0x000fe20007ffe022 */
[----:B------:R-:W-:Y:S01]  /*5490*/  @!P2 IMAD.MOV R17, RZ, RZ, -R17 ;  /* 0x000000ffff11a224 */ /* 0x000fe200078e0a11 */
[----:B------:R-:W-:Y:S02]  /*54a0*/  ISETP.NE.AND P2, PT, R13, RZ, PT ;  /* 0x000000ff0d00720c */ /* 0x000fe40003f45270 */
[----:B------:R-:W-:-:S03]  /*54b0*/  SEL R29, R5, R29, !P0 ;  /* 0x0000001d051d7207 */ /* 0x000fc60004000000 */
[----:B------:R-:W-:Y:S01]  /*54c0*/  @!P3 IMAD.MOV R7, RZ, RZ, -R7 ;  /* 0x000000ffff07b224 */ /* 0x000fe200078e0a07 */
[----:B------:R-:W-:Y:S02]  /*54d0*/  IADD3 R2, P3, PT, R2, 0x4000, RZ ;  /* 0x0000400002027810 */ /* 0x000fe40007f7e0ff */
[----:B------:R-:W-:Y:S02]  /*54e0*/  IADD3 R34, PT, PT, R29, R23, R34 ;  /* 0x000000171d227210 */ /* 0x000fe40007ffe022 */
[C---:B------:R-:W-:Y:S01]  /*54f0*/  SEL R14, R5.reuse, R7, !P0 ;  /* 0x00000007050e7207 */ /* 0x040fe20004000000 */
[----:B------:R-:W-:Y:S01]  /*5500*/  IMAD.X R3, RZ, RZ, R3, P3 ;  /* 0x000000ffff037224 */ /* 0x000fe200018e0603 */
[----:B------:R-:W-:-:S04]  /*5510*/  SEL R7, R5, R17, !P0 ;  /* 0x0000001105077207 */ /* 0x000fc80004000000 */
[----:B------:R-:W-:Y:S01]  /*5520*/  IADD3 R7, PT, PT, R7, R14, R34 ;  /* 0x0000000e07077210 */ /* 0x000fe20007ffe022 */
[----:B------:R-:W-:Y:S06]  /*5530*/  @P2 BRA `(.L_x_52) ;  /* 0xfffffff000902947 */ /* 0x000fec000383ffff */
.L_x_51:
[----:B------:R-:W-:Y:S05]  /*5540*/  BSYNC.RECONVERGENT B2 ;  /* 0x0000000000027941 */ /* 0x000fea0003800200 */
.L_x_50:
[----:B------:R-:W-:Y:S05]  /*5550*/  @!P1 BRA `(.L_x_49) ;  /* 0x0000000c00349947 */ /* 0x000fea0003800000 */
[----:B------:R-:W-:Y:S01]  /*5560*/  ISETP.GE.U32.AND P2, PT, R31, 0x8, PT ;  /* 0x000000081f00780c */ /* 0x000fe20003f46070 */
[----:B------:R-:W-:Y:S01]  /*5570*/  BSSY.RECONVERGENT B2, `(.L_x_53) ;  /* 0x000006f000027945 */ /* 0x000fe20003800200 */
[----:B------:R-:W-:-:S04]  /*5580*/  LOP3.LUT R22, R11, 0x7, RZ, 0xc0, !PT ;  /* 0x000000070b167812 */ /* 0x000fc800078ec0ff */
[----:B------:R-:W-:-:S07]  /*5590*/  ISETP.NE.AND P1, PT, R22, RZ, PT ;  /* 0x000000ff1600720c */ /* 0x000fce0003f25270 */
[----:B------:R-:W-:Y:S06]  /*55a0*/  @!P2 BRA `(.L_x_54) ;  /* 0x0000000400aca947 */ /* 0x000fec0003800000 */
[----:B------:R-:W0:Y:S01]  /*55b0*/  LDCU.64 UR8, c[0x0][0x380] ;  /* 0x00007000ff0877ac */ /* 0x000e220008000a00 */
[----:B------:R-:W-:-:S05]  /*55c0*/  IADD3 R2, P2, PT, R12, R9, RZ ;  /* 0x000000090c027210 */ /* 0x000fca0007f5e0ff */
[----:B------:R-:W-:Y:S01]  /*55d0*/  IMAD.X R3, RZ, RZ, R8, P2 ;  /* 0x000000ffff037224 */ /* 0x000fe200010e0608 */
        /* <DEDUP_REMOVED lines=12> */
[----:B---3--:R-:W-:-:S03]  /*56a0*/  IABS R25, R16 ;  /* 0x0000001000197213 */ /* 0x008fc60000000000 */
[----:B------:R-:W-:Y:S01]  /*56b0*/  IMAD.HI.U32 R20, R4, R21, RZ ;  /* 0x0000001504147227 */ /* 0x000fe200078e00ff */
[----:B----4-:R-:W-:-:S03]  /*56c0*/  IABS R27, R17 ;  /* 0x00000011001b7213 */ /* 0x010fc60000000000 */
[----:B------:R-:W-:Y:S02]  /*56d0*/  IMAD.MOV R23, RZ, RZ, -R20 ;  /* 0x000000ffff177224 */ /* 0x000fe400078e0a14 */
[----:B0-----:R-:W-:Y:S01]  /*56e0*/  IMAD.HI.U32 R18, R4, R25, RZ ;  /* 0x0000001904127227 */ /* 0x001fe200078e00ff */
[----:B-----5:R-:W-:-:S03]  /*56f0*/  IABS R29, R15 ;  /* 0x0000000f001d7213 */ /* 0x020fc60000000000 */
[----:B------:R-:W-:Y:S01]  /*5700*/  IMAD R19, R10, R23, R21 ;  /* 0x000000170a137224 */ /* 0x000fe200078e0215 */
[----:B------:R-:W-:Y:S01]  /*5710*/  IABS R31, R2 ;  /* 0x00000002001f7213 */ /* 0x000fe20000000000 */
[----:B------:R-:W-:-:S03]  /*5720*/  IMAD.HI.U32 R20, R4, R27, RZ ;  /* 0x0000001b04147227 */ /* 0x000fc600078e00ff */
[----:B------:R-:W-:Y:S01]  /*5730*/  ISETP.GT.U32.AND P2, PT, R0, R19, PT ;  /* 0x000000130000720c */ /* 0x000fe20003f44070 */
[----:B------:R-:W-:Y:S01]  /*5740*/  IMAD.HI.U32 R21, R4, R29, RZ ;  /* 0x0000001d04157227 */ /* 0x000fe200078e00ff */
[----:B------:R-:W-:-:S03]  /*5750*/  IABS R33, R3 ;  /* 0x0000000300217213 */ /* 0x000fc60000000000 */
[----:B------:R-:W-:Y:S02]  /*5760*/  IMAD.MOV R18, RZ, RZ, -R18 ;  /* 0x000000ffff127224 */ /* 0x000fe400078e0a12 */
[----:B------:R-:W-:Y:S01]  /*5770*/  IMAD.MOV R20, RZ, RZ, -R20 ;  /* 0x000000ffff147224 */ /* 0x000fe200078e0a14 */
[----:B------:R-:W-:Y:S01]  /*5780*/  IABS R35, R14 ;  /* 0x0000000e00237213 */ /* 0x000fe20000000000 */
[----:B------:R-:W-:Y:S02]  /*5790*/  IMAD.MOV R23, RZ, RZ, -R21 ;  /* 0x000000ffff177224 */ /* 0x000fe400078e0a15 */
[C---:B------:R-:W-:Y:S02]  /*57a0*/  IMAD R21, R10.reuse, R18, R25 ;  /* 0x000000120a157224 */ /* 0x040fe400078e0219 */
[C---:B------:R-:W-:Y:S02]  /*57b0*/  IMAD R25, R10.reuse, R20, R27 ;  /* 0x000000140a197224 */ /* 0x040fe400078e021b */
[----:B------:R-:W-:Y:S01]  /*57c0*/  IMAD R23, R10, R23, R29 ;  /* 0x000000170a177224 */ /* 0x000fe200078e021d */
[C---:B------:R-:W-:Y:S01]  /*57d0*/  ISETP.GT.U32.AND P3, PT, R0.reuse, R21, PT ;  /* 0x000000150000720c */ /* 0x040fe20003f64070 */
[----:B------:R-:W-:Y:S01]  /*57e0*/  @!P2 IMAD.IADD R19, R19, 0x1, -R10 ;  /* 0x000000011313a824 */ /* 0x000fe200078e0a0a */
[----:B------:R-:W-:Y:S01]  /*57f0*/  ISETP.GT.U32.AND P6, PT, R0, R25, PT ;  /* 0x000000190000720c */ /* 0x000fe20003fc4070 */
[----:B------:R-:W-:Y:S01]  /*5800*/  IMAD.HI.U32 R18, R4, R31, RZ ;  /* 0x0000001f04127227 */ /* 0x000fe200078e00ff */
[----:B------:R-:W-:-:S02]  /*5810*/  ISETP.GT.U32.AND P4, PT, R0, R23, PT ;  /* 0x000000170000720c */ /* 0x000fc40003f84070 */
[----:B------:R-:W-:Y:S01]  /*5820*/  ISETP.GT.U32.AND P5, PT, R0, R19, PT ;  /* 0x000000130000720c */ /* 0x000fe20003fa4070 */
[----:B------:R-:W-:Y:S01]  /*5830*/  IMAD.MOV R27, RZ, RZ, -R18 ;  /* 0x000000ffff1b7224 */ /* 0x000fe200078e0a12 */
[----:B------:R-:W-:Y:S01]  /*5840*/  IABS R29, R13 ;  /* 0x0000000d001d7213 */ /* 0x000fe20000000000 */
[----:B------:R-:W-:Y:S01]  /*5850*/  IMAD.HI.U32 R20, R4, R33, RZ ;  /* 0x0000002104147227 */ /* 0x000fe200078e00ff */
[----:B------:R-:W-:-:S03]  /*5860*/  ISETP.GE.AND P2, PT, R24, RZ, PT ;  /* 0x000000ff1800720c */ /* 0x000fc60003f46270 */
[--C-:B------:R-:W-:Y:S02]  /*5870*/  @!P3 IMAD.IADD R21, R21, 0x1, -R10.reuse ;  /* 0x000000011515b824 */ /* 0x100fe400078e0a0a */
[--C-:B------:R-:W-:Y:S02]  /*5880*/  @!P6 IMAD.IADD R25, R25, 0x1, -R10.reuse ;  /* 0x000000011919e824 */ /* 0x100fe400078e0a0a */
[----:B------:R-:W-:Y:S01]  /*5890*/  @!P4 IMAD.IADD R23, R23, 0x1, -R10 ;  /* 0x000000011717c824 */ /* 0x000fe200078e0a0a */
[----:B------:R-:W-:Y:S01]  /*58a0*/  ISETP.GT.U32.AND P3, PT, R0, R21, PT ;  /* 0x000000150000720c */ /* 0x000fe20003f64070 */
[----:B------:R-:W-:Y:S01]  /*58b0*/  IMAD.HI.U32 R18, R4, R29, RZ ;  /* 0x0000001d04127227 */ /* 0x000fe200078e00ff */
[----:B------:R-:W-:-:S03]  /*58c0*/  ISETP.GT.U32.AND P4, PT, R0, R25, PT ;  /* 0x000000190000720c */ /* 0x000fc60003f84070 */
[----:B------:R-:W-:Y:S01]  /*58d0*/  @!P5 IMAD.IADD R19, R19, 0x1, -R10 ;  /* 0x000000011313d824 */ /* 0x000fe200078e0a0a */
[----:B------:R-:W-:Y:S01]  /*58e0*/  ISETP.GT.U32.AND P5, PT, R0, R23, PT ;  /* 0x000000170000720c */ /* 0x000fe20003fa4070 */
[----:B------:R-:W-:Y:S02]  /*58f0*/  IMAD.MOV R18, RZ, RZ, -R18 ;  /* 0x000000ffff127224 */ /* 0x000fe400078e0a12 */
[C---:B------:R-:W-:Y:S02]  /*5900*/  IMAD R27, R10.reuse, R27, R31 ;  /* 0x0000001b0a1b7224 */ /* 0x040fe400078e021f */
[----:B------:R-:W-:Y:S02]  /*5910*/  IMAD.MOV R20, RZ, RZ, -R20 ;  /* 0x000000ffff147224 */ /* 0x000fe400078e0a14 */
[----:B------:R-:W-:Y:S01]  /*5920*/  IMAD R29, R10, R18, R29 ;  /* 0x000000120a1d7224 */ /* 0x000fe200078e021d */
[----:B------:R-:W-:Y:S01]  /*5930*/  ISETP.GT.U32.AND P6, PT, R0, R27, PT ;  /* 0x0000001b0000720c */ /* 0x000fe20003fc4070 */
[----:B------:R-:W-:-:S02]  /*5940*/  IMAD R31, R10, R20, R33 ;  /* 0x000000140a1f7224 */ /* 0x000fc400078e0221 */
[----:B------:R-:W-:Y:S01]  /*5950*/  @!P2 IMAD.MOV R19, RZ, RZ, -R19 ;  /* 0x000000ffff13a224 */ /* 0x000fe200078e0a13 */
[----:B------:R-:W-:Y:S01]  /*5960*/  ISETP.GT.U32.AND P2, PT, R0, R29, PT ;  /* 0x0000001d0000720c */ /* 0x000fe20003f44070 */
[----:B------:R-:W-:-:S04]  /*5970*/  IMAD.HI.U32 R18, R4, R35, RZ ;  /* 0x0000002304127227 */ /* 0x000fc800078e00ff */
[--C-:B------:R-:W-:Y:S01]  /*5980*/  @!P3 IMAD.IADD R21, R21, 0x1, -R10.reuse ;  /* 0x000000011515b824 */ /* 0x100fe200078e0a0a */
[----:B------:R-:W-:Y:S01]  /*5990*/  ISETP.GE.AND P3, PT, R16, RZ, PT ;  /* 0x000000ff1000720c */ /* 0x000fe20003f66270 */
[--C-:B------:R-:W-:Y:S01]  /*59a0*/  @!P4 IMAD.IADD R25, R25, 0x1, -R10.reuse ;  /* 0x000000011919c824 */ /* 0x100fe200078e0a0a */
[----:B------:R-:W-:Y:S01]  /*59b0*/  ISETP.GT.U32.AND P4, PT, R0, R31, PT ;  /* 0x0000001f0000720c */ /* 0x000fe20003f84070 */
[----:B------:R-:W-:Y:S01]  /*59c0*/  @!P5 IMAD.IADD R23, R23, 0x1, -R10 ;  /* 0x000000011717d824 */ /* 0x000fe200078e0a0a */
[----:B------:R-:W-:Y:S01]  /*59d0*/  ISETP.GE.AND P5, PT, R17, RZ, PT ;  /* 0x000000ff1100720c */ /* 0x000fe20003fa6270 */
[----:B------:R-:W-:Y:S01]  /*59e0*/  IMAD.MOV R18, RZ, RZ, -R18 ;  /* 0x000000ffff127224 */ /* 0x000fe200078e0a12 */
[----:B------:R-:W-:Y:S01]  /*59f0*/  SEL R16, R5, R19, !P0 ;  /* 0x0000001305107207 */ /* 0x000fe20004000000 */
[----:B------:R-:W-:Y:S01]  /*5a00*/  @!P6 IMAD.IADD R27, R27, 0x1, -R10 ;  /* 0x000000011b1be824 */ /* 0x000fe200078e0a0a */
[----:B------:R-:W-:Y:S01]  /*5a10*/  @!P2 IADD3 R29, PT, PT, R29, -R10, RZ ;  /* 0x8000000a1d1da210 */ /* 0x000fe20007ffe0ff */
[----:B------:R-:W-:Y:S01]  /*5a20*/  IMAD R17, R10, R18, R35 ;  /* 0x000000120a117224 */ /* 0x000fe200078e0223 */
[----:B------:R-:W-:Y:S01]  /*5a30*/  ISETP.GE.AND P2, PT, R15, RZ, PT ;  /* 0x000000ff0f00720c */ /* 0x000fe20003f46270 */
[----:B------:R-:W-:-:S02]  /*5a40*/  IMAD.IADD R16, R7, 0x1, R16 ;  /* 0x0000000107107824 */ /* 0x000fc400078e0210 */
[----:B------:R-:W-:Y:S01]  /*5a50*/  @!P3 IMAD.MOV R21, RZ, RZ, -R21 ;  /* 0x000000ffff15b224 */ /* 0x000fe200078e0a15 */
[C---:B------:R-:W-:Y:S01]  /*5a60*/  ISETP.GT.U32.AND P6, PT, R0.reuse, R17, PT ;  /* 0x000000110000720c */ /* 0x040fe20003fc4070 */
[----:B------:R-:W-:Y:S01]  /*5a70*/  @!P4 IMAD.IADD R31, R31, 0x1, -R10 ;  /* 0x000000011f1fc824 */ /* 0x000fe200078e0a0a */
[C---:B------:R-:W-:Y:S01]  /*5a80*/  ISETP.GT.U32.AND P3, PT, R0.reuse, R27, PT ;  /* 0x0000001b0000720c */ /* 0x040fe20003f64070 */
[----:B------:R-:W-:Y:S01]  /*5a90*/  @!P5 IMAD.MOV R25, RZ, RZ, -R25 ;  /* 0x000000ffff19d224 */ /* 0x000fe200078e0a19 */
[C---:B------:R-:W-:Y:S02]  /*5aa0*/  ISETP.GT.U32.AND P5, PT, R0.reuse, R29, PT ;  /* 0x0000001d0000720c */ /* 0x040fe40003fa4070 */
[----:B------:R-:W-:Y:S02]  /*5ab0*/  ISETP.GT.U32.AND P4, PT, R0, R31, PT ;  /* 0x0000001f0000720c */ /* 0x000fe40003f84070 */
[----:B------:R-:W-:Y:S01]  /*5ac0*/  SEL R21, R5, R21, !P0 ;  /* 0x0000001505157207 */ /* 0x000fe20004000000 */
[----:B------:R-:W-:Y:S01]  /*5ad0*/  @!P2 IMAD.MOV R23, RZ, RZ, -R23 ;  /* 0x000000ffff17a224 */ /* 0x000fe200078e0a17 */
[----:B------:R-:W-:-:S02]  /*5ae0*/  ISETP.GE.AND P2, PT, R2, RZ, PT ;  /* 0x000000ff0200720c */ /* 0x000fc40003f46270 */
[----:B------:R-:W-:Y:S01]  /*5af0*/  SEL R25, R5, R25, !P0 ;  /* 0x0000001905197207 */ /* 0x000fe20004000000 */
[--C-:B------:R-:W-:Y:S01]  /*5b00*/  @!P6 IMAD.IADD R17, R17, 0x1, -R10.reuse ;  /* 0x000000011111e824 */ /* 0x100fe200078e0a0a */
[----:B------:R-:W-:Y:S01]  /*5b10*/  SEL R23, R5, R23, !P0 ;  /* 0x0000001705177207 */ /* 0x000fe20004000000 */
[--C-:B------:R-:W-:Y:S01]  /*5b20*/  @!P3 IMAD.IADD R27, R27, 0x1, -R10.reuse ;  /* 0x000000011b1bb824 */ /* 0x100fe200078e0a0a */
[----:B------:R-:W-:Y:S01]  /*5b30*/  ISETP.GE.AND P3, PT, R13, RZ, PT ;  /* 0x000000ff0d00720c */ /* 0x000fe20003f66270 */
[--C-:B------:R-:W-:Y:S01]  /*5b40*/  @!P5 IMAD.IADD R29, R29, 0x1, -R10.reuse ;  /* 0x000000011d1dd824 */ /* 0x100fe200078e0a0a */
[----:B------:R-:W-:Y:S01]  /*5b50*/  ISETP.GT.U32.AND P6, PT, R0, R17, PT ;  /* 0x000000110000720c */ /* 0x000fe20003fc4070 */
[----:B------:R-:W-:Y:S01]  /*5b60*/  @!P4 IMAD.IADD R31, R31, 0x1, -R10 ;  /* 0x000000011f1fc824 */ /* 0x000fe200078e0a0a */
[----:B------:R-:W-:Y:S02]  /*5b70*/  ISETP.GE.AND P5, PT, R3, RZ, PT ;  /* 0x000000ff0300720c */ /* 0x000fe40003fa6270 */
[----:B------:R-:W-:Y:S01]  /*5b80*/  ISETP.GE.AND P4, PT, R14, RZ, PT ;  /* 0x000000ff0e00720c */ /* 0x000fe20003f86270 */
[----:B------:R-:W-:Y:S01]  /*5b90*/  @!P2 IMAD.MOV R27, RZ, RZ, -R27 ;  /* 0x000000ffff1ba224 */ /* 0x000fe200078e0a1b */
[----:B------:R-:W-:-:S04]  /*5ba0*/  IADD3 R16, PT, PT, R25, R21, R16 ;  /* 0x0000001519107210 */ /* 0x000fc80007ffe010 */
[----:B------:R-:W-:Y:S01]  /*5bb0*/  SEL R27, R5, R27, !P0 ;  /* 0x0000001b051b7207 */ /* 0x000fe20004000000 */
[----:B------:R-:W-:Y:S02]  /*5bc0*/  @!P3 IMAD.MOV R29, RZ, RZ, -R29 ;  /* 0x000000ffff1db224 */ /* 0x000fe400078e0a1d */
[----:B------:R-:W-:Y:S01]  /*5bd0*/  @!P6 IMAD.IADD R17, R17, 0x1, -R10 ;  /* 0x000000011111e824 */ /* 0x000fe200078e0a0a */
[----:B------:R-:W-:Y:S01]  /*5be0*/  IADD3 R16, PT, PT, R27, R23, R16 ;  /* 0x000000171b107210 */ /* 0x000fe20007ffe010 */
[----:B------:R-:W-:Y:S01]  /*5bf0*/  @!P5 IMAD.MOV R31, RZ, RZ, -R31 ;  /* 0x000000ffff1fd224 */ /* 0x000fe200078e0a1f */
[----:B------:R-:W-:Y:S01]  /*5c00*/  SEL R29, R5, R29, !P0 ;  /* 0x0000001d051d7207 */ /* 0x000fe20004000000 */
[----:B------:R-:W-:-:S03]  /*5c10*/  @!P4 IMAD.MOV R17, RZ, RZ, -R17 ;  /* 0x000000ffff11c224 */ /* 0x000fc600078e0a11 */
[C---:B------:R-:W-:Y:S02]  /*5c20*/  SEL R31, R5.reuse, R31, !P0 ;  /* 0x0000001f051f7207 */ /* 0x040fe40004000000 */
[----:B------:R-:W-:Y:S02]  /*5c30*/  SEL R7, R5, R17, !P0 ;  /* 0x0000001105077207 */ /* 0x000fe40004000000 */
[----:B------:R-:W-:-:S05]  /*5c40*/  IADD3 R16, PT, PT, R31, R29, R16 ;  /* 0x0000001d1f107210 */ /* 0x000fca0007ffe010 */
[----:B------:R-:W-:-:S07]  /*5c50*/  IMAD.IADD R7, R16, 0x1, R7 ;  /* 0x0000000110077824 */ /* 0x000fce00078e0207 */
.L_x_54:
[----:B------:R-:W-:Y:S05]  /*5c60*/  BSYNC.RECONVERGENT B2 ;  /* 0x0000000000027941 */ /* 0x000fea0003800200 */
.L_x_53:
        /* <DEDUP_REMOVED lines=18> */
[----:B------:R-:W-:Y:S01]  /*5d90*/  IMAD.HI.U32 R13, R4, R17, RZ ;  /* 0x00000011040d7227 */ /* 0x000fe200078e00ff */
[----:B----4-:R-:W-:-:S03]  /*5da0*/  IABS R21, R15 ;  /* 0x0000000f00157213 */ /* 0x010fc60000000000 */
[----:B------:R-:W-:Y:S02]  /*5db0*/  IMAD.MOV R18, RZ, RZ, -R13 ;  /* 0x000000ffff127224 */ /* 0x000fe400078e0a0d */
[----:B------:R-:W-:Y:S01]  /*5dc0*/  IMAD.HI.U32 R13, R4, R19, RZ ;  /* 0x00000013040d7227 */ /* 0x000fe200078e00ff */
[----:B-----5:R-:W-:-:S03]  /*5dd0*/  IABS R23, R16 ;  /* 0x0000001000177213 */ /* 0x020fc60000000000 */
        /* <DEDUP_REMOVED lines=25> */
[----:B------:R-:W-:-:S02]  /*5f70*/  ISETP.GE.AND P2, PT, R15, RZ, PT ;  /* 0x000000ff0f00720c */ /* 0x000fc40003f46270 */
[----:B------:R-:W-:Y:S02]  /*5f80*/  SEL R2, R5, R3, !P0 ;  /* 0x0000000305027207 */ /* 0x000fe40004000000 */
[----:B------:R-:W-:Y:S02]  /*5f90*/  @!P3 IADD3 R13, PT, PT, R13, -R10, RZ ;  /* 0x8000000a0d0db210 */ /* 0x000fe40007ffe0ff */
[----:B------:R-:W-:Y:S01]  /*5fa0*/  ISETP.GE.AND P3, PT, R16, RZ, PT ;  /* 0x000000ff1000720c */ /* 0x000fe20003f66270 */
[--C-:B------:R-:W-:Y:S02]  /*5fb0*/  @!P4 IMAD.IADD R17, R17, 0x1, -R10.reuse ;  /* 0x000000011111c824 */ /* 0x100fe400078e0a0a */
[----:B------:R-:W-:Y:S02]  /*5fc0*/  @!P6 IMAD.IADD R19, R19, 0x1, -R10 ;  /* 0x000000011313e824 */ /* 0x000fe400078e0a0a */
[----:B------:R-:W-:Y:S02]  /*5fd0*/  @!P5 IMAD.MOV R13, RZ, RZ, -R13 ;  /* 0x000000ffff0dd224 */ /* 0x000fe400078e0a0d */
[----:B------:R-:W-:-:S02]  /*5fe0*/  @!P2 IMAD.MOV R17, RZ, RZ, -R17 ;  /* 0x000000ffff11a224 */ /* 0x000fc400078e0a11 */
[----:B------:R-:W-:Y:S01]  /*5ff0*/  IMAD.IADD R2, R7, 0x1, R2 ;  /* 0x0000000107027824 */ /* 0x000fe200078e0202 */
[C---:B------:R-:W-:Y:S02]  /*6000*/  SEL R13, R5.reuse, R13, !P0 ;  /* 0x0000000d050d7207 */ /* 0x040fe40004000000 */
[----:B------:R-:W-:Y:S01]  /*6010*/  SEL R17, R5, R17, !P0 ;  /* 0x0000001105117207 */ /* 0x000fe20004000000 */
[----:B------:R-:W-:-:S03]  /*6020*/  @!P3 IMAD.MOV R19, RZ, RZ, -R19 ;  /* 0x000000ffff13b224 */ /* 0x000fc600078e0a13 */
[----:B------:R-:W-:Y:S02]  /*6030*/  IADD3 R2, PT, PT, R17, R13, R2 ;  /* 0x0000000d11027210 */ /* 0x000fe40007ffe002 */
[----:B------:R-:W-:-:S05]  /*6040*/  SEL R7, R5, R19, !P0 ;  /* 0x0000001305077207 */ /* 0x000fca0004000000 */
[----:B------:R-:W-:-:S07]  /*6050*/  IMAD.IADD R7, R2, 0x1, R7 ;  /* 0x0000000102077824 */ /* 0x000fce00078e0207 */
.L_x_56:
[----:B------:R-:W-:Y:S05]  /*6060*/  BSYNC.RECONVERGENT B2 ;  /* 0x0000000000027941 */ /* 0x000fea0003800200 */
.L_x_55:
[----:B------:R-:W-:Y:S05]  /*6070*/  @!P1 BRA `(.L_x_49) ;  /* 0x00000000006c9947 */ /* 0x000fea0003800000 */
[----:B------:R-:W0:Y:S01]  /*6080*/  LDCU.64 UR8, c[0x0][0x380] ;  /* 0x00007000ff0877ac */ /* 0x000e220008000a00 */
[----:B------:R-:W1:Y:S01]  /*6090*/  LDC R13, c[0x0][0x390] ;  /* 0x0000e400ff0d7b82 */ /* 0x000e620000000800 */
[----:B------:R-:W-:Y:S01]  /*60a0*/  IADD3 R3, P1, PT, R12, R9, RZ ;  /* 0x000000090c037210 */ /* 0x000fe20007f3e0ff */
[----:B------:R-:W-:-:S04]  /*60b0*/  IMAD.MOV R11, RZ, RZ, -R11 ;  /* 0x000000ffff0b7224 */ /* 0x000fc800078e0a0b */
[----:B------:R-:W-:Y:S01]  /*60c0*/  IMAD.X R8, RZ, RZ, R8, P1 ;  /* 0x000000ffff087224 */ /* 0x000fe200008e0608 */
[----:B0-----:R-:W-:-:S04]  /*60d0*/  LEA R10, P2, R3, UR8, 0x2 ;  /* 0x00000008030a7c11 */ /* 0x001fc8000f8410ff */
[----:B------:R-:W-:-:S09]  /*60e0*/  LEA.HI.X R3, R3, UR9, R8, 0x2, P2 ;  /* 0x0000000903037c11 */ /* 0x000fd200090f1408 */
.L_x_57:
        /* <DEDUP_REMOVED lines=20> */
.L_x_49:
[----:B------:R-:W-:Y:S05]  /*6230*/  BSYNC.RECONVERGENT B1 ;  /* 0x0000000000017941 */ /* 0x000fea0003800200 */
.L_x_47:
        /* <DEDUP_REMOVED lines=9> */
[----:B------:R-:W1:Y:S01]  /*62d0*/  @!P1 S2R R8, SR_CgaCtaId ;  /* 0x0000000000089919 */ /* 0x000e620000008800 */
[----:B0-----:R-:W-:Y:S02]  /*62e0*/  SEL R3, R2, RZ, !P0 ;  /* 0x000000ff02037207 */ /* 0x001fe40004000000 */
[----:B------:R-:W-:-:S03]  /*62f0*/  ISETP.GT.AND P0, PT, R9, 0x1b, PT ;  /* 0x0000001b0900780c */ /* 0x000fc60003f04270 */
[----:B------:R-:W-:-:S05]  /*6300*/  IMAD.IADD R3, R0, 0x1, R3 ;  /* 0x0000000100037824 */ /* 0x000fca00078e0203 */
[----:B------:R-:W0:Y:S02]  /*6310*/  SHFL.DOWN PT, R2, R3, 0x4, 0x1f ;  /* 0x08801f0003027f89 */ /* 0x000e2400000e0000 */
[----:B0-----:R-:W-:Y:S02]  /*6320*/  SEL R2, R2, RZ, !P0 ;  /* 0x000000ff02027207 */ /* 0x001fe40004000000 */
[----:B------:R-:W-:-:S03]  /*6330*/  ISETP.GT.AND P0, PT, R9, 0x17, PT ;  /* 0x000000170900780c */ /* 0x000fc60003f04270 */
[----:B------:R-:W-:Y:S01]  /*6340*/  IMAD.IADD R2, R3, 0x1, R2 ;  /* 0x0000000103027824 */ /* 0x000fe200078e0202 */
[----:B------:R-:W-:-:S04]  /*6350*/  @!P1 SHF.R.U32.HI R3, RZ, 0x3, R6 ;  /* 0x00000003ff039819 */ /* 0x000fc80000011606 */
[----:B------:R-:W0:Y:S01]  /*6360*/  SHFL.DOWN PT, R4, R2, 0x8, 0x1f ;  /* 0x09001f0002047f89 */ /* 0x000e2200000e0000 */
[----:B------:R-:W-:Y:S02]  /*6370*/  @!P1 LOP3.LUT R3, R3, 0x7c, RZ, 0xc0, !PT ;  /* 0x0000007c03039812 */ /* 0x000fe400078ec0ff */
[----:B0-----:R-:W-:Y:S02]  /*6380*/  SEL R5, R4, RZ, !P0 ;  /* 0x000000ff04057207 */ /* 0x001fe40004000000 */
[----:B------:R-:W-:-:S03]  /*6390*/  ISETP.GT.AND P0, PT, R9, 0xf, PT ;  /* 0x0000000f0900780c */ /* 0x000fc60003f04270 */
[----:B------:R-:W-:Y:S01]  /*63a0*/  IMAD.IADD R0, R2, 0x1, R5 ;  /* 0x0000000102007824 */ /* 0x000fe200078e0205 */
[----:B------:R-:W-:-:S04]  /*63b0*/  @!P1 MOV R5, 0x400 ;  /* 0x0000040000059802 */ /* 0x000fc80000000f00 */
[----:B------:R-:W0:Y:S01]  /*63c0*/  SHFL.DOWN PT, R4, R0, 0x10, 0x1f ;  /* 0x0a001f0000047f89 */ /* 0x000e2200000e0000 */
[----:B-1----:R-:W-:-:S05]  /*63d0*/  @!P1 LEA R8, R8, R5, 0x18 ;  /* 0x0000000508089211 */ /* 0x002fca00078ec0ff */
[----:B------:R-:W-:Y:S01]  /*63e0*/  @!P1 IMAD.IADD R8, R3, 0x1, R8 ;  /* 0x0000000103089824 */ /* 0x000fe200078e0208 */
        /* <DEDUP_REMOVED lines=9> */
[----:B--2---:R-:W0:Y:S04]  /*6480*/  LDS.128 R8, [UR4+0x10] ;  /* 0x00001004ff087984 */ /* 0x004e280008000c00 */
[----:B------:R-:W1:Y:S01]  /*6490*/  LDS.64 R2, [UR4+0x20] ;  /* 0x00002004ff027984 */ /* 0x000e620008000a00 */
[----:B0-----:R-:W-:-:S04]  /*64a0*/  IADD3 R0, PT, PT, R8, R0, R5 ;  /* 0x0000000008007210 */ /* 0x001fc80007ffe005 */
[----:B------:R-:W-:-:S04]  /*64b0*/  IADD3 R0, PT, PT, R10, R0, R9 ;  /* 0x000000000a007210 */ /* 0x000fc80007ffe009 */
[----:B-1----:R-:W-:-:S05]  /*64c0*/  IADD3 R0, PT, PT, R2, R0, R11 ;  /* 0x0000000002007210 */ /* 0x002fca0007ffe00b */
[----:B------:R-:W-:-:S07]  /*64d0*/  IMAD.IADD R5, R0, 0x1, R3 ;  /* 0x0000000100057824 */ /* 0x000fce00078e0203 */
.L_x_45:
[----:B------:R-:W-:Y:S05]  /*64e0*/  BSYNC.RECONVERGENT B0 ;  /* 0x0000000000007941 */ /* 0x000fea0003800200 */
.L_x_30:
[----:B------:R-:W-:Y:S05]  /*64f0*/  @P5 EXIT ;  /* 0x000000000000594d */ /* 0x000fea0003800000 */
[----:B-1----:R-:W1:Y:S01]  /*6500*/  LDC.64 R2, c[0x0][0x398] ;  /* 0x0000e600ff027b82 */ /* 0x002e620000000a00 */
[----:B------:R-:W0:Y:S02]  /*6510*/  LDCU UR4, c[0x0][0x3ac] ;  /* 0x00007580ff0477ac */ /* 0x000e240008000800 */
[----:B0-2---:R-:W-:-:S05]  /*6520*/  VIADD R5, R5, UR4 ;  /* 0x0000000405057c36 */ /* 0x005fca0008000000 */
[----:B-1----:R-:W-:Y:S01]  /*6530*/  STG.E desc[UR6][R2.64], R5 ;  /* 0x0000000502007986 */ /* 0x002fe2000c101906 */
[----:B------:R-:W-:Y:S05]  /*6540*/  EXIT ;  /* 0x000000000000794d */ /* 0x000fea0003800000 */
.L_x_58:
        /* <DEDUP_REMOVED lines=11> */
.L_x_779:


//--------------------- .text._ZN3cub18CUB_300001_SM_10006detail6reduce18DeviceReduceKernelINS2_10policy_hubIijN4cuda3std3__44plusIiEEE10Policy1000EN6thrust24THRUST_300001_SM_1000_NS12zip_iteratorINS7_5tupleIJNSD_6detail15normal_iteratorINSD_10device_ptrIiEEEENSD_17constant_iteratorIiNSD_11use_defaultESM_EEEEEEEjS9_i8tupleModEEvT0_PT3_T1_NS0_13GridEvenShareISU_EET2_T4_ --------------------------
	.section	.text._ZN3cub18CUB_300001_SM_10006detail6reduce18DeviceReduceKernelINS2_10policy_hubIijN4cuda3std3__44plusIiEEE10Policy1000EN6thrust24THRUST_300001_SM_1000_NS12zip_iteratorINS7_5tupleIJNSD_6detail15normal_iteratorINSD_10device_ptrIiEEEENSD_17constant_iteratorIiNSD_11use_defaultESM_EEEEEEEjS9_i8tupleModEEvT0_PT3_T1_NS0_13GridEvenShareISU_EET2_T4_,"ax",@progbits
	.align	128
        .global         _ZN3cub18CUB_300001_SM_10006detail6reduce18DeviceReduceKernelINS2_10policy_hubIijN4cuda3std3__44plusIiEEE10Policy1000EN6thrust24THRUST_300001_SM_1000_NS12zip_iteratorINS7_5tupleIJNSD_6detail15normal_iteratorINSD_10device_ptrIiEEEENSD_17constant_iteratorIiNSD_11use_defaultESM_EEEEEEEjS9_i8tupleModEEvT0_PT3_T1_NS0_13GridEvenShareISU_EET2_T4_
        .type           _ZN3cub18CUB_300001_SM_10006detail6reduce18DeviceReduceKernelINS2_10policy_hubIijN4cuda3std3__44plusIiEEE10Policy1000EN6thrust24THRUST_300001_SM_1000_NS12zip_iteratorINS7_5tupleIJNSD_6detail15normal_iteratorINSD_10device_ptrIiEEEENSD_17constant_iteratorIiNSD_11use_defaultESM_EEEEEEEjS9_i8tupleModEEvT0_PT3_T1_NS0_13GridEvenShareISU_EET2_T4_,@function
        .size           _ZN3cub18CUB_300001_SM_10006detail6reduce18DeviceReduceKernelINS2_10policy_hubIijN4cuda3std3__44plusIiEEE10Policy1000EN6thrust24THRUST_300001_SM_1000_NS12zip_iteratorINS7_5tupleIJNSD_6detail15normal_iteratorINSD_10device_ptrIiEEEENSD_17constant_iteratorIiNSD_11use_defaultESM_EEEEEEEjS9_i8tupleModEEvT0_PT3_T1_NS0_13GridEvenShareISU_EET2_T4_,(.L_x_780 - _ZN3cub18CUB_300001_SM_10006detail6reduce18DeviceReduceKernelINS2_10policy_hubIijN4cuda3std3__44plusIiEEE10Policy1000EN6thrust24THRUST_300001_SM_1000_NS12zip_iteratorINS7_5tupleIJNSD_6detail15normal_iteratorINSD_10device_ptrIiEEEENSD_17constant_iteratorIiNSD_11use_defaultESM_EEEEEEEjS9_i8tupleModEEvT0_PT3_T1_NS0_13GridEvenShareISU_EET2_T4_)
        .other          _ZN3cub18CUB_300001_SM_10006detail6reduce18DeviceReduceKernelINS2_10policy_hubIijN4cuda3std3__44plusIiEEE10Policy1000EN6thrust24THRUST_300001_SM_1000_NS12zip_iteratorINS7_5tupleIJNSD_6detail15normal_iteratorINSD_10device_ptrIiEEEENSD_17constant_iteratorIiNSD_11use_defaultESM_EEEEEEEjS9_i8tupleModEEvT0_PT3_T1_NS0_13GridEvenShareISU_EET2_T4_,@"STO_CUDA_ENTRY STV_DEFAULT"
_ZN3cub18CUB_300001_SM_10006detail6reduce18DeviceReduceKernelINS2_10policy_hubIijN4cuda3std3__44plusIiEEE10Policy1000EN6thrust24THRUST_300001_SM_1000_NS12zip_iteratorINS7_5tupleIJNSD_6detail15normal_iteratorINSD_10device_ptrIiEEEENSD_17constant_iteratorIiNSD_11use_defaultESM_EEEEEEEjS9_i8tupleModEEvT0_PT3_T1_NS0_13GridEvenShareISU_EET2_T4_:
.text._ZN3cub18CUB_300001_SM_10006detail6reduce18DeviceReduceKernelINS2_10policy_hubIijN4cuda3std3__44plusIiEEE10Policy1000EN6thrust24THRUST_300001_SM_1000_NS12zip_iteratorINS7_5tupleIJNSD_6detail15normal_iteratorINSD_10device_ptrIiEEEENSD_17constant_iteratorIiNSD_11use_defaultESM_EEEEEEEjS9_i8tupleModEEvT0_PT3_T1_NS0_13GridEvenShareISU_EET2_T4_:
[----:B------:R-:W-:Y:S01]  /*0000*/  LDC R1, c[0x0][0x37c] ;  /* 0x0000df00ff017b82 */ /* 0x000fe20000000800 */
[----:B------:R-:W0:Y:S01]  /*0010*/  S2R R0, SR_CTAID.X ;  /* 0x0000000000007919 */ /* 0x000e220000002500 */
[----:B------:R-:W1:Y:S01]  /*0020*/  LDCU UR5, c[0x0][0x3b8] ;  /* 0x00007700ff0577ac */ /* 0x000e620008000800 */
[----:B------:R-:W-:Y:S01]  /*0030*/  BSSY.RECONVERGENT B0, `(.L_x_59) ;  /* 0x00006a3000007945 */ /* 0x000fe20003800200 */
[----:B------:R-:W2:Y:S01]  /*0040*/  LDCU.64 UR10, c[0x0][0x358] ;  /* 0x00006b00ff0a77ac */ /* 0x000ea20008000a00 */
[----:B0-----:R-:W-:-:S05]  /*0050*/  IMAD.SHL.U32 R2, R0, 0x1000, RZ ;  /* 0x0000100000027824 */ /* 0x001fca00078e00ff */
[----:B-1----:R-:W-:-:S04]  /*0060*/  IADD3 R3, PT, PT, -R2, UR5, RZ ;  /* 0x0000000502037c10 */ /* 0x002fc8000fffe1ff */
[----:B------:R-:W-:-:S13]  /*0070*/  ISETP.GT.U32.AND P0, PT, R3, 0xfff, PT ;  /* 0x00000fff0300780c */ /* 0x000fda0003f04070 */
[----:B--2---:R-:W-:Y:S05]  /*0080*/  @P0 BRA `(.L_x_60) ;  /* 0x0000002800b80947 */ /* 0x004fea0003800000 */
[----:B------:R-:W0:Y:S01]  /*0090*/  S2R R4, SR_TID.X ;  /* 0x0000000000047919 */ /* 0x000e220000002100 */
[----:B------:R-:W-:Y:S01]  /*00a0*/  BSSY.RECONVERGENT B1, `(.L_x_61) ;  /* 0x0000021000017945 */ /* 0x000fe20003800200 */
[----:B------:R-:W-:Y:S01]  /*00b0*/  IMAD.MOV.U32 R25, RZ, RZ, RZ ;  /* 0x000000ffff197224 */ /* 0x000fe200078e00ff */
[----:B0-----:R-:W-:Y:S01]  /*00c0*/  ISETP.GE.U32.AND P0, PT, R4, R3, PT ;  /* 0x000000030400720c */ /* 0x001fe20003f06070 */
[----:B------:R-:W-:-:S12]  /*00d0*/  IMAD.MOV.U32 R5, RZ, RZ, R4 ;  /* 0x000000ffff057224 */ /* 0x000fd800078e0004 */
[----:B------:R-:W-:Y:S05]  /*00e0*/  @P0 BRA `(.L_x_62) ;  /* 0x0000000000700947 */ /* 0x000fea0003800000 */
[----:B------:R-:W0:Y:S01]  /*00f0*/  LDC.64 R6, c[0x0][0x380] ;  /* 0x0000e000ff067b82 */ /* 0x000e220000000a00 */
[----:B------:R-:W-:-:S07]  /*0100*/  IMAD.IADD R5, R2, 0x1, R4 ;  /* 0x0000000102057824 */ /* 0x000fce00078e0204 */
        /* <DEDUP_REMOVED lines=8> */
[----:B0-----:R-:W-:Y:S02]  /*0190*/  HFMA2 R8, -RZ, RZ, 0, 0 ;  /* 0x00000000ff087431 */ /* 0x001fe400000001ff */
        /* <DEDUP_REMOVED lines=17> */
.L_x_62:
[----:B------:R-:W-:Y:S05]  /*02b0*/  BSYNC.RECONVERGENT B1 ;  /* 0x0000000000017941 */ /* 0x000fea0003800200 */
.L_x_61:
[----:B------:R-:W-:Y:S01]  /*02c0*/  ISETP.GE.U32.AND P0, PT, R5, R3, PT ;  /* 0x000000030500720c */ /* 0x000fe20003f06070 */
[----:B------:R-:W-:-:S12]  /*02d0*/  BSSY.RECONVERGENT B1, `(.L_x_63) ;  /* 0x0000219000017945 */ /* 0x000fd80003800200 */
[----:B------:R-:W-:Y:S05]  /*02e0*/  @P0 BRA `(.L_x_64) ;  /* 0x00000020005c0947 */ /* 0x000fea0003800000 */
[----:B------:R-:W-:Y:S01]  /*02f0*/  LOP3.LUT R7, RZ, R5, RZ, 0x33, !PT ;  /* 0x00000005ff077212 */ /* 0x000fe200078e33ff */
[----:B------:R-:W-:Y:S03]  /*0300*/  BSSY.RECONVERGENT B2, `(.L_x_65) ;  /* 0x0000115000027945 */ /* 0x000fe60003800200 */
[----:B------:R-:W-:-:S04]  /*0310*/  IADD3 R7, PT, PT, -R2, UR5, R7 ;  /* 0x0000000502077c10 */ /* 0x000fc8000fffe107 */
[C---:B------:R-:W-:Y:S02]  /*0320*/  ISETP.GE.U32.AND P0, PT, R7.reuse, 0xf00, PT ;  /* 0x00000f000700780c */ /* 0x040fe40003f06070 */
[----:B------:R-:W-:-:S04]  /*0330*/  LEA.HI R6, R7, 0x1, RZ, 0x18 ;  /* 0x0000000107067811 */ /* 0x000fc800078fc0ff */
[----:B------:R-:W-:-:S07]  /*0340*/  LOP3.LUT R7, R6, 0xf, RZ, 0xc0, !PT ;  /* 0x0000000f06077812 */ /* 0x000fce00078ec0ff */
[----:B------:R-:W-:Y:S05]  /*0350*/  @!P0 BRA `(.L_x_66) ;  /* 0x00000010003c8947 */ /* 0x000fea0003800000 */
[----:B------:R-:W0:Y:S01]  /*0360*/  LDC R8, c[0x0][0x390] ;  /* 0x0000e400ff087b82 */ /* 0x000e220000000800 */
[----:B------:R-:W-:Y:S01]  /*0370*/  IMAD.MOV.U32 R10, RZ, RZ, RZ ;  /* 0x000000ffff0a7224 */ /* 0x000fe200078e00ff */
[----:B------:R-:W-:Y:S01]  /*0380*/  LOP3.LUT R22, R6, 0x1fffff0, RZ, 0xc0, !PT ;  /* 0x01fffff006167812 */ /* 0x000fe200078ec0ff */
[----:B------:R-:W-:Y:S04]  /*0390*/  BSSY.RECONVERGENT B3, `(.L_x_67) ;  /* 0x000010a000037945 */ /* 0x000fe80003800200 */
[----:B------:R-:W-:Y:S01]  /*03a0*/  IMAD.MOV R22, RZ, RZ, -R22 ;  /* 0x000000ffff167224 */ /* 0x000fe200078e0a16 */
[----:B------:R-:W1:Y:S08]  /*03b0*/  LDC R9, c[0x0][0x390] ;  /* 0x0000e400ff097b82 */ /* 0x000e700000000800 */
[----:B------:R-:W2:Y:S01]  /*03c0*/  LDC.64 R14, c[0x0][0x380] ;  /* 0x0000e000ff0e7b82 */ /* 0x000ea20000000a00 */
[----:B0-----:R-:W-:-:S04]  /*03d0*/  IABS R26, R8 ;  /* 0x00000008001a7213 */ /* 0x001fc80000000000 */
[----:B------:R-:W0:Y:S08]  /*03e0*/  I2F.RP R8, R26 ;  /* 0x0000001a00087306 */ /* 0x000e300000209400 */
[----:B0-----:R-:W0:Y:S02]  /*03f0*/  MUFU.RCP R8, R8 ;  /* 0x0000000800087308 */ /* 0x001e240000001000 */
[----:B0-----:R-:W-:-:S06]  /*0400*/  IADD3 R11, PT, PT, R8, 0xffffffe, RZ ;  /* 0x0ffffffe080b7810 */ /* 0x001fcc0007ffe0ff */
[----:B------:R-:W0:Y:S02]  /*0410*/  F2I.FTZ.U32.TRUNC.NTZ R11, R11 ;  /* 0x0000000b000b7305 */ /* 0x000e24000021f000 */
[----:B0-----:R-:W-:-:S04]  /*0420*/  IMAD.MOV R13, RZ, RZ, -R11 ;  /* 0x000000ffff0d7224 */ /* 0x001fc800078e0a0b */
[----:B------:R-:W-:-:S04]  /*0430*/  IMAD R13, R13, R26, RZ ;  /* 0x0000001a0d0d7224 */ /* 0x000fc800078e02ff */
[----:B------:R-:W-:Y:S01]  /*0440*/  IMAD.HI.U32 R10, R11, R13, R10 ;  /* 0x0000000d0b0a7227 */ /* 0x000fe200078e000a */
[----:B------:R-:W-:-:S03]  /*0450*/  LOP3.LUT R13, R5, 0x800, RZ, 0xfc, !PT ;  /* 0x00000800050d7812 */ /* 0x000fc600078efcff */
[----:B-12---:R-:W-:-:S07]  /*0460*/  IMAD.IADD R5, R2, 0x1, R5 ;  /* 0x0000000102057824 */ /* 0x006fce00078e0205 */
.L_x_68:
[----:B------:R-:W-:-:S05]  /*0470*/  IMAD.WIDE.U32 R16, R5, 0x4, R14 ;  /* 0x0000000405107825 */ /* 0x000fca00078e000e */
[----:B------:R0:W2:Y:S01]  /*0480*/  LDG.E R11, desc[UR10][R16.64] ;  /* 0x0000000a100b7981 */ /* 0x0000a2000c1e1900 */
[C---:B------:R-:W-:Y:S02]  /*0490*/  VIADD R19, R5.reuse, 0x100 ;  /* 0x0000010005137836 */ /* 0x040fe40000000000 */
[----:B------:R-:W-:Y:S02]  /*04a0*/  VIADD R29, R5, 0x200 ;  /* 0x00000200051d7836 */ /* 0x000fe40000000000 */
[----:B0-----:R-:W-:Y:S01]  /*04b0*/  IMAD.WIDE.U32 R16, R19, 0x4, R14 ;  /* 0x0000000413107825 */ /* 0x001fe200078e000e */
[----:B------:R-:W-:-:S04]  /*04c0*/  IADD3 R19, PT, PT, R5, 0x300, RZ ;  /* 0x0000030005137810 */ /* 0x000fc80007ffe0ff */
[----:B------:R-:W3:Y:S01]  /*04d0*/  LDG.E R20, desc[UR10][R16.64] ;  /* 0x0000000a10147981 */ /* 0x000ee2000c1e1900 */
[----:B------:R-:W-:Y:S01]  /*04e0*/  IMAD.WIDE.U32 R28, R29, 0x4, R14 ;  /* 0x000000041d1c7825 */ /* 0x000fe200078e000e */
[----:B------:R-:W-:-:S03]  /*04f0*/  IABS R23, R9 ;  /* 0x0000000900177213 */ /* 0x000fc60000000000 */
[--C-:B------:R-:W-:Y:S01]  /*0500*/  IMAD.WIDE.U32 R18, R19, 0x4, R14.reuse ;  /* 0x0000000413127825 */ /* 0x100fe200078e000e */
[----:B------:R-:W0:Y:S01]  /*0510*/  I2F.RP R27, R23 ;  /* 0x00000017001b7306 */ /* 0x000e220000209400 */
[----:B------:R1:W4:Y:S04]  /*0520*/  LDG.E R21, desc[UR10][R28.64] ;  /* 0x0000000a1c157981 */ /* 0x000328000c1e1900 */
[----:B------:R5:W4:Y:S01]  /*0530*/  LDG.E R8, desc[UR10][R18.64] ;  /* 0x0000000a12087981 */ /* 0x000b22000c1e1900 */
[----:B-1----:R-:W-:Y:S02]  /*0540*/  VIADD R29, R5, 0x400 ;  /* 0x00000400051d7836 */ /* 0x002fe40000000000 */
[----:B0-----:R-:W0:Y:S02]  /*0550*/  MUFU.RCP R27, R27 ;  /* 0x0000001b001b7308 */ /* 0x001e240000001000 */
[----:B------:R-:W-:-:S06]  /*0560*/  IMAD.WIDE.U32 R28, R29, 0x4, R14 ;  /* 0x000000041d1c7825 */ /* 0x000fcc00078e000e */
[----:B------:R-:W4:Y:S01]  /*0570*/  LDG.E R28, desc[UR10][R28.64] ;  /* 0x0000000a1c1c7981 */ /* 0x000f22000c1e1900 */
[----:B0-----:R-:W-:-:S04]  /*0580*/  VIADD R16, R27, 0xffffffe ;  /* 0x0ffffffe1b107836 */ /* 0x001fc80000000000 */
[----:B------:R0:W1:Y:S02]  /*0590*/  F2I.FTZ.U32.TRUNC.NTZ R17, R16 ;  /* 0x0000001000117305 */ /* 0x000064000021f000 */
[----:B0-----:R-:W-:Y:S02]  /*05a0*/  IMAD.MOV.U32 R16, RZ, RZ, RZ ;  /* 0x000000ffff107224 */ /* 0x001fe400078e00ff */
[----:B-1----:R-:W-:-:S04]  /*05b0*/  IMAD.MOV R12, RZ, RZ, -R17 ;  /* 0x000000ffff0c7224 */ /* 0x002fc800078e0a11 */
[----:B-----5:R-:W-:Y:S01]  /*05c0*/  IMAD R19, R12, R23, RZ ;  /* 0x000000170c137224 */ /* 0x020fe200078e02ff */
[----:B--2---:R-:W-:-:S05]  /*05d0*/  IABS R24, R11 ;  /* 0x0000000b00187213 */ /* 0x004fca0000000000 */
[----:B------:R-:W-:-:S04]  /*05e0*/  IMAD.HI.U32 R12, R10, R24, RZ ;  /* 0x000000180a0c7227 */ /* 0x000fc800078e00ff */
[----:B------:R-:W-:-:S04]  /*05f0*/  IMAD.HI.U32 R10, R17, R19, R16 ;  /* 0x00000013110a7227 */ /* 0x000fc800078e0010 */
[----:B------:R-:W-:-:S04]  /*0600*/  VIADD R17, R5, 0x500 ;  /* 0x0000050005117836 */ /* 0x000fc80000000000 */
[----:B------:R-:W-:-:S04]  /*0610*/  IMAD.WIDE.U32 R16, R17, 0x4, R14 ;  /* 0x0000000411107825 */ /* 0x000fc800078e000e */
[----:B------:R-:W-:Y:S01]  /*0620*/  VIADD R19, R5, 0x600 ;  /* 0x0000060005137836 */ /* 0x000fe20000000000 */
[----:B------:R0:W2:Y:S03]  /*0630*/  LDG.E R27, desc[UR10][R16.64] ;  /* 0x0000000a101b7981 */ /* 0x0000a6000c1e1900 */
[----:B------:R-:W-:-:S06]  /*0640*/  IMAD.WIDE.U32 R18, R19, 0x4, R14 ;  /* 0x0000000413127825 */ /* 0x000fcc00078e000e */
[----:B------:R-:W5:Y:S01]  /*0650*/  LDG.E R18, desc[UR10][R18.64] ;  /* 0x0000000a12127981 */ /* 0x000f62000c1e1900 */
[----:B0-----:R-:W-:Y:S01]  /*0660*/  IADD3 R16, PT, PT, -R12, RZ, RZ ;  /* 0x000000ff0c107210 */ /* 0x001fe20007ffe1ff */
[----:B------:R-:W-:-:S04]  /*0670*/  VIADD R12, R5, 0x700 ;  /* 0x00000700050c7836 */ /* 0x000fc80000000000 */
[----:B------:R-:W-:Y:S02]  /*0680*/  IMAD R24, R23, R16, R24 ;  /* 0x0000001017187224 */ /* 0x000fe400078e0218 */
[----:B------:R-:W-:-:S05]  /*0690*/  IMAD.WIDE.U32 R16, R12, 0x4, R14 ;  /* 0x000000040c107825 */ /* 0x000fca00078e000e */
[----:B------:R4:W5:Y:S01]  /*06a0*/  LDG.E R12, desc[UR10][R16.64] ;  /* 0x0000000a100c7981 */ /* 0x000962000c1e1900 */
[----:B------:R-:W-:Y:S02]  /*06b0*/  ISETP.GT.U32.AND P0, PT, R26, R24, PT ;  /* 0x000000181a00720c */ /* 0x000fe40003f04070 */
[----:B---3--:R-:W-:Y:S02]  /*06c0*/  IABS R29, R20 ;  /* 0x00000014001d7213 */ /* 0x008fe40000000000 */
[----:B------:R-:W-:-:S03]  /*06d0*/  ISETP.GE.AND P1, PT, R11, RZ, PT ;  /* 0x000000ff0b00720c */ /* 0x000fc60003f26270 */
[----:B------:R-:W-:Y:S01]  /*06e0*/  IMAD.HI.U32 R11, R10, R29, RZ ;  /* 0x0000001d0a0b7227 */ /* 0x000fe200078e00ff */
[----:B------:R-:W-:Y:S02]  /*06f0*/  ISETP.GE.AND P3, PT, R20, RZ, PT ;  /* 0x000000ff1400720c */ /* 0x000fe40003f66270 */
[----:B----4-:R-:W-:Y:S01]  /*0700*/  IABS R17, R21 ;  /* 0x0000001500117213 */ /* 0x010fe20000000000 */
[----:B------:R-:W-:Y:S02]  /*0710*/  IMAD.MOV R20, RZ, RZ, -R11 ;  /* 0x000000ffff147224 */ /* 0x000fe400078e0a0b */
[----:B------:R-:W-:Y:S01]  /*0720*/  @!P0 IMAD.IADD R24, R24, 0x1, -R23 ;  /* 0x0000000118188824 */ /* 0x000fe200078e0a17 */
[----:B------:R-:W-:Y:S01]  /*0730*/  IABS R19, R8 ;  /* 0x0000000800137213 */ /* 0x000fe20000000000 */
[----:B------:R-:W-:-:S03]  /*0740*/  IMAD R16, R23, R20, R29 ;  /* 0x0000001417107224 */ /* 0x000fc600078e021d */
[----:B------:R-:W-:Y:S01]  /*0750*/  ISETP.GT.U32.AND P0, PT, R26, R24, PT ;  /* 0x000000181a00720c */ /* 0x000fe20003f04070 */
[----:B------:R-:W-:Y:S02]  /*0760*/  IMAD.MOV.U32 R26, RZ, RZ, R23 ;  /* 0x000000ffff1a7224 */ /* 0x000fe400078e0017 */
[----:B------:R-:W-:-:S03]  /*0770*/  IMAD.HI.U32 R11, R10, R17, RZ ;  /* 0x000000110a0b7227 */ /* 0x000fc600078e00ff */
[----:B------:R-:W-:Y:S01]  /*0780*/  ISETP.GT.U32.AND P5, PT, R26, R16, PT ;  /* 0x000000101a00720c */ /* 0x000fe20003fa4070 */
[----:B------:R-:W-:Y:S02]  /*0790*/  IMAD.MOV R20, RZ, RZ, -R11 ;  /* 0x000000ffff147224 */ /* 0x000fe400078e0a0b */
[----:B------:R-:W-:-:S04]  /*07a0*/  IMAD.HI.U32 R11, R10, R19, RZ ;  /* 0x000000130a0b7227 */ /* 0x000fc800078e00ff */
[----:B------:R-:W-:Y:S02]  /*07b0*/  IMAD R17, R23, R20, R17 ;  /* 0x0000001417117224 */ /* 0x000fe400078e0211 */
[----:B------:R-:W-:-:S04]  /*07c0*/  IMAD.MOV R20, RZ, RZ, -R11 ;  /* 0x000000ffff147224 */ /* 0x000fc800078e0a0b */
[----:B------:R-:W-:Y:S01]  /*07d0*/  IMAD R11, R23, R20, R19 ;  /* 0x00000014170b7224 */ /* 0x000fe200078e0213 */
[----:B------:R-:W-:Y:S02]  /*07e0*/  ISETP.GT.U32.AND P4, PT, R26, R17, PT ;  /* 0x000000111a00720c */ /* 0x000fe40003f84070 */
[----:B------:R-:W-:Y:S02]  /*07f0*/  @!P5 IADD3 R16, PT, PT, R16, -R23, RZ ;  /* 0x800000171010d210 */ /* 0x000fe40007ffe0ff */
[C---:B------:R-:W-:Y:S02]  /*0800*/  ISETP.GT.U32.AND P5, PT, R26.reuse, R11, PT ;  /* 0x0000000b1a00720c */ /* 0x040fe40003fa4070 */
[----:B------:R-:W-:-:S07]  /*0810*/  ISETP.GT.U32.AND P6, PT, R26, R16, PT ;  /* 0x000000101a00720c */ /* 0x000fce0003fc4070 */
[----:B------:R-:W-:-:S04]  /*0820*/  @!P4 IMAD.IADD R17, R17, 0x1, -R23 ;  /* 0x000000011111c824 */ /* 0x000fc800078e0a17 */
[--C-:B------:R-:W-:Y:S01]  /*0830*/  @!P5 IMAD.IADD R11, R11, 0x1, -R23.reuse ;  /* 0x000000010b0bd824 */ /* 0x100fe200078e0a17 */
[----:B------:R-:W-:Y:S01]  /*0840*/  ISETP.GT.U32.AND P5, PT, R26, R17, PT ;  /* 0x000000111a00720c */ /* 0x000fe20003fa4070 */
[----:B------:R-:W-:-:S03]  /*0850*/  @!P6 IMAD.IADD R16, R16, 0x1, -R23 ;  /* 0x000000011010e824 */ /* 0x000fc600078e0a17 */
[----:B------:R-:W-:Y:S02]  /*0860*/  ISETP.GT.U32.AND P6, PT, R26, R11, PT ;  /* 0x0000000b1a00720c */ /* 0x000fe40003fc4070 */
[----:B------:R-:W-:Y:S02]  /*0870*/  ISETP.GE.AND P2, PT, R21, RZ, PT ;  /* 0x000000ff1500720c */ /* 0x000fe40003f46270 */
[----:B------:R-:W-:Y:S01]  /*0880*/  ISETP.GE.AND P4, PT, R8, RZ, PT ;  /* 0x000000ff0800720c */ /* 0x000fe20003f86270 */
[----:B------:R-:W-:Y:S01]  /*0890*/  @!P0 IMAD.IADD R24, R24, 0x1, -R23 ;  /* 0x0000000118188824 */ /* 0x000fe200078e0a17 */
[----:B------:R-:W-:Y:S01]  /*08a0*/  ISETP.NE.AND P0, PT, R9, RZ, PT ;  /* 0x000000ff0900720c */ /* 0x000fe20003f05270 */
[----:B------:R-:W-:Y:S02]  /*08b0*/  @!P3 IMAD.MOV R16, RZ, RZ, -R16 ;  /* 0x000000ffff10b224 */ /* 0x000fe400078e0a10 */
[----:B------:R-:W-:Y:S01]  /*08c0*/  @!P5 IADD3 R17, PT, PT, R17, -R23, RZ ;  /* 0x800000171111d210 */ /* 0x000fe20007ffe0ff */
[----:B------:R-:W-:Y:S01]  /*08d0*/  @!P1 IMAD.MOV R24, RZ, RZ, -R24 ;  /* 0x000000ffff189224 */ /* 0x000fe200078e0a18 */
[----:B------:R-:W-:-:S02]  /*08e0*/  LOP3.LUT R8, RZ, R9, RZ, 0x33, !PT ;  /* 0x00000009ff087212 */ /* 0x000fc400078e33ff */
[----:B------:R-:W-:Y:S02]  /*08f0*/  @!P6 IMAD.IADD R11, R11, 0x1, -R23 ;  /* 0x000000010b0be824 */ /* 0x000fe400078e0a17 */
[----:B------:R-:W-:Y:S01]  /*0900*/  @!P2 IMAD.MOV R17, RZ, RZ, -R17 ;  /* 0x000000ffff11a224 */ /* 0x000fe200078e0a11 */
[C---:B------:R-:W-:Y:S01]  /*0910*/  SEL R24, R8.reuse, R24, !P0 ;  /* 0x0000001808187207 */ /* 0x040fe20004000000 */
[----:B------:R-:W-:Y:S01]  /*0920*/  @!P4 IMAD.MOV R11, RZ, RZ, -R11 ;  /* 0x000000ffff0bc224 */ /* 0x000fe200078e0a0b */
[----:B------:R-:W-:Y:S02]  /*0930*/  SEL R16, R8, R16, !P0 ;  /* 0x0000001008107207 */ /* 0x000fe40004000000 */
[----:B------:R-:W-:Y:S02]  /*0940*/  IABS R19, R28 ;  /* 0x0000001c00137213 */ /* 0x000fe40000000000 */
[----:B------:R-:W-:Y:S02]  /*0950*/  IADD3 R16, PT, PT, R16, R24, R25 ;  /* 0x0000001810107210 */ /* 0x000fe40007ffe019 */
[----:B------:R-:W-:-:S02]  /*0960*/  SEL R17, R8, R17, !P0 ;  /* 0x0000001108117207 */ /* 0x000fc40004000000 */
[----:B------:R-:W-:-:S04]  /*0970*/  SEL R11, R8, R11, !P0 ;  /* 0x0000000b080b7207 */ /* 0x000fc80004000000 */
[----:B------:R-:W-:Y:S01]  /*0980*/  IADD3 R11, PT, PT, R11, R17, R16 ;  /* 0x000000110b0b7210 */ /* 0x000fe20007ffe010 */
[----:B------:R-:W-:-:S04]  /*0990*/  IMAD.HI.U32 R16, R10, R19, RZ ;  /* 0x000000130a107227 */ /* 0x000fc800078e00ff */
[----:B------:R-:W-:-:S04]  /*09a0*/  IMAD.MOV R20, RZ, RZ, -R16 ;  /* 0x000000ffff147224 */ /* 0x000fc800078e0a10 */
[----:B------:R-:W-:Y:S01]  /*09b0*/  IMAD R19, R23, R20, R19 ;  /* 0x0000001417137224 */ /* 0x000fe200078e0213 */
[----:B------:R-:W-:Y:S01]  /*09c0*/  ISETP.GE.AND P2, PT, R28, RZ, PT ;  /* 0x000000ff1c00720c */ /* 0x000fe20003f46270 */
[----:B------:R-:W-:Y:S01]  /*09d0*/  VIADD R21, R5, 0x800 ;  /* 0x0000080005157836 */ /* 0x000fe20000000000 */
[----:B--2---:R-:W-:-:S05]  /*09e0*/  IABS R17, R27 ;  /* 0x0000001b00117213 */ /* 0x004fca0000000000 */
[----:B------:R-:W-:-:S04]  /*09f0*/  IMAD.MOV.U32 R16, RZ, RZ, R17 ;  /* 0x000000ffff107224 */ /* 0x000fc800078e0011 */
[----:B------:R-:W-:Y:S01]  /*0a00*/  IMAD.HI.U32 R17, R10, R16, RZ ;  /* 0x000000100a117227 */ /* 0x000fe200078e00ff */
[----:B-----5:R-:W-:Y:S02]  /*0a10*/  IABS R20, R18 ;  /* 0x0000001200147213 */ /* 0x020fe40000000000 */
[----:B------:R-:W-:Y:S02]  /*0a20*/  ISETP.GE.AND P3, PT, R27, RZ, PT ;  /* 0x000000ff1b00720c */ /* 0x000fe40003f66270 */
[----:B------:R-:W-:Y:S01]  /*0a30*/  IADD3 R17, PT, PT, -R17, RZ, RZ ;  /* 0x000000ff11117210 */ /* 0x000fe20007ffe1ff */
[----:B------:R-:W-:-:S04]  /*0a40*/  IMAD.MOV.U32 R27, RZ, RZ, R20 ;  /* 0x000000ffff1b7224 */ /* 0x000fc800078e0014 */
[----:B------:R-:W-:Y:S02]  /*0a50*/  IMAD R28, R23, R17, R16 ;  /* 0x00000011171c7224 */ /* 0x000fe400078e0210 */
[----:B------:R-:W-:Y:S01]  /*0a60*/  IMAD.HI.U32 R16, R10, R27, RZ ;  /* 0x0000001b0a107227 */ /* 0x000fe200078e00ff */
[----:B------:R-:W-:-:S03]  /*0a70*/  IABS R25, R12 ;  /* 0x0000000c00197213 */ /* 0x000fc60000000000 */
[----:B------:R-:W-:-:S04]  /*0a80*/  IMAD.WIDE.U32 R20, R21, 0x4, R14 ;  /* 0x0000000415147825 */ /* 0x000fc800078e000e */
[----:B------:R-:W-:Y:S02]  /*0a90*/  IMAD.MOV R16, RZ, RZ, -R16 ;  /* 0x000000ffff107224 */ /* 0x000fe400078e0a10 */
[----:B------:R-:W2:Y:S02]  /*0aa0*/  LDG.E R20, desc[UR10][R20.64] ;  /* 0x0000000a14147981 */ /* 0x000ea4000c1e1900 */
[----:B------:R-:W-:Y:S02]  /*0ab0*/  IMAD R27, R23, R16, R27 ;  /* 0x00000010171b7224 */ /* 0x000fe400078e021b */
[----:B------:R-:W-:-:S04]  /*0ac0*/  IMAD.HI.U32 R16, R10, R25, RZ ;  /* 0x000000190a107227 */ /* 0x000fc800078e00ff */
[----:B------:R-:W-:Y:S02]  /*0ad0*/  IMAD.MOV R16, RZ, RZ, -R16 ;  /* 0x000000ffff107224 */ /* 0x000fe400078e0a10 */
[----:B------:R-:W-:Y:S02]  /*0ae0*/  VIADD R17, R5, 0x900 ;  /* 0x0000090005117836 */ /* 0x000fe40000000000 */
[----:B------:R-:W-:Y:S02]  /*0af0*/  IMAD R25, R23, R16, R25 ;  /* 0x0000001017197224 */ /* 0x000fe400078e0219 */
[----:B------:R-:W-:-:S05]  /*0b00*/  IMAD.WIDE.U32 R16, R17, 0x4, R14 ;  /* 0x0000000411107825 */ /* 0x000fca00078e000e */
[----:B------:R0:W3:Y:S01]  /*0b10*/  LDG.E R24, desc[UR10][R16.64] ;  /* 0x0000000a10187981 */ /* 0x0000e2000c1e1900 */
[C---:B------:R-:W-:Y:S02]  /*0b20*/  ISETP.GT.U32.AND P1, PT, R26.reuse, R19, PT ;  /* 0x000000131a00720c */ /* 0x040fe40003f24070 */
[----:B------:R-:W-:-:S11]  /*0b30*/  ISETP.GT.U32.AND P4, PT, R26, R28, PT ;  /* 0x0000001c1a00720c */ /* 0x000fd60003f84070 */
[----:B------:R-:W-:-:S05]  /*0b40*/  @!P1 IMAD.IADD R19, R19, 0x1, -R23 ;  /* 0x0000000113139824 */ /* 0x000fca00078e0a17 */
[----:B------:R-:W-:Y:S01]  /*0b50*/  ISETP.GT.U32.AND P1, PT, R26, R19, PT ;  /* 0x000000131a00720c */ /* 0x000fe20003f24070 */
[----:B------:R-:W-:Y:S01]  /*0b60*/  @!P4 IMAD.IADD R28, R28, 0x1, -R23 ;  /* 0x000000011c1cc824 */ /* 0x000fe200078e0a17 */
[C---:B------:R-:W-:Y:S02]  /*0b70*/  ISETP.GT.U32.AND P5, PT, R26.reuse, R27, PT ;  /* 0x0000001b1a00720c */ /* 0x040fe40003fa4070 */
[C---:B------:R-:W-:Y:S02]  /*0b80*/  ISETP.GT.U32.AND P4, PT, R26.reuse, R25, PT ;  /* 0x000000191a00720c */ /* 0x040fe40003f84070 */
[----:B------:R-:W-:-:S07]  /*0b90*/  ISETP.GT.U32.AND P6, PT, R26, R28, PT ;  /* 0x0000001c1a00720c */ /* 0x000fce0003fc4070 */
[----:B------:R-:W-:Y:S02]  /*0ba0*/  @!P1 IADD3 R19, PT, PT, R19, -R23, RZ ;  /* 0x8000001713139210 */ /* 0x000fe40007ffe0ff */
[--C-:B------:R-:W-:Y:S02]  /*0bb0*/  @!P5 IMAD.IADD R27, R27, 0x1, -R23.reuse ;  /* 0x000000011b1bd824 */ /* 0x100fe400078e0a17 */
[----:B------:R-:W-:Y:S02]  /*0bc0*/  @!P4 IMAD.IADD R25, R25, 0x1, -R23 ;  /* 0x000000011919c824 */ /* 0x000fe400078e0a17 */
[----:B0-----:R-:W-:Y:S02]  /*0bd0*/  IMAD.MOV.U32 R17, RZ, RZ, R19 ;  /* 0x000000ffff117224 */ /* 0x001fe400078e0013 */
[----:B------:R-:W-:Y:S02]  /*0be0*/  VIADD R21, R5, 0xa00 ;  /* 0x00000a0005157836 */ /* 0x000fe40000000000 */
[----:B------:R-:W-:Y:S01]  /*0bf0*/  @!P2 IMAD.MOV R17, RZ, RZ, -R17 ;  /* 0x000000ffff11a224 */ /* 0x000fe200078e0a11 */
[----:B------:R-:W-:Y:S01]  /*0c00*/  ISETP.GT.U32.AND P4, PT, R26, R27, PT ;  /* 0x0000001b1a00720c */ /* 0x000fe20003f84070 */
[----:B------:R-:W-:Y:S01]  /*0c10*/  @!P6 IMAD.IADD R28, R28, 0x1, -R23 ;  /* 0x000000011c1ce824 */ /* 0x000fe200078e0a17 */
[----:B------:R-:W-:-:S02]  /*0c20*/  ISETP.GT.U32.AND P6, PT, R26, R25, PT ;  /* 0x000000191a00720c */ /* 0x000fc40003fc4070 */
[----:B------:R-:W-:Y:S01]  /*0c30*/  ISETP.GE.AND P1, PT, R18, RZ, PT ;  /* 0x000000ff1200720c */ /* 0x000fe20003f26270 */
[--C-:B------:R-:W-:Y:S01]  /*0c40*/  IMAD.WIDE.U32 R18, R21, 0x4, R14.reuse ;  /* 0x0000000415127825 */ /* 0x100fe200078e000e */
[----:B------:R-:W-:Y:S02]  /*0c50*/  SEL R21, R8, R17, !P0 ;  /* 0x0000001108157207 */ /* 0x000fe40004000000 */
[----:B------:R-:W-:Y:S01]  /*0c60*/  ISETP.GE.AND P5, PT, R12, RZ, PT ;  /* 0x000000ff0c00720c */ /* 0x000fe20003fa6270 */
[----:B------:R-:W-:Y:S01]  /*0c70*/  VIADD R17, R5, 0xb00 ;  /* 0x00000b0005117836 */ /* 0x000fe20000000000 */
[----:B------:R-:W-:Y:S01]  /*0c80*/  @!P3 IADD3 R28, PT, PT, -R28, RZ, RZ ;  /* 0x000000ff1c1cb210 */ /* 0x000fe20007ffe1ff */
[----:B------:R0:W4:Y:S02]  /*0c90*/  LDG.E R12, desc[UR10][R18.64] ;  /* 0x0000000a120c7981 */ /* 0x000124000c1e1900 */
[----:B------:R-:W-:Y:S01]  /*0ca0*/  IMAD.WIDE.U32 R16, R17, 0x4, R14 ;  /* 0x0000000411107825 */ /* 0x000fe200078e000e */
[----:B------:R-:W-:-:S03]  /*0cb0*/  SEL R28, R8, R28, !P0 ;  /* 0x0000001c081c7207 */ /* 0x000fc60004000000 */
[----:B------:R-:W-:Y:S01]  /*0cc0*/  @!P4 IMAD.IADD R27, R27, 0x1, -R23 ;  /* 0x000000011b1bc824 */ /* 0x000fe200078e0a17 */
[----:B------:R-:W-:Y:S01]  /*0cd0*/  IADD3 R21, PT, PT, R28, R21, R11 ;  /* 0x000000151c157210 */ /* 0x000fe20007ffe00b */
[----:B------:R-:W-:Y:S01]  /*0ce0*/  @!P6 IMAD.IADD R25, R25, 0x1, -R23 ;  /* 0x000000011919e824 */ /* 0x000fe200078e0a17 */
[----:B------:R1:W5:Y:S01]  /*0cf0*/  LDG.E R11, desc[UR10][R16.64] ;  /* 0x0000000a100b7981 */ /* 0x000362000c1e1900 */
[----:B------:R-:W-:Y:S02]  /*0d00*/  @!P1 IMAD.MOV R27, RZ, RZ, -R27 ;  /* 0x000000ffff1b9224 */ /* 0x000fe400078e0a1b */
[----:B------:R-:W-:Y:S02]  /*0d10*/  @!P5 IMAD.MOV R25, RZ, RZ, -R25 ;  /* 0x000000ffff19d224 */ /* 0x000fe400078e0a19 */
[----:B0-----:R-:W-:Y:S01]  /*0d20*/  VIADD R19, R5, 0xc00 ;  /* 0x00000c0005137836 */ /* 0x001fe20000000000 */
[C---:B------:R-:W-:Y:S02]  /*0d30*/  SEL R27, R8.reuse, R27, !P0 ;  /* 0x0000001b081b7207 */ /* 0x040fe40004000000 */
[----:B------:R-:W-:Y:S01]  /*0d40*/  SEL R28, R8, R25, !P0 ;  /* 0x00000019081c7207 */ /* 0x000fe20004000000 */
[----:B------:R-:W-:-:S03]  /*0d50*/  IMAD.WIDE.U32 R18, R19, 0x4, R14 ;  /* 0x0000000413127825 */ /* 0x000fc600078e000e */
[----:B------:R-:W-:Y:S02]  /*0d60*/  IADD3 R25, PT, PT, R28, R27, R21 ;  /* 0x0000001b1c197210 */ /* 0x000fe40007ffe015 */
[----:B------:R0:W5:Y:S01]  /*0d70*/  LDG.E R27, desc[UR10][R18.64] ;  /* 0x0000000a121b7981 */ /* 0x000162000c1e1900 */
[C---:B------:R-:W-:Y:S01]  /*0d80*/  IADD3 R21, PT, PT, R5.reuse, 0xd00, RZ ;  /* 0x00000d0005157810 */ /* 0x040fe20007ffe0ff */
[C---:B-1----:R-:W-:Y:S02]  /*0d90*/  VIADD R17, R5.reuse, 0xe00 ;  /* 0x00000e0005117836 */ /* 0x042fe40000000000 */
[----:B0-----:R-:W-:Y:S01]  /*0da0*/  VIADD R19, R5, 0xf00 ;  /* 0x00000f0005137836 */ /* 0x001fe20000000000 */
[----:B--2---:R-:W-:Y:S02]  /*0db0*/  IABS R28, R20 ;  /* 0x00000014001c7213 */ /* 0x004fe40000000000 */
[----:B------:R-:W-:-:S03]  /*0dc0*/  ISETP.GE.AND P2, PT, R20, RZ, PT ;  /* 0x000000ff1400720c */ /* 0x000fc60003f46270 */
[----:B------:R-:W-:-:S04]  /*0dd0*/  IMAD.HI.U32 R16, R10, R28, RZ ;  /* 0x0000001c0a107227 */ /* 0x000fc800078e00ff */
[----:B------:R-:W-:-:S04]  /*0de0*/  IMAD.WIDE.U32 R20, R21, 0x4, R14 ;  /* 0x0000000415147825 */ /* 0x000fc800078e000e */
[----:B------:R-:W-:Y:S02]  /*0df0*/  IMAD.MOV R16, RZ, RZ, -R16 ;  /* 0x000000ffff107224 */ /* 0x000fe400078e0a10 */
[----:B------:R0:W2:Y:S02]  /*0e00*/  LDG.E R20, desc[UR10][R20.64] ;  /* 0x0000000a14147981 */ /* 0x0000a4000c1e1900 */
[----:B------:R-:W-:Y:S02]  /*0e10*/  IMAD R28, R23, R16, R28 ;  /* 0x00000010171c7224 */ /* 0x000fe400078e021c */
[----:B------:R-:W-:Y:S01]  /*0e20*/  IMAD.WIDE.U32 R16, R17, 0x4, R14 ;  /* 0x0000000411107825 */ /* 0x000fe200078e000e */
[----:B---3--:R-:W-:-:S05]  /*0e30*/  IABS R29, R24 ;  /* 0x00000018001d7213 */ /* 0x008fca0000000000 */
[----:B------:R-:W-:Y:S01]  /*0e40*/  IMAD.HI.U32 R18, R10, R29, RZ ;  /* 0x0000001d0a127227 */ /* 0x000fe200078e00ff */
[----:B------:R-:W3:Y:S03]  /*0e50*/  LDG.E R16, desc[UR10][R16.64] ;  /* 0x0000000a10107981 */ /* 0x000ee6000c1e1900 */
[----:B------:R-:W-:-:S04]  /*0e60*/  IMAD.MOV R18, RZ, RZ, -R18 ;  /* 0x000000ffff127224 */ /* 0x000fc800078e0a12 */
[----:B0-----:R-:W-:Y:S02]  /*0e70*/  IMAD R21, R23, R18, R29 ;  /* 0x0000001217157224 */ /* 0x001fe400078e021d */
[----:B------:R-:W-:-:S06]  /*0e80*/  IMAD.WIDE.U32 R18, R19, 0x4, R14 ;  /* 0x0000000413127825 */ /* 0x000fcc00078e000e */
[----:B------:R4:W3:Y:S01]  /*0e90*/  LDG.E R18, desc[UR10][R18.64] ;  /* 0x0000000a12127981 */ /* 0x0008e2000c1e1900 */
[C---:B------:R-:W-:Y:S02]  /*0ea0*/  ISETP.GT.U32.AND P3, PT, R26.reuse, R21, PT ;  /* 0x000000151a00720c */ /* 0x040fe40003f64070 */
[----:B------:R-:W-:Y:S02]  /*0eb0*/  ISETP.GT.U32.AND P1, PT, R26, R28, PT ;  /* 0x0000001c1a00720c */ /* 0x000fe40003f24070 */
[----:B------:R-:W-:-:S09]  /*0ec0*/  ISETP.GE.AND P4, PT, R24, RZ, PT ;  /* 0x000000ff1800720c */ /* 0x000fd20003f86270 */
[--C-:B------:R-:W-:Y:S02]  /*0ed0*/  @!P3 IMAD.IADD R21, R21, 0x1, -R23.reuse ;  /* 0x000000011515b824 */ /* 0x100fe400078e0a17 */
[----:B------:R-:W-:-:S03]  /*0ee0*/  @!P1 IMAD.IADD R28, R28, 0x1, -R23 ;  /* 0x000000011c1c9824 */ /* 0x000fc600078e0a17 */
[C---:B------:R-:W-:Y:S02]  /*0ef0*/  ISETP.GT.U32.AND P3, PT, R26.reuse, R21, PT ;  /* 0x000000151a00720c */ /* 0x040fe40003f64070 */
[----:B------:R-:W-:-:S11]  /*0f00*/  ISETP.GT.U32.AND P1, PT, R26, R28, PT ;  /* 0x0000001c1a00720c */ /* 0x000fd60003f24070 */
[----:B------:R-:W-:Y:S01]  /*0f10*/  @!P3 IMAD.IADD R21, R21, 0x1, -R23 ;  /* 0x000000011515b824 */ /* 0x000fe200078e0a17 */
[----:B----4-:R-:W-:-:S03]  /*0f20*/  IABS R19, R12 ;  /* 0x0000000c00137213 */ /* 0x010fc60000000000 */
[----:B------:R-:W-:Y:S01]  /*0f30*/  @!P4 IMAD.MOV R21, RZ, RZ, -R21 ;  /* 0x000000ffff15c224 */ /* 0x000fe200078e0a15 */
[----:B------:R-:W-:Y:S01]  /*0f40*/  @!P1 IADD3 R28, PT, PT, R28, -R23, RZ ;  /* 0x800000171c1c9210 */ /* 0x000fe20007ffe0ff */
[----:B------:R-:W-:-:S03]  /*0f50*/  IMAD.HI.U32 R17, R10, R19, RZ ;  /* 0x000000130a117227 */ /* 0x000fc600078e00ff */
[----:B------:R-:W-:Y:S02]  /*0f60*/  SEL R24, R8, R21, !P0 ;  /* 0x0000001508187207 */ /* 0x000fe40004000000 */
[----:B-----5:R-:W-:Y:S01]  /*0f70*/  IABS R21, R11 ;  /* 0x0000000b00157213 */ /* 0x020fe20000000000 */
[----:B------:R-:W-:Y:S01]  /*0f80*/  @!P2 IMAD.MOV R28, RZ, RZ, -R28 ;  /* 0x000000ffff1ca224 */ /* 0x000fe200078e0a1c */
[----:B------:R-:W-:Y:S01]  /*0f90*/  ISETP.GE.AND P4, PT, R12, RZ, PT ;  /* 0x000000ff0c00720c */ /* 0x000fe20003f86270 */
[----:B------:R-:W-:Y:S02]  /*0fa0*/  IMAD.MOV R12, RZ, RZ, -R17 ;  /* 0x000000ffff0c7224 */ /* 0x000fe400078e0a11 */
[----:B------:R-:W-:Y:S01]  /*0fb0*/  IMAD.MOV.U32 R17, RZ, RZ, R21 ;  /* 0x000000ffff117224 */ /* 0x000fe200078e0015 */
[----:B------:R-:W-:Y:S02]  /*0fc0*/  SEL R28, R8, R28, !P0 ;  /* 0x0000001c081c7207 */ /* 0x000fe40004000000 */
[----:B------:R-:W-:Y:S01]  /*0fd0*/  ISETP.GE.AND P1, PT, R11, RZ, PT ;  /* 0x000000ff0b00720c */ /* 0x000fe20003f26270 */
[----:B------:R-:W-:Y:S01]  /*0fe0*/  IMAD.HI.U32 R11, R10, R17, RZ ;  /* 0x000000110a0b7227 */ /* 0x000fe200078e00ff */
[----:B------:R-:W-:-:S03]  /*0ff0*/  IADD3 R25, PT, PT, R24, R28, R25 ;  /* 0x0000001c18197210 */ /* 0x000fc60007ffe019 */
[C---:B------:R-:W-:Y:S02]  /*1000*/  IMAD R12, R23.reuse, R12, R19 ;  /* 0x0000000c170c7224 */ /* 0x040fe400078e0213 */
[----:B------:R-:W-:Y:S01]  /*1010*/  IMAD.MOV R24, RZ, RZ, -R11 ;  /* 0x000000ffff187224 */ /* 0x000fe200078e0a0b */
[----:B------:R-:W-:Y:S02]  /*1020*/  IABS R19, R27 ;  /* 0x0000001b00137213 */ /* 0x000fe40000000000 */
[----:B------:R-:W-:Y:S01]  /*1030*/  ISETP.GT.U32.AND P6, PT, R26, R12, PT ;  /* 0x0000000c1a00720c */ /* 0x000fe20003fc4070 */
[----:B------:R-:W-:Y:S02]  /*1040*/  IMAD R11, R23, R24, R17 ;  /* 0x00000018170b7224 */ /* 0x000fe400078e0211 */
[----:B------:R-:W-:-:S03]  /*1050*/  IMAD.HI.U32 R17, R10, R19, RZ ;  /* 0x000000130a117227 */ /* 0x000fc600078e00ff */
[----:B------:R-:W-:Y:S02]  /*1060*/  ISETP.GT.U32.AND P5, PT, R26, R11, PT ;  /* 0x0000000b1a00720c */ /* 0x000fe40003fa4070 */
[----:B------:R-:W-:-:S05]  /*1070*/  IADD3 R24, PT, PT, -R17, RZ, RZ ;  /* 0x000000ff11187210 */ /* 0x000fca0007ffe1ff */
[----:B------:R-:W-:Y:S02]  /*1080*/  @!P6 IMAD.IADD R12, R12, 0x1, -R23 ;  /* 0x000000010c0ce824 */ /* 0x000fe400078e0a17 */
[----:B------:R-:W-:-:S03]  /*1090*/  IMAD R17, R23, R24, R19 ;  /* 0x0000001817117224 */ /* 0x000fc600078e0213 */
[----:B------:R-:W-:Y:S01]  /*10a0*/  ISETP.GT.U32.AND P6, PT, R26, R12, PT ;  /* 0x0000000c1a00720c */ /* 0x000fe20003fc4070 */
[----:B------:R-:W-:-:S05]  /*10b0*/  @!P5 IMAD.IADD R11, R11, 0x1, -R23 ;  /* 0x000000010b0bd824 */ /* 0x000fca00078e0a17 */
[----:B------:R-:W-:-:S07]  /*10c0*/  ISETP.GT.U32.AND P5, PT, R26, R11, PT ;  /* 0x0000000b1a00720c */ /* 0x000fce0003fa4070 */
[----:B------:R-:W-:Y:S01]  /*10d0*/  @!P6 IMAD.IADD R12, R12, 0x1, -R23 ;  /* 0x000000010c0ce824 */ /* 0x000fe200078e0a17 */
[----:B------:R-:W-:-:S05]  /*10e0*/  ISETP.GT.U32.AND P6, PT, R26, R17, PT ;  /* 0x000000111a00720c */ /* 0x000fca0003fc4070 */
[----:B------:R-:W-:-:S08]  /*10f0*/  @!P5 IMAD.IADD R11, R11, 0x1, -R23 ;  /* 0x000000010b0bd824 */ /* 0x000fd000078e0a17 */
[----:B------:R-:W-:Y:S02]  /*1100*/  @!P6 IMAD.IADD R17, R17, 0x1, -R23 ;  /* 0x000000011111e824 */ /* 0x000fe400078e0a17 */
[----:B------:R-:W-:-:S03]  /*1110*/  @!P4 IMAD.MOV R12, RZ, RZ, -R12 ;  /* 0x000000ffff0cc224 */ /* 0x000fc600078e0a0c */
[----:B------:R-:W-:Y:S01]  /*1120*/  ISETP.GT.U32.AND P4, PT, R26, R17, PT ;  /* 0x000000111a00720c */ /* 0x000fe20003f84070 */
[----:B------:R-:W-:Y:S01]  /*1130*/  @!P1 IMAD.MOV R11, RZ, RZ, -R11 ;  /* 0x000000ffff0b9224 */ /* 0x000fe200078e0a0b */
[----:B------:R-:W-:Y:S01]  /*1140*/  ISETP.GE.AND P3, PT, R27, RZ, PT ;  /* 0x000000ff1b00720c */ /* 0x000fe20003f66270 */
[----:B------:R-:W-:-:S10]  /*1150*/  VIADD R22, R22, 0x10 ;  /* 0x0000001016167836 */ /* 0x000fd40000000000 */
[----:B------:R-:W-:-:S05]  /*1160*/  @!P4 IADD3 R17, PT, PT, R17, -R23, RZ ;  /* 0x800000171111c210 */ /* 0x000fca0007ffe0ff */
[----:B------:R-:W-:-:S05]  /*1170*/  @!P3 IMAD.MOV R17, RZ, RZ, -R17 ;  /* 0x000000ffff11b224 */ /* 0x000fca00078e0a11 */
[----:B------:R-:W-:Y:S01]  /*1180*/  SEL R17, R8, R17, !P0 ;  /* 0x0000001108117207 */ /* 0x000fe20004000000 */
[----:B------:R-:W-:Y:S02]  /*1190*/  VIADD R13, R13, 0x1000 ;  /* 0x000010000d0d7836 */ /* 0x000fe40000000000 */
[----:B------:R-:W-:Y:S01]  /*11a0*/  VIADD R5, R5, 0x1000 ;  /* 0x0000100005057836 */ /* 0x000fe20000000000 */
[----:B--2---:R-:W-:Y:S02]  /*11b0*/  IABS R21, R20 ;  /* 0x0000001400157213 */ /* 0x004fe40000000000 */
[----:B------:R-:W-:-:S03]  /*11c0*/  ISETP.GE.AND P2, PT, R20, RZ, PT ;  /* 0x000000ff1400720c */ /* 0x000fc60003f46270 */
[----:B------:R-:W-:Y:S01]  /*11d0*/  IMAD.HI.U32 R19, R10, R21, RZ ;  /* 0x000000150a137227 */ /* 0x000fe200078e00ff */
[----:B---3--:R-:W-:-:S03]  /*11e0*/  IABS R24, R16 ;  /* 0x0000001000187213 */ /* 0x008fc60000000000 */
[----:B------:R-:W-:Y:S02]  /*11f0*/  IMAD.MOV R20, RZ, RZ, -R19 ;  /* 0x000000ffff147224 */ /* 0x000fe400078e0a13 */
[----:B------:R-:W-:-:S04]  /*1200*/  IMAD.HI.U32 R19, R10, R24, RZ ;  /* 0x000000180a137227 */ /* 0x000fc800078e00ff */
[----:B------:R-:W-:Y:S02]  /*1210*/  IMAD.MOV R19, RZ, RZ, -R19 ;  /* 0x000000ffff137224 */ /* 0x000fe400078e0a13 */
[C---:B------:R-:W-:Y:S02]  /*1220*/  IMAD R21, R23.reuse, R20, R21 ;  /* 0x0000001417157224 */ /* 0x040fe400078e0215 */
[----:B------:R-:W-:Y:S01]  /*1230*/  IMAD R20, R23, R19, R24 ;  /* 0x0000001317147224 */ /* 0x000fe200078e0218 */
[----:B------:R-:W-:Y:S02]  /*1240*/  IABS R24, R18 ;  /* 0x0000001200187213 */ /* 0x000fe40000000000 */
[----:B------:R-:W-:-:S03]  /*1250*/  ISETP.GT.U32.AND P5, PT, R26, R21, PT ;  /* 0x000000151a00720c */ /* 0x000fc60003fa4070 */
[----:B------:R-:W-:Y:S01]  /*1260*/  IMAD.HI.U32 R19, R10, R24, RZ ;  /* 0x000000180a137227 */ /* 0x000fe200078e00ff */
[----:B------:R-:W-:-:S04]  /*1270*/  ISETP.GT.U32.AND P6, PT, R26, R20, PT ;  /* 0x000000141a00720c */ /* 0x000fc80003fc4070 */
[----:B------:R-:W-:-:S05]  /*1280*/  IADD3 R19, PT, PT, -R19, RZ, RZ ;  /* 0x000000ff13137210 */ /* 0x000fca0007ffe1ff */
[----:B------:R-:W-:Y:S02]  /*1290*/  IMAD R19, R23, R19, R24 ;  /* 0x0000001317137224 */ /* 0x000fe400078e0218 */
[----:B------:R-:W-:-:S03]  /*12a0*/  @!P5 IMAD.IADD R21, R21, 0x1, -R23 ;  /* 0x000000011515d824 */ /* 0x000fc600078e0a17 */
[----:B------:R-:W-:Y:S01]  /*12b0*/  ISETP.GT.U32.AND P5, PT, R26, R19, PT ;  /* 0x000000131a00720c */ /* 0x000fe20003fa4070 */
[----:B------:R-:W-:Y:S01]  /*12c0*/  @!P6 IMAD.IADD R20, R20, 0x1, -R23 ;  /* 0x000000011414e824 */ /* 0x000fe200078e0a17 */
[----:B------:R-:W-:-:S04]  /*12d0*/  ISETP.GT.U32.AND P6, PT, R26, R21, PT ;  /* 0x000000151a00720c */ /* 0x000fc80003fc4070 */
[----:B------:R-:W-:-:S07]  /*12e0*/  ISETP.GT.U32.AND P1, PT, R26, R20, PT ;  /* 0x000000141a00720c */ /* 0x000fce0003f24070 */
[--C-:B------:R-:W-:Y:S01]  /*12f0*/  @!P5 IMAD.IADD R19, R19, 0x1, -R23.reuse ;  /* 0x000000011313d824 */ /* 0x100fe200078e0a17 */
[----:B------:R-:W-:Y:S01]  /*1300*/  ISETP.GE.AND P4, PT, R16, RZ, PT ;  /* 0x000000ff1000720c */ /* 0x000fe20003f86270 */
[----:B------:R-:W-:-:S03]  /*1310*/  @!P6 IMAD.IADD R21, R21, 0x1, -R23 ;  /* 0x000000011515e824 */ /* 0x000fc600078e0a17 */
[----:B------:R-:W-:Y:S02]  /*1320*/  ISETP.GT.U32.AND P5, PT, R26, R19, PT ;  /* 0x000000131a00720c */ /* 0x000fe40003fa4070 */
[----:B------:R-:W-:Y:S01]  /*1330*/  ISETP.GE.AND P6, PT, R18, RZ, PT ;  /* 0x000000ff1200720c */ /* 0x000fe20003fc6270 */
[----:B------:R-:W-:Y:S01]  /*1340*/  @!P1 IMAD.IADD R20, R20, 0x1, -R23 ;  /* 0x0000000114149824 */ /* 0x000fe200078e0a17 */
[----:B------:R-:W-:Y:S01]  /*1350*/  ISETP.NE.AND P1, PT, R22, RZ, PT ;  /* 0x000000ff1600720c */ /* 0x000fe20003f25270 */
[----:B------:R-:W-:Y:S01]  /*1360*/  @!P2 IMAD.MOV R21, RZ, RZ, -R21 ;  /* 0x000000ffff15a224 */ /* 0x000fe200078e0a15 */
[C---:B------:R-:W-:Y:S02]  /*1370*/  SEL R24, R8.reuse, R12, !P0 ;  /* 0x0000000c08187207 */ /* 0x040fe40004000000 */
[----:B------:R-:W-:-:S05]  /*1380*/  SEL R12, R8, R11, !P0 ;  /* 0x0000000b080c7207 */ /* 0x000fca0004000000 */
[----:B------:R-:W-:Y:S01]  /*1390*/  @!P5 IMAD.IADD R19, R19, 0x1, -R23 ;  /* 0x000000011313d824 */ /* 0x000fe200078e0a17 */
[----:B------:R-:W-:Y:S02]  /*13a0*/  @!P4 IADD3 R20, PT, PT, -R20, RZ, RZ ;  /* 0x000000ff1414c210 */ /* 0x000fe40007ffe1ff */
[----:B------:R-:W-:Y:S01]  /*13b0*/  IADD3 R12, PT, PT, R12, R24, R25 ;  /* 0x000000180c0c7210 */ /* 0x000fe20007ffe019 */
[----:B------:R-:W-:Y:S01]  /*13c0*/  @!P6 IMAD.MOV R19, RZ, RZ, -R19 ;  /* 0x000000ffff13e224 */ /* 0x000fe200078e0a13 */
[C---:B------:R-:W-:Y:S02]  /*13d0*/  SEL R21, R8.reuse, R21, !P0 ;  /* 0x0000001508157207 */ /* 0x040fe40004000000 */
[C---:B------:R-:W-:Y:S02]  /*13e0*/  SEL R20, R8.reuse, R20, !P0 ;  /* 0x0000001408147207 */ /* 0x040fe40004000000 */
[----:B------:R-:W-:Y:S02]  /*13f0*/  IADD3 R17, PT, PT, R21, R17, R12 ;  /* 0x0000001115117210 */ /* 0x000fe40007ffe00c */
[----:B------:R-:W-:-:S04]  /*1400*/  SEL R8, R8, R19, !P0 ;  /* 0x0000001308087207 */ /* 0x000fc80004000000 */
[----:B------:R-:W-:Y:S01]  /*1410*/  IADD3 R25, PT, PT, R8, R20, R17 ;  /* 0x0000001408197210 */ /* 0x000fe20007ffe011 */
[----:B------:R-:W-:Y:S06]  /*1420*/  @P1 BRA `(.L_x_68) ;  /* 0xfffffff000101947 */ /* 0x000fec000383ffff */
[----:B------:R-:W-:Y:S05]  /*1430*/  BSYNC.RECONVERGENT B3 ;  /* 0x0000000000037941 */ /* 0x000fea0003800200 */
.L_x_67:
[----:B------:R-:W-:-:S07]  /*1440*/  VIADD R5, R13, 0xfffff800 ;  /* 0xfffff8000d057836 */ /* 0x000fce0000000000 */
.L_x_66:
[----:B------:R-:W-:Y:S05]  /*1450*/  BSYNC.RECONVERGENT B2 ;  /* 0x0000000000027941 */ /* 0x000fea0003800200 */
.L_x_65:
[----:B------:R-:W-:-:S13]  /*1460*/  ISETP.NE.AND P0, PT, R7, RZ, PT ;  /* 0x000000ff0700720c */ /* 0x000fda0003f05270 */
[----:B------:R-:W-:Y:S05]  /*1470*/  @!P0 BRA `(.L_x_64) ;  /* 0x0000000c00f88947 */ /* 0x000fea0003800000 */
[----:B------:R-:W-:Y:S01]  /*1480*/  ISETP.GE.U32.AND P1, PT, R7, 0x8, PT ;  /* 0x000000080700780c */ /* 0x000fe20003f26070 */
[----:B------:R-:W-:Y:S01]  /*1490*/  BSSY.RECONVERGENT B2, `(.L_x_69) ;  /* 0x0000087000027945 */ /* 0x000fe20003800200 */
[----:B------:R-:W-:-:S04]  /*14a0*/  LOP3.LUT R19, R6, 0x7, RZ, 0xc0, !PT ;  /* 0x0000000706137812 */ /* 0x000fc800078ec0ff */
[----:B------:R-:W-:-:S07]  /*14b0*/  ISETP.NE.AND P0, PT, R19, RZ, PT ;  /* 0x000000ff1300720c */ /* 0x000fce0003f05270 */
[----:B------:R-:W-:Y:S06]  /*14c0*/  @!P1 BRA `(.L_x_70) ;  /* 0x00000008000c9947 */ /* 0x000fec0003800000 */
[----:B------:R-:W0:Y:S01]  /*14d0*/  LDC.64 R8, c[0x0][0x380] ;  /* 0x0000e000ff087b82 */ /* 0x000e220000000a00 */
[----:B------:R-:W-:-:S04]  /*14e0*/  IMAD.IADD R15, R2, 0x1, R5 ;  /* 0x00000001020f7824 */ /* 0x000fc800078e0205 */
[C---:B------:R-:W-:Y:S01]  /*14f0*/  VIADD R27, R15.reuse, 0x100 ;  /* 0x000001000f1b7836 */ /* 0x040fe20000000000 */
[C---:B------:R-:W-:Y:S01]  /*1500*/  IADD3 R29, PT, PT, R15.reuse, 0x200, RZ ;  /* 0x000002000f1d7810 */ /* 0x040fe20007ffe0ff */
[C---:B------:R-:W-:Y:S02]  /*1510*/  VIADD R11, R15.reuse, 0x300 ;  /* 0x000003000f0b7836 */ /* 0x040fe40000000000 */
[----:B0-----:R-:W-:-:S04]  /*1520*/  IMAD.WIDE.U32 R12, R15, 0x4, R8 ;  /* 0x000000040f0c7825 */ /* 0x001fc800078e0008 */
[--C-:B------:R-:W-:Y:S01]  /*1530*/  IMAD.WIDE.U32 R26, R27, 0x4, R8.reuse ;  /* 0x000000041b1a7825 */ /* 0x100fe200078e0008 */
[----:B------:R0:W2:Y:S03]  /*1540*/  LDG.E R23, desc[UR10][R12.64] ;  /* 0x0000000a0c177981 */ /* 0x0000a6000c1e1900 */
[--C-:B------:R-:W-:Y:S01]  /*1550*/  IMAD.WIDE.U32 R28, R29, 0x4, R8.reuse ;  /* 0x000000041d1c7825 */ /* 0x100fe200078e0008 */
[----:B------:R1:W3:Y:S03]  /*1560*/  LDG.E R22, desc[UR10][R26.64] ;  /* 0x0000000a1a167981 */ /* 0x0002e6000c1e1900 */
[----:B------:R-:W-:Y:S01]  /*1570*/  IMAD.WIDE.U32 R10, R11, 0x4, R8 ;  /* 0x000000040b0a7825 */ /* 0x000fe200078e0008 */
[----:B------:R-:W4:Y:S03]  /*1580*/  LDG.E R7, desc[UR10][R28.64] ;  /* 0x0000000a1c077981 */ /* 0x000f26000c1e1900 */
[C---:B------:R-:W-:Y:S01]  /*1590*/  VIADD R21, R15.reuse, 0x400 ;  /* 0x000004000f157836 */ /* 0x040fe20000000000 */
[----:B------:R5:W4:Y:S01]  /*15a0*/  LDG.E R14, desc[UR10][R10.64] ;  /* 0x0000000a0a0e7981 */ /* 0x000b22000c1e1900 */
[----:B------:R-:W-:-:S02]  /*15b0*/  VIADD R17, R15, 0x500 ;  /* 0x000005000f117836 */ /* 0x000fc40000000000 */
[----:B------:R-:W-:-:S04]  /*15c0*/  IMAD.WIDE.U32 R20, R21, 0x4, R8 ;  /* 0x0000000415147825 */ /* 0x000fc800078e0008 */
[----:B0-----:R-:W-:Y:S01]  /*15d0*/  IMAD.WIDE.U32 R12, R17, 0x4, R8 ;  /* 0x00000004110c7825 */ /* 0x001fe200078e0008 */
[----:B------:R0:W4:Y:S01]  /*15e0*/  LDG.E R16, desc[UR10][R20.64] ;  /* 0x0000000a14107981 */ /* 0x000122000c1e1900 */
[----:B------:R-:W1:Y:S04]  /*15f0*/  LDC R17, c[0x0][0x390] ;  /* 0x0000e400ff117b82 */ /* 0x000e680000000800 */
[----:B------:R2:W4:Y:S01]  /*1600*/  LDG.E R12, desc[UR10][R12.64] ;  /* 0x0000000a0c0c7981 */ /* 0x000522000c1e1900 */
[----:B-1----:R-:W-:-:S04]  /*1610*/  IABS R18, R17 ;  /* 0x0000001100127213 */ /* 0x002fc80000000000 */
[----:B------:R-:W1:Y:S08]  /*1620*/  I2F.RP R24, R18 ;  /* 0x0000001200187306 */ /* 0x000e700000209400 */
[----:B-1----:R-:W1:Y:S02]  /*1630*/  MUFU.RCP R24, R24 ;  /* 0x0000001800187308 */ /* 0x002e640000001000 */
[----:B-1----:R-:W-:-:S06]  /*1640*/  VIADD R26, R24, 0xffffffe ;  /* 0x0ffffffe181a7836 */ /* 0x002fcc0000000000 */
[----:B-----5:R-:W1:Y:S01]  /*1650*/  F2I.FTZ.U32.TRUNC.NTZ R11, R26 ;  /* 0x0000001a000b7305 */ /* 0x020e62000021f000 */
[----:B------:R-:W-:Y:S02]  /*1660*/  IMAD.MOV.U32 R10, RZ, RZ, RZ ;  /* 0x000000ffff0a7224 */ /* 0x000fe400078e00ff */
[----:B-1----:R-:W-:-:S04]  /*1670*/  IMAD.MOV R27, RZ, RZ, -R11 ;  /* 0x000000ffff1b7224 */ /* 0x002fc800078e0a0b */
[----:B0-----:R-:W-:-:S04]  /*1680*/  IMAD R21, R27, R18, RZ ;  /* 0x000000121b157224 */ /* 0x001fc800078e02ff */
[----:B------:R-:W-:Y:S01]  /*1690*/  IMAD.HI.U32 R20, R11, R21, R10 ;  /* 0x000000150b147227 */ /* 0x000fe200078e000a */
[----:B--2---:R-:W-:Y:S02]  /*16a0*/  IABS R13, R23 ;  /* 0x00000017000d7213 */ /* 0x004fe40000000000 */
[----:B---3--:R-:W-:-:S03]  /*16b0*/  IABS R11, R22 ;  /* 0x00000016000b7213 */ /* 0x008fc60000000000 */
[----:B------:R-:W-:Y:S01]  /*16c0*/  IMAD.HI.U32 R10, R20, R13, RZ ;  /* 0x0000000d140a7227 */ /* 0x000fe200078e00ff */
[----:B----4-:R-:W-:-:S04]  /*16d0*/  IABS R29, R7 ;  /* 0x00000007001d7213 */ /* 0x010fc80000000000 */
[----:B------:R-:W-:Y:S01]  /*16e0*/  IADD3 R21, PT, PT, -R10, RZ, RZ ;  /* 0x000000ff0a157210 */ /* 0x000fe20007ffe1ff */
[----:B------:R-:W-:Y:S01]  /*16f0*/  IMAD.HI.U32 R10, R20, R11, RZ ;  /* 0x0000000b140a7227 */ /* 0x000fe200078e00ff */
[----:B------:R-:W-:-:S03]  /*1700*/  IABS R27, R14 ;  /* 0x0000000e001b7213 */ /* 0x000fc60000000000 */
[----:B------:R-:W-:Y:S02]  /*1710*/  IMAD R13, R18, R21, R13 ;  /* 0x00000015120d7224 */ /* 0x000fe400078e020d */
[----:B------:R-:W-:Y:S02]  /*1720*/  IMAD.MOV R10, RZ, RZ, -R10 ;  /* 0x000000ffff0a7224 */ /* 0x000fe400078e0a0a */
[----:B------:R-:W-:Y:S01]  /*1730*/  IMAD.HI.U32 R21, R20, R29, RZ ;  /* 0x0000001d14157227 */ /* 0x000fe200078e00ff */
[----:B------:R-:W-:Y:S02]  /*1740*/  ISETP.GE.AND P4, PT, R22, RZ, PT ;  /* 0x000000ff1600720c */ /* 0x000fe40003f86270 */
[----:B------:R-:W-:Y:S01]  /*1750*/  ISETP.GE.AND P6, PT, R23, RZ, PT ;  /* 0x000000ff1700720c */ /* 0x000fe20003fc6270 */
[----:B------:R-:W-:Y:S01]  /*1760*/  IMAD R22, R18, R10, R11 ;  /* 0x0000000a12167224 */ /* 0x000fe200078e020b */
[----:B------:R-:W-:Y:S01]  /*1770*/  IABS R23, R16 ;  /* 0x0000001000177213 */ /* 0x000fe20000000000 */
[----:B------:R-:W-:-:S02]  /*1780*/  IMAD.MOV R21, RZ, RZ, -R21 ;  /* 0x000000ffff157224 */ /* 0x000fc400078e0a15 */
[----:B------:R-:W-:-:S04]  /*1790*/  IMAD.HI.U32 R10, R20, R27, RZ ;  /* 0x0000001b140a7227 */ /* 0x000fc800078e00ff */
[----:B------:R-:W-:Y:S01]  /*17a0*/  IMAD R29, R18, R21, R29 ;  /* 0x00000015121d7224 */ /* 0x000fe200078e021d */
[----:B------:R-:W-:Y:S01]  /*17b0*/  IABS R21, R12 ;  /* 0x0000000c00157213 */ /* 0x000fe20000000000 */
[----:B------:R-:W-:Y:S02]  /*17c0*/  IMAD.MOV R11, RZ, RZ, -R10 ;  /* 0x000000ffff0b7224 */ /* 0x000fe400078e0a0a */
[----:B------:R-:W-:-:S04]  /*17d0*/  IMAD.HI.U32 R10, R20, R23, RZ ;  /* 0x00000017140a7227 */ /* 0x000fc800078e00ff */
[----:B------:R-:W-:Y:S02]  /*17e0*/  IMAD R27, R18, R11, R27 ;  /* 0x0000000b121b7224 */ /* 0x000fe400078e021b */
[----:B------:R-:W-:Y:S02]  /*17f0*/  IMAD.MOV R11, RZ, RZ, -R10 ;  /* 0x000000ffff0b7224 */ /* 0x000fe400078e0a0a */
[----:B------:R-:W-:-:S04]  /*1800*/  IMAD.HI.U32 R10, R20, R21, RZ ;  /* 0x00000015140a7227 */ /* 0x000fc800078e00ff */
[C---:B------:R-:W-:Y:S02]  /*1810*/  IMAD R23, R18.reuse, R11, R23 ;  /* 0x0000000b12177224 */ /* 0x040fe400078e0217 */
[----:B------:R-:W-:Y:S02]  /*1820*/  IMAD.MOV R10, RZ, RZ, -R10 ;  /* 0x000000ffff0a7224 */ /* 0x000fe400078e0a0a */
[----:B------:R-:W-:Y:S02]  /*1830*/  VIADD R11, R15, 0x600 ;  /* 0x000006000f0b7836 */ /* 0x000fe40000000000 */
[----:B------:R-:W-:Y:S02]  /*1840*/  IMAD R21, R18, R10, R21 ;  /* 0x0000000a12157224 */ /* 0x000fe400078e0215 */
[----:B------:R-:W-:Y:S01]  /*1850*/  IMAD.WIDE.U32 R10, R11, 0x4, R8 ;  /* 0x000000040b0a7825 */ /* 0x000fe200078e0008 */
[----:B------:R-:W-:-:S05]  /*1860*/  IADD3 R15, PT, PT, R15, 0x700, RZ ;  /* 0x000007000f0f7810 */ /* 0x000fca0007ffe0ff */
[----:B------:R-:W2:Y:S01]  /*1870*/  LDG.E R10, desc[UR10][R10.64] ;  /* 0x0000000a0a0a7981 */ /* 0x000ea2000c1e1900 */
[----:B------:R-:W-:-:S06]  /*1880*/  IMAD.WIDE.U32 R8, R15, 0x4, R8 ;  /* 0x000000040f087825 */ /* 0x000fcc00078e0008 */
[----:B------:R-:W3:Y:S01]  /*1890*/  LDG.E R8, desc[UR10][R8.64] ;  /* 0x0000000a08087981 */ /* 0x000ee2000c1e1900 */
[C---:B------:R-:W-:Y:S02]  /*18a0*/  ISETP.GT.U32.AND P2, PT, R18.reuse, R13, PT ;  /* 0x0000000d1200720c */ /* 0x040fe40003f44070 */
[C---:B------:R-:W-:Y:S02]  /*18b0*/  ISETP.GT.U32.AND P1, PT, R18.reuse, R22, PT ;  /* 0x000000161200720c */ /* 0x040fe40003f24070 */
[----:B------:R-:W-:-:S09]  /*18c0*/  ISETP.GT.U32.AND P5, PT, R18, R29, PT ;  /* 0x0000001d1200720c */ /* 0x000fd20003fa4070 */
[----:B------:R-:W-:Y:S01]  /*18d0*/  @!P2 IMAD.IADD R13, R13, 0x1, -R18 ;  /* 0x000000010d0da824 */ /* 0x000fe200078e0a12 */
[----:B------:R-:W-:-:S04]  /*18e0*/  ISETP.GT.U32.AND P2, PT, R18, R27, PT ;  /* 0x0000001b1200720c */ /* 0x000fc80003f44070 */
[----:B------:R-:W-:Y:S01]  /*18f0*/  ISETP.GT.U32.AND P3, PT, R18, R13, PT ;  /* 0x0000000d1200720c */ /* 0x000fe20003f64070 */
[--C-:B------:R-:W-:Y:S02]  /*1900*/  @!P1 IMAD.IADD R22, R22, 0x1, -R18.reuse ;  /* 0x0000000116169824 */ /* 0x100fe400078e0a12 */
[----:B------:R-:W-:-:S03]  /*1910*/  @!P5 IMAD.IADD R29, R29, 0x1, -R18 ;  /* 0x000000011d1dd824 */ /* 0x000fc600078e0a12 */
[----:B------:R-:W-:-:S03]  /*1920*/  ISETP.GT.U32.AND P5, PT, R18, R22, PT ;  /* 0x000000161200720c */ /* 0x000fc60003fa4070 */
[----:B------:R-:W-:-:S04]  /*1930*/  @!P2 IMAD.IADD R27, R27, 0x1, -R18 ;  /* 0x000000011b1ba824 */ /* 0x000fc800078e0a12 */
[--C-:B------:R-:W-:Y:S01]  /*1940*/  @!P3 IMAD.IADD R13, R13, 0x1, -R18.reuse ;  /* 0x000000010d0db824 */ /* 0x100fe200078e0a12 */
[C---:B------:R-:W-:Y:S02]  /*1950*/  ISETP.GT.U32.AND P3, PT, R18.reuse, R29, PT ;  /* 0x0000001d1200720c */ /* 0x040fe40003f64070 */
[C---:B------:R-:W-:Y:S01]  /*1960*/  ISETP.GT.U32.AND P1, PT, R18.reuse, R27, PT ;  /* 0x0000001b1200720c */ /* 0x040fe20003f24070 */
[----:B------:R-:W-:Y:S01]  /*1970*/  @!P6 IMAD.MOV R13, RZ, RZ, -R13 ;  /* 0x000000ffff0de224 */ /* 0x000fe200078e0a0d */
[C---:B------:R-:W-:Y:S02]  /*1980*/  ISETP.GT.U32.AND P2, PT, R18.reuse, R23, PT ;  /* 0x000000171200720c */ /* 0x040fe40003f44070 */
[----:B------:R-:W-:Y:S01]  /*1990*/  ISETP.GT.U32.AND P6, PT, R18, R21, PT ;  /* 0x000000151200720c */ /* 0x000fe20003fc4070 */
[----:B------:R-:W-:-:S06]  /*19a0*/  @!P5 IMAD.IADD R22, R22, 0x1, -R18 ;  /* 0x000000011616d824 */ /* 0x000fcc00078e0a12 */
[--C-:B------:R-:W-:Y:S01]  /*19b0*/  @!P3 IMAD.IADD R29, R29, 0x1, -R18.reuse ;  /* 0x000000011d1db824 */ /* 0x100fe200078e0a12 */
[----:B------:R-:W-:Y:S01]  /*19c0*/  ISETP.GE.AND P3, PT, R7, RZ, PT ;  /* 0x000000ff0700720c */ /* 0x000fe20003f66270 */
[--C-:B------:R-:W-:Y:S01]  /*19d0*/  @!P1 IMAD.IADD R27, R27, 0x1, -R18.reuse ;  /* 0x000000011b1b9824 */ /* 0x100fe200078e0a12 */
[----:B------:R-:W-:Y:S01]  /*19e0*/  ISETP.GE.AND P1, PT, R14, RZ, PT ;  /* 0x000000ff0e00720c */ /* 0x000fe20003f26270 */
[--C-:B------:R-:W-:Y:S02]  /*19f0*/  @!P2 IMAD.IADD R23, R23, 0x1, -R18.reuse ;  /* 0x000000011717a824 */ /* 0x100fe400078e0a12 */
[----:B------:R-:W-:Y:S02]  /*1a00*/  @!P6 IMAD.IADD R21, R21, 0x1, -R18 ;  /* 0x000000011515e824 */ /* 0x000fe400078e0a12 */
[----:B------:R-:W-:Y:S01]  /*1a10*/  @!P4 IMAD.MOV R22, RZ, RZ, -R22 ;  /* 0x000000ffff16c224 */ /* 0x000fe200078e0a16 */
[----:B------:R-:W-:-:S05]  /*1a20*/  ISETP.GT.U32.AND P4, PT, R18, R23, PT ;  /* 0x000000171200720c */ /* 0x000fca0003f84070 */
[----:B------:R-:W-:Y:S02]  /*1a30*/  @!P3 IMAD.MOV R29, RZ, RZ, -R29 ;  /* 0x000000ffff1db224 */ /* 0x000fe400078e0a1d */
[----:B------:R-:W-:Y:S01]  /*1a40*/  @!P1 IMAD.MOV R27, RZ, RZ, -R27 ;  /* 0x000000ffff1b9224 */ /* 0x000fe200078e0a1b */
[----:B------:R-:W-:Y:S02]  /*1a50*/  ISETP.GE.AND P1, PT, R16, RZ, PT ;  /* 0x000000ff1000720c */ /* 0x000fe40003f26270 */
[----:B------:R-:W-:Y:S02]  /*1a60*/  ISETP.NE.AND P6, PT, R17, RZ, PT ;  /* 0x000000ff1100720c */ /* 0x000fe40003fc5270 */
[----:B------:R-:W-:Y:S01]  /*1a70*/  LOP3.LUT R17, RZ, R17, RZ, 0x33, !PT ;  /* 0x00000011ff117212 */ /* 0x000fe200078e33ff */
[----:B------:R-:W-:Y:S01]  /*1a80*/  @!P4 IMAD.IADD R23, R23, 0x1, -R18 ;  /* 0x000000011717c824 */ /* 0x000fe200078e0a12 */
[----:B------:R-:W-:Y:S02]  /*1a90*/  ISETP.GE.AND P4, PT, R12, RZ, PT ;  /* 0x000000ff0c00720c */ /* 0x000fe40003f86270 */
[----:B------:R-:W-:-:S02]  /*1aa0*/  SEL R14, R17, R13, !P6 ;  /* 0x0000000d110e7207 */ /* 0x000fc40007000000 */
[C---:B------:R-:W-:Y:S02]  /*1ab0*/  SEL R22, R17.reuse, R22, !P6 ;  /* 0x0000001611167207 */ /* 0x040fe40007000000 */
[----:B------:R-:W-:Y:S01]  /*1ac0*/  SEL R29, R17, R29, !P6 ;  /* 0x0000001d111d7207 */ /* 0x000fe20007000000 */
[----:B------:R-:W-:Y:S02]  /*1ad0*/  IMAD.IADD R14, R25, 0x1, R14 ;  /* 0x00000001190e7824 */ /* 0x000fe400078e020e */
[----:B------:R-:W-:Y:S01]  /*1ae0*/  @!P1 IMAD.MOV R23, RZ, RZ, -R23 ;  /* 0x000000ffff179224 */ /* 0x000fe200078e0a17 */
[----:B------:R-:W-:Y:S02]  /*1af0*/  SEL R27, R17, R27, !P6 ;  /* 0x0000001b111b7207 */ /* 0x000fe40007000000 */
[----:B------:R-:W-:Y:S02]  /*1b00*/  IADD3 R14, PT, PT, R29, R22, R14 ;  /* 0x000000161d0e7210 */ /* 0x000fe40007ffe00e */
[----:B------:R-:W-:-:S04]  /*1b10*/  SEL R23, R17, R23, !P6 ;  /* 0x0000001711177207 */ /* 0x000fc80007000000 */
[----:B------:R-:W-:Y:S02]  /*1b20*/  IADD3 R14, PT, PT, R23, R27, R14 ;  /* 0x0000001b170e7210 */ /* 0x000fe40007ffe00e */
[----:B------:R-:W-:Y:S02]  /*1b30*/  IADD3 R5, PT, PT, R5, 0x800, RZ ;  /* 0x0000080005057810 */ /* 0x000fe40007ffe0ff */
[----:B--2---:R-:W-:-:S05]  /*1b40*/  IABS R24, R10 ;  /* 0x0000000a00187213 */ /* 0x004fca0000000000 */
[----:B------:R-:W-:Y:S01]  /*1b50*/  IMAD.HI.U32 R15, R20, R24, RZ ;  /* 0x00000018140f7227 */ /* 0x000fe200078e00ff */
[----:B---3--:R-:W-:-:S03]  /*1b60*/  IABS R9, R8 ;  /* 0x0000000800097213 */ /* 0x008fc60000000000 */
[----:B------:R-:W-:Y:S02]  /*1b70*/  IMAD.MOV R15, RZ, RZ, -R15 ;  /* 0x000000ffff0f7224 */ /* 0x000fe400078e0a0f */
[----:B------:R-:W-:-:S04]  /*1b80*/  IMAD.HI.U32 R20, R20, R9, RZ ;  /* 0x0000000914147227 */ /* 0x000fc800078e00ff */
[----:B------:R-:W-:Y:S01]  /*1b90*/  IMAD R15, R18, R15, R24 ;  /* 0x0000000f120f7224 */ /* 0x000fe200078e0218 */
[----:B------:R-:W-:-:S04]  /*1ba0*/  IADD3 R20, PT, PT, -R20, RZ, RZ ;  /* 0x000000ff14147210 */ /* 0x000fc80007ffe1ff */
[C---:B------:R-:W-:Y:S01]  /*1bb0*/  ISETP.GT.U32.AND P5, PT, R18.reuse, R15, PT ;  /* 0x0000000f1200720c */ /* 0x040fe20003fa4070 */
[----:B------:R-:W-:-:S05]  /*1bc0*/  IMAD R9, R18, R20, R9 ;  /* 0x0000001412097224 */ /* 0x000fca00078e0209 */
[----:B------:R-:W-:-:S07]  /*1bd0*/  ISETP.GT.U32.AND P2, PT, R18, R9, PT ;  /* 0x000000091200720c */ /* 0x000fce0003f44070 */
[----:B------:R-:W-:Y:S02]  /*1be0*/  @!P5 IADD3 R15, PT, PT, R15, -R18, RZ ;  /* 0x800000120f0fd210 */ /* 0x000fe40007ffe0ff */
[C---:B------:R-:W-:Y:S02]  /*1bf0*/  ISETP.GT.U32.AND P5, PT, R18.reuse, R21, PT ;  /* 0x000000151200720c */ /* 0x040fe40003fa4070 */
[----:B------:R-:W-:Y:S02]  /*1c00*/  ISETP.GT.U32.AND P3, PT, R18, R15, PT ;  /* 0x0000000f1200720c */ /* 0x000fe40003f64070 */
[----:B------:R-:W-:-:S05]  /*1c10*/  @!P2 IMAD.IADD R9, R9, 0x1, -R18 ;  /* 0x000000010909a824 */ /* 0x000fca00078e0a12 */
[----:B------:R-:W-:-:S04]  /*1c20*/  ISETP.GT.U32.AND P2, PT, R18, R9, PT ;  /* 0x000000091200720c */ /* 0x000fc80003f44070 */
[----:B------:R-:W-:Y:S02]  /*1c30*/  @!P5 IADD3 R21, PT, PT, R21, -R18, RZ ;  /* 0x800000121515d210 */ /* 0x000fe40007ffe0ff */
[----:B------:R-:W-:Y:S01]  /*1c40*/  ISETP.GE.AND P5, PT, R10, RZ, PT ;  /* 0x000000ff0a00720c */ /* 0x000fe20003fa6270 */
[----:B------:R-:W-:Y:S01]  /*1c50*/  @!P3 IMAD.IADD R15, R15, 0x1, -R18 ;  /* 0x000000010f0fb824 */ /* 0x000fe200078e0a12 */
[----:B------:R-:W-:Y:S01]  /*1c60*/  ISETP.GE.AND P3, PT, R8, RZ, PT ;  /* 0x000000ff0800720c */ /* 0x000fe20003f66270 */
[----:B------:R-:W-:-:S04]  /*1c70*/  @!P4 IMAD.MOV R21, RZ, RZ, -R21 ;  /* 0x000000ffff15c224 */ /* 0x000fc800078e0a15 */
[----:B------:R-:W-:Y:S01]  /*1c80*/  @!P2 IMAD.IADD R9, R9, 0x1, -R18 ;  /* 0x000000010909a824 */ /* 0x000fe200078e0a12 */
[----:B------:R-:W-:-:S05]  /*1c90*/  SEL R21, R17, R21, !P6 ;  /* 0x0000001511157207 */ /* 0x000fca0007000000 */
[----:B------:R-:W-:Y:S02]  /*1ca0*/  @!P5 IMAD.MOV R15, RZ, RZ, -R15 ;  /* 0x000000ffff0fd224 */ /* 0x000fe400078e0a0f */
[----:B------:R-:W-:-:S03]  /*1cb0*/  @!P3 IMAD.MOV R9, RZ, RZ, -R9 ;  /* 0x000000ffff09b224 */ /* 0x000fc600078e0a09 */
[C---:B------:R-:W-:Y:S02]  /*1cc0*/  SEL R15, R17.reuse, R15, !P6 ;  /* 0x0000000f110f7207 */ /* 0x040fe40007000000 */
[----:B------:R-:W-:Y:S02]  /*1cd0*/  SEL R9, R17, R9, !P6 ;  /* 0x0000000911097207 */ /* 0x000fe40007000000 */
[----:B------:R-:W-:-:S05]  /*1ce0*/  IADD3 R14, PT, PT, R15, R21, R14 ;  /* 0x000000150f0e7210 */ /* 0x000fca0007ffe00e */
[----:B------:R-:W-:-:S07]  /*1cf0*/  IMAD.IADD R25, R14, 0x1, R9 ;  /* 0x000000010e197824 */ /* 0x000fce00078e0209 */
.L_x_70:
[----:B------:R-:W-:Y:S05]  /*1d00*/  BSYNC.RECONVERGENT B2 ;  /* 0x0000000000027941 */ /* 0x000fea0003800200 */
.L_x_69:
        /* <DEDUP_REMOVED lines=8> */
[C---:B------:R-:W-:Y:S02]  /*1d90*/  VIADD R17, R13.reuse, 0x100 ;  /* 0x000001000d117836 */ /* 0x040fe40000000000 */
[C---:B------:R-:W-:Y:S01]  /*1da0*/  VIADD R19, R13.reuse, 0x200 ;  /* 0x000002000d137836 */ /* 0x040fe20000000000 */
[----:B------:R-:W1:Y:S01]  /*1db0*/  LDC R11, c[0x0][0x390] ;  /* 0x0000e400ff0b7b82 */ /* 0x000e620000000800 */
[----:B0-----:R-:W-:-:S05]  /*1dc0*/  IMAD.WIDE.U32 R14, R13, 0x4, R8 ;  /* 0x000000040d0e7825 */ /* 0x001fca00078e0008 */
[----:B------:R0:W2:Y:S01]  /*1dd0*/  LDG.E R7, desc[UR10][R14.64] ;  /* 0x0000000a0e077981 */ /* 0x0000a2000c1e1900 */
[----:B------:R-:W-:Y:S02]  /*1de0*/  VIADD R13, R13, 0x300 ;  /* 0x000003000d0d7836 */ /* 0x000fe40000000000 */
[----:B------:R-:W-:-:S04]  /*1df0*/  IMAD.WIDE.U32 R16, R17, 0x4, R8 ;  /* 0x0000000411107825 */ /* 0x000fc800078e0008 */
[----:B------:R-:W-:-:S04]  /*1e00*/  IMAD.WIDE.U32 R18, R19, 0x4, R8 ;  /* 0x0000000413127825 */ /* 0x000fc800078e0008 */
[----:B------:R-:W-:Y:S02]  /*1e10*/  IMAD.WIDE.U32 R12, R13, 0x4, R8 ;  /* 0x000000040d0c7825 */ /* 0x000fe400078e0008 */
[----:B------:R3:W4:Y:S04]  /*1e20*/  LDG.E R8, desc[UR10][R16.64] ;  /* 0x0000000a10087981 */ /* 0x000728000c1e1900 */
[----:B------:R-:W5:Y:S04]  /*1e30*/  LDG.E R9, desc[UR10][R18.64] ;  /* 0x0000000a12097981 */ /* 0x000f68000c1e1900 */
[----:B------:R2:W5:Y:S01]  /*1e40*/  LDG.E R12, desc[UR10][R12.64] ;  /* 0x0000000a0c0c7981 */ /* 0x000562000c1e1900 */
[----:B-1----:R-:W-:Y:S01]  /*1e50*/  IABS R10, R11 ;  /* 0x0000000b000a7213 */ /* 0x002fe20000000000 */
[----:B------:R-:W-:-:S03]  /*1e60*/  VIADD R5, R5, 0x400 ;  /* 0x0000040005057836 */ /* 0x000fc60000000000 */
[----:B------:R-:W1:Y:S08]  /*1e70*/  I2F.RP R20, R10 ;  /* 0x0000000a00147306 */ /* 0x000e700000209400 */
[----:B-1----:R-:W0:Y:S02]  /*1e80*/  MUFU.RCP R20, R20 ;  /* 0x0000001400147308 */ /* 0x002e240000001000 */
[----:B0-----:R-:W-:-:S06]  /*1e90*/  VIADD R14, R20, 0xffffffe ;  /* 0x0ffffffe140e7836 */ /* 0x001fcc0000000000 */
[----:B------:R0:W3:Y:S02]  /*1ea0*/  F2I.FTZ.U32.TRUNC.NTZ R15, R14 ;  /* 0x0000000e000f7305 */ /* 0x0000e4000021f000 */
[----:B0-----:R-:W-:Y:S01]  /*1eb0*/  IMAD.MOV.U32 R14, RZ, RZ, RZ ;  /* 0x000000ffff0e7224 */ /* 0x001fe200078e00ff */
[----:B---3--:R-:W-:-:S05]  /*1ec0*/  IADD3 R17, PT, PT, RZ, -R15, RZ ;  /* 0x8000000fff117210 */ /* 0x008fca0007ffe0ff */
[----:B------:R-:W-:-:S04]  /*1ed0*/  IMAD R17, R17, R10, RZ ;  /* 0x0000000a11117224 */ /* 0x000fc800078e02ff */
[----:B------:R-:W-:Y:S01]  /*1ee0*/  IMAD.HI.U32 R16, R15, R17, R14 ;  /* 0x000000110f107227 */ /* 0x000fe200078e000e */
[----:B--2---:R-:W-:-:S05]  /*1ef0*/  IABS R13, R7 ;  /* 0x00000007000d7213 */ /* 0x004fca0000000000 */
[----:B------:R-:W-:-:S04]  /*1f00*/  IMAD.MOV.U32 R15, RZ, RZ, R13 ;  /* 0x000000ffff0f7224 */ /* 0x000fc800078e000d */
[----:B------:R-:W-:Y:S01]  /*1f10*/  IMAD.HI.U32 R13, R16, R15, RZ ;  /* 0x0000000f100d7227 */ /* 0x000fe200078e00ff */
[----:B----4-:R-:W-:-:S03]  /*1f20*/  IABS R17, R8 ;  /* 0x0000000800117213 */ /* 0x010fc60000000000 */
[----:B------:R-:W-:Y:S01]  /*1f30*/  IMAD.MOV R13, RZ, RZ, -R13 ;  /* 0x000000ffff0d7224 */ /* 0x000fe200078e0a0d */
[----:B-----5:R-:W-:Y:S01]  /*1f40*/  IABS R19, R9 ;  /* 0x0000000900137213 */ /* 0x020fe20000000000 */
[----:B------:R-:W-:Y:S01]  /*1f50*/  IMAD.HI.U32 R14, R16, R17, RZ ;  /* 0x00000011100e7227 */ /* 0x000fe200078e00ff */
[----:B------:R-:W-:-:S03]  /*1f60*/  IABS R21, R12 ;  /* 0x0000000c00157213 */ /* 0x000fc60000000000 */
[----:B------:R-:W-:Y:S02]  /*1f70*/  IMAD R13, R10, R13, R15 ;  /* 0x0000000d0a0d7224 */ /* 0x000fe400078e020f */
[----:B------:R-:W-:-:S03]  /*1f80*/  IMAD.HI.U32 R15, R16, R19, RZ ;  /* 0x00000013100f7227 */ /* 0x000fc600078e00ff */
[----:B------:R-:W-:Y:S01]  /*1f90*/  ISETP.GT.U32.AND P1, PT, R10, R13, PT ;  /* 0x0000000d0a00720c */ /* 0x000fe20003f24070 */
[----:B------:R-:W-:Y:S02]  /*1fa0*/  IMAD.MOV R14, RZ, RZ, -R14 ;  /* 0x000000ffff0e7224 */ /* 0x000fe400078e0a0e */
[----:B------:R-:W-:Y:S02]  /*1fb0*/  IMAD.MOV R18, RZ, RZ, -R15 ;  /* 0x000000ffff127224 */ /* 0x000fe400078e0a0f */
[----:B------:R-:W-:-:S04]  /*1fc0*/  IMAD.HI.U32 R16, R16, R21, RZ ;  /* 0x0000001510107227 */ /* 0x000fc800078e00ff */
[C---:B------:R-:W-:Y:S02]  /*1fd0*/  IMAD R15, R10.reuse, R14, R17 ;  /* 0x0000000e0a0f7224 */ /* 0x040fe400078e0211 */
[C---:B------:R-:W-:Y:S02]  /*1fe0*/  IMAD R17, R10.reuse, R18, R19 ;  /* 0x000000120a117224 */ /* 0x040fe400078e0213 */
[----:B------:R-:W-:Y:S01]  /*1ff0*/  IMAD.MOV R16, RZ, RZ, -R16 ;  /* 0x000000ffff107224 */ /* 0x000fe200078e0a10 */
[C---:B------:R-:W-:Y:S02]  /*2000*/  ISETP.GT.U32.AND P2, PT, R10.reuse, R15, PT ;  /* 0x0000000f0a00720c */ /* 0x040fe40003f44070 */
[C---:B------:R-:W-:Y:S01]  /*2010*/  ISETP.GT.U32.AND P3, PT, R10.reuse, R17, PT ;  /* 0x000000110a00720c */ /* 0x040fe20003f64070 */
[----:B------:R-:W-:Y:S01]  /*2020*/  IMAD R19, R10, R16, R21 ;  /* 0x000000100a137224 */ /* 0x000fe200078e0215 */
[----:B------:R-:W-:Y:S02]  /*2030*/  @!P1 IADD3 R13, PT, PT, R13, -R10, RZ ;  /* 0x8000000a0d0d9210 */ /* 0x000fe40007ffe0ff */
[----:B------:R-:W-:-:S02]  /*2040*/  ISETP.GE.AND P1, PT, R7, RZ, PT ;  /* 0x000000ff0700720c */ /* 0x000fc40003f26270 */
[C---:B------:R-:W-:Y:S02]  /*2050*/  ISETP.GT.U32.AND P5, PT, R10.reuse, R19, PT ;  /* 0x000000130a00720c */ /* 0x040fe40003fa4070 */
[----:B------:R-:W-:-:S03]  /*2060*/  ISETP.GT.U32.AND P4, PT, R10, R13, PT ;  /* 0x0000000d0a00720c */ /* 0x000fc60003f84070 */
[--C-:B------:R-:W-:Y:S02]  /*2070*/  @!P2 IMAD.IADD R15, R15, 0x1, -R10.reuse ;  /* 0x000000010f0fa824 */ /* 0x100fe400078e0a0a */
[----:B------:R-:W-:-:S03]  /*2080*/  @!P3 IMAD.IADD R17, R17, 0x1, -R10 ;  /* 0x000000011111b824 */ /* 0x000fc600078e0a0a */
[C---:B------:R-:W-:Y:S02]  /*2090*/  ISETP.GT.U32.AND P2, PT, R10.reuse, R15, PT ;  /* 0x0000000f0a00720c */ /* 0x040fe40003f44070 */
[----:B------:R-:W-:Y:S01]  /*20a0*/  ISETP.GT.U32.AND P3, PT, R10, R17, PT ;  /* 0x000000110a00720c */ /* 0x000fe20003f64070 */
[--C-:B------:R-:W-:Y:S01]  /*20b0*/  @!P5 IMAD.IADD R19, R19, 0x1, -R10.reuse ;  /* 0x000000011313d824 */ /* 0x100fe200078e0a0a */
[----:B------:R-:W-:Y:S01]  /*20c0*/  ISETP.GE.AND P5, PT, R8, RZ, PT ;  /* 0x000000ff0800720c */ /* 0x000fe20003fa6270 */
[----:B------:R-:W-:Y:S01]  /*20d0*/  @!P4 IMAD.IADD R13, R13, 0x1, -R10 ;  /* 0x000000010d0dc824 */ /* 0x000fe200078e0a0a */
[----:B------:R-:W-:Y:S02]  /*20e0*/  ISETP.GE.AND P4, PT, R9, RZ, PT ;  /* 0x000000ff0900720c */ /* 0x000fe40003f86270 */
[----:B------:R-:W-:Y:S01]  /*20f0*/  ISETP.GT.U32.AND P6, PT, R10, R19, PT ;  /* 0x000000130a00720c */ /* 0x000fe20003fc4070 */
[----:B------:R-:W-:Y:S01]  /*2100*/  @!P1 IMAD.MOV R13, RZ, RZ, -R13 ;  /* 0x000000ffff0d9224 */ /* 0x000fe200078e0a0d */
[----:B------:R-:W-:-:S02]  /*2110*/  ISETP.GE.AND P1, PT, R12, RZ, PT ;  /* 0x000000ff0c00720c */ /* 0x000fc40003f26270 */
[----:B------:R-:W-:Y:S01]  /*2120*/  LOP3.LUT R12, RZ, R11, RZ, 0x33, !PT ;  /* 0x0000000bff0c7212 */ /* 0x000fe200078e33ff */
[----:B------:R-:W-:Y:S01]  /*2130*/  @!P2 IMAD.IADD R15, R15, 0x1, -R10 ;  /* 0x000000010f0fa824 */ /* 0x000fe200078e0a0a */
[----:B------:R-:W-:Y:S02]  /*2140*/  ISETP.NE.AND P2, PT, R11, RZ, PT ;  /* 0x000000ff0b00720c */ /* 0x000fe40003f45270 */
[----:B------:R-:W-:Y:S01]  /*2150*/  @!P3 IADD3 R17, PT, PT, R17, -R10, RZ ;  /* 0x8000000a1111b210 */ /* 0x000fe20007ffe0ff */
[----:B------:R-:W-:Y:S01]  /*2160*/  @!P5 IMAD.MOV R15, RZ, RZ, -R15 ;  /* 0x000000ffff0fd224 */ /* 0x000fe200078e0a0f */
[----:B------:R-:W-:-:S03]  /*2170*/  SEL R8, R12, R13, !P2 ;  /* 0x0000000d0c087207 */ /* 0x000fc60005000000 */
[----:B------:R-:W-:Y:S01]  /*2180*/  @!P6 IMAD.IADD R19, R19, 0x1, -R10 ;  /* 0x000000011313e824 */ /* 0x000fe200078e0a0a */
[C---:B------:R-:W-:Y:S01]  /*2190*/  SEL R15, R12.reuse, R15, !P2 ;  /* 0x0000000f0c0f7207 */ /* 0x040fe20005000000 */
[----:B------:R-:W-:Y:S02]  /*21a0*/  @!P4 IMAD.MOV R17, RZ, RZ, -R17 ;  /* 0x000000ffff11c224 */ /* 0x000fe400078e0a11 */
[----:B------:R-:W-:Y:S02]  /*21b0*/  IMAD.IADD R8, R25, 0x1, R8 ;  /* 0x0000000119087824 */ /* 0x000fe400078e0208 */
[----:B------:R-:W-:Y:S01]  /*21c0*/  @!P1 IMAD.MOV R19, RZ, RZ, -R19 ;  /* 0x000000ffff139224 */ /* 0x000fe200078e0a13 */
[----:B------:R-:W-:-:S04]  /*21d0*/  SEL R17, R12, R17, !P2 ;  /* 0x000000110c117207 */ /* 0x000fc80005000000 */
[----:B------:R-:W-:Y:S02]  /*21e0*/  SEL R19, R12, R19, !P2 ;  /* 0x000000130c137207 */ /* 0x000fe40005000000 */
[----:B------:R-:W-:-:S04]  /*21f0*/  IADD3 R8, PT, PT, R17, R15, R8 ;  /* 0x0000000f11087210 */ /* 0x000fc80007ffe008 */
[----:B------:R-:W-:-:S07]  /*2200*/  IADD3 R25, PT, PT, R8, R19, RZ ;  /* 0x0000001308197210 */ /* 0x000fce0007ffe0ff */
.L_x_72:
[----:B------:R-:W-:Y:S05]  /*2210*/  BSYNC.RECONVERGENT B2 ;  /* 0x0000000000027941 */ /* 0x000fea0003800200 */
.L_x_71:
[----:B------:R-:W-:Y:S05]  /*2220*/  @!P0 BRA `(.L_x_64) ;  /* 0x00000000008c8947 */ /* 0x000fea0003800000 */
[----:B------:R-:W0:Y:S01]  /*2230*/  LDC R11, c[0x0][0x390] ;  /* 0x0000e400ff0b7b82 */ /* 0x000e220000000800 */
[----:B------:R-:W-:Y:S02]  /*2240*/  IMAD.IADD R5, R2, 0x1, R5 ;  /* 0x0000000102057824 */ /* 0x000fe400078e0205 */
[----:B------:R-:W-:-:S05]  /*2250*/  IMAD.MOV R6, RZ, RZ, -R6 ;  /* 0x000000ffff067224 */ /* 0x000fca00078e0a06 */
[----:B------:R-:W1:Y:S08]  /*2260*/  LDC R10, c[0x0][0x390] ;  /* 0x0000e400ff0a7b82 */ /* 0x000e700000000800 */
[----:B------:R-:W2:Y:S01]  /*2270*/  LDC.64 R8, c[0x0][0x380] ;  /* 0x0000e000ff087b82 */ /* 0x000ea20000000a00 */
[----:B0-----:R-:W-:Y:S02]  /*2280*/  IABS R7, R11 ;  /* 0x0000000b00077213 */ /* 0x001fe40000000000 */
[----:B------:R-:W-:-:S02]  /*2290*/  ISETP.NE.AND P2, PT, R11, RZ, PT ;  /* 0x000000ff0b00720c */ /* 0x000fc40003f45270 */
[----:B------:R-:W0:Y:S08]  /*22a0*/  I2F.RP R14, R7 ;  /* 0x00000007000e7306 */ /* 0x000e300000209400 */
[----:B0-----:R-:W0:Y:S02]  /*22b0*/  MUFU.RCP R14, R14 ;  /* 0x0000000e000e7308 */ /* 0x001e240000001000 */
[----:B0-----:R-:W-:-:S06]  /*22c0*/  VIADD R12, R14, 0xffffffe ;  /* 0x0ffffffe0e0c7836 */ /* 0x001fcc0000000000 */
[----:B------:R0:W3:Y:S02]  /*22d0*/  F2I.FTZ.U32.TRUNC.NTZ R13, R12 ;  /* 0x0000000c000d7305 */ /* 0x0000e4000021f000 */
[----:B0-----:R-:W-:Y:S02]  /*22e0*/  IMAD.MOV.U32 R12, RZ, RZ, RZ ;  /* 0x000000ffff0c7224 */ /* 0x001fe400078e00ff */
[----:B---3--:R-:W-:-:S04]  /*22f0*/  IMAD.MOV R16, RZ, RZ, -R13 ;  /* 0x000000ffff107224 */ /* 0x008fc800078e0a0d */
[----:B------:R-:W-:-:S04]  /*2300*/  IMAD R15, R16, R7, RZ ;  /* 0x00000007100f7224 */ /* 0x000fc800078e02ff */
[----:B------:R-:W-:Y:S01]  /*2310*/  IMAD.HI.U32 R14, R13, R15, R12 ;  /* 0x0000000f0d0e7227 */ /* 0x000fe200078e000c */
[----:B-12---:R-:W-:-:S07]  /*2320*/  LOP3.LUT R15, RZ, R11, RZ, 0x33, !PT ;  /* 0x0000000bff0f7212 */ /* 0x006fce00078e33ff */
.L_x_73:
[----:B------:R-:W-:-:S06]  /*2330*/  IMAD.WIDE.U32 R12, R5, 0x4, R8 ;  /* 0x00000004050c7825 */ /* 0x000fcc00078e0008 */
        /* <DEDUP_REMOVED lines=10> */
[----:B------:R-:W-:-:S04]  /*23e0*/  @!P0 IADD3 R2, PT, PT, R2, -R17, RZ ;  /* 0x8000001102028210 */ /* 0x000fc80007ffe0ff */
[----:B------:R-:W-:-:S13]  /*23f0*/  ISETP.GT.U32.AND P0, PT, R7, R2, PT ;  /* 0x000000020700720c */ /* 0x000fda0003f04070 */
[----:B------:R-:W-:Y:S01]  /*2400*/  @!P0 IMAD.IADD R2, R2, 0x1, -R17 ;  /* 0x0000000102028824 */ /* 0x000fe200078e0a11 */
[----:B------:R-:W-:-:S03]  /*2410*/  ISETP.NE.AND P0, PT, R6, RZ, PT ;  /* 0x000000ff0600720c */ /* 0x000fc60003f05270 */
[----:B------:R-:W-:-:S05]  /*2420*/  @!P1 IMAD.MOV R2, RZ, RZ, -R2 ;  /* 0x000000ffff029224 */ /* 0x000fca00078e0a02 */
[----:B------:R-:W-:-:S05]  /*2430*/  SEL R2, R15, R2, !P2 ;  /* 0x000000020f027207 */ /* 0x000fca0005000000 */
[----:B------:R-:W-:Y:S01]  /*2440*/  IMAD.IADD R25, R2, 0x1, R25 ;  /* 0x0000000102197824 */ /* 0x000fe200078e0219 */
[----:B------:R-:W-:Y:S06]  /*2450*/  @P0 BRA `(.L_x_73) ;  /* 0xfffffffc00b40947 */ /* 0x000fec000383ffff */
.L_x_64:
[----:B------:R-:W-:Y:S05]  /*2460*/  BSYNC.RECONVERGENT B1 ;  /* 0x0000000000017941 */ /* 0x000fea0003800200 */
.L_x_63:
[----:B------:R-:W-:-:S13]  /*2470*/  ISETP.GE.U32.AND P0, PT, R3, 0x100, PT ;  /* 0x000001000300780c */ /* 0x000fda0003f06070 */
[----:B------:R-:W-:Y:S05]  /*2480*/  @!P0 BRA `(.L_x_74) ;  /* 0x0000000000ac8947 */ /* 0x000fea0003800000 */
        /* <DEDUP_REMOVED lines=11> */
[----:B------:R-:W-:Y:S02]  /*2540*/  ISETP.GT.AND P0, PT, R9, 0x1b, PT ;  /* 0x0000001b0900780c */ /* 0x000fe40003f04270 */
[----:B------:R-:W-:-:S05]  /*2550*/  IADD3 R3, PT, PT, R2, R3, RZ ;  /* 0x0000000302037210 */ /* 0x000fca0007ffe0ff */
        /* <DEDUP_REMOVED lines=30> */
.L_x_74:
[----:B------:R-:W-:Y:S01]  /*2740*/  LOP3.LUT R2, R4, 0x3e0, RZ, 0xc0, !PT ;  /* 0x000003e004027812 */ /* 0x000fe200078ec0ff */
[----:B------:R-:W0:Y:S04]  /*2750*/  S2R R11, SR_LANEID ;  /* 0x00000000000b7919 */ /* 0x000e280000000000 */
[----:B------:R-:W-:Y:S01]  /*2760*/  VIADD R6, R2, 0x20 ;  /* 0x0000002002067836 */ /* 0x000fe20000000000 */
[----:B------:R-:W-:-:S04]  /*2770*/  LOP3.LUT R2, RZ, R2, RZ, 0x33, !PT ;  /* 0x00000002ff027212 */ /* 0x000fc800078e33ff */
[----:B------:R-:W-:Y:S02]  /*2780*/  ISETP.GT.U32.AND P0, PT, R6, R3, PT ;  /* 0x000000030600720c */ /* 0x000fe40003f04070 */
[----:B------:R-:W-:-:S04]  /*2790*/  IADD3 R2, PT, PT, R3, R2, RZ ;  /* 0x0000000203027210 */ /* 0x000fc80007ffe0ff */
[----:B------:R-:W-:-:S05]  /*27a0*/  SEL R2, R2, 0x1f, P0 ;  /* 0x0000001f02027807 */ /* 0x000fca0000000000 */
[----:B------:R-:W1:Y:S01]  /*27b0*/  SHFL.DOWN PT, R5, R25, 0x1, R2 ;  /* 0x0820000019057989 */ /* 0x000e6200000e0002 */
[CC--:B0-----:R-:W-:Y:S01]  /*27c0*/  ISETP.GE.AND P0, PT, R11.reuse, R2.reuse, PT ;  /* 0x000000020b00720c */ /* 0x0c1fe20003f06270 */
[C---:B------:R-:W-:Y:S01]  /*27d0*/  VIADD R7, R11.reuse, 0x2 ;  /* 0x000000020b077836 */ /* 0x040fe20000000000 */
[C---:B------:R-:W-:Y:S01]  /*27e0*/  ISETP.NE.AND P1, PT, R11.reuse, RZ, PT ;  /* 0x000000ff0b00720c */ /* 0x040fe20003f25270 */
[----:B------:R-:W-:Y:S01]  /*27f0*/  VIADD R9, R11, 0x4 ;  /* 0x000000040b097836 */ /* 0x000fe20000000000 */
[----:B-1----:R-:W-:Y:S02]  /*2800*/  SEL R6, R5, RZ, !P0 ;  /* 0x000000ff05067207 */ /* 0x002fe40004000000 */
[----:B------:R-:W-:-:S09]  /*2810*/  ISETP.GT.AND P0, PT, R7, R2, PT ;  /* 0x000000020700720c */ /* 0x000fd20003f04270 */
[----:B------:R-:W0:Y:S01]  /*2820*/  @!P1 S2R R13, SR_CgaCtaId ;  /* 0x00000000000d9919 */ /* 0x000e220000008800 */
[----:B------:R-:W-:Y:S01]  /*2830*/  @!P1 MOV R10, 0x400 ;  /* 0x00000400000a9802 */ /* 0x000fe20000000f00 */
[----:B------:R-:W-:Y:S01]  /*2840*/  IMAD.IADD R5, R6, 0x1, R25 ;  /* 0x0000000106057824 */ /* 0x000fe200078e0219 */
[----:B------:R-:W-:-:S04]  /*2850*/  @!P1 SHF.R.U32.HI R8, RZ, 0x3, R4 ;  /* 0x00000003ff089819 */ /* 0x000fc80000011604 */
[----:B------:R-:W1:Y:S01]  /*2860*/  SHFL.DOWN PT, R6, R5, 0x2, R2 ;  /* 0x0840000005067989 */ /* 0x000e6200000e0002 */
[----:B------:R-:W-:Y:S02]  /*2870*/  @!P1 LOP3.LUT R8, R8, 0x7c, RZ, 0xc0, !PT ;  /* 0x0000007c08089812 */ /* 0x000fe400078ec0ff */
[----:B-1----:R-:W-:Y:S02]  /*2880*/  SEL R6, R6, RZ, !P0 ;  /* 0x000000ff06067207 */ /* 0x002fe40004000000 */
[----:B------:R-:W-:Y:S02]  /*2890*/  ISETP.GT.AND P0, PT, R9, R2, PT ;  /* 0x000000020900720c */ /* 0x000fe40003f04270 */
[----:B0-----:R-:W-:Y:S01]  /*28a0*/  @!P1 LEA R13, R13, R10, 0x18 ;  /* 0x0000000a0d0d9211 */ /* 0x001fe200078ec0ff */
[----:B------:R-:W-:Y:S02]  /*28b0*/  IMAD.IADD R7, R5, 0x1, R6 ;  /* 0x0000000105077824 */ /* 0x000fe400078e0206 */
[----:B------:R-:W-:-:S02]  /*28c0*/  VIADD R5, R11, 0x8 ;  /* 0x000000080b057836 */ /* 0x000fc40000000000 */
[----:B------:R-:W-:Y:S01]  /*28d0*/  @!P1 IMAD.IADD R8, R8, 0x1, R13 ;  /* 0x0000000108089824 */ /* 0x000fe200078e020d */
[----:B------:R-:W0:Y:S02]  /*28e0*/  SHFL.DOWN PT, R6, R7, 0x4, R2 ;  /* 0x0880000007067989 */ /* 0x000e2400000e0002 */
[----:B0-----:R-:W-:Y:S02]  /*28f0*/  SEL R6, R6, RZ, !P0 ;  /* 0x000000ff06067207 */ /* 0x001fe40004000000 */
[----:B------:R-:W-:-:S03]  /*2900*/  ISETP.GT.AND P0, PT, R5, R2, PT ;  /* 0x000000020500720c */ /* 0x000fc60003f04270 */
[----:B------:R-:W-:Y:S02]  /*2910*/  IMAD.IADD R9, R7, 0x1, R6 ;  /* 0x0000000107097824 */ /* 0x000fe400078e0206 */
[----:B------:R-:W-:-:S03]  /*2920*/  VIADD R7, R11, 0x10 ;  /* 0x000000100b077836 */ /* 0x000fc60000000000 */
[----:B------:R-:W0:Y:S02]  /*2930*/  SHFL.DOWN PT, R6, R9, 0x8, R2 ;  /* 0x0900000009067989 */ /* 0x000e2400000e0002 */
[----:B0-----:R-:W-:Y:S02]  /*2940*/  SEL R6, R6, RZ, !P0 ;  /* 0x000000ff06067207 */ /* 0x001fe40004000000 */
[----:B------:R-:W-:Y:S02]  /*2950*/  ISETP.GT.AND P0, PT, R7, R2, PT ;  /* 0x000000020700720c */ /* 0x000fe40003f04270 */
[----:B------:R-:W-:-:S05]  /*2960*/  IADD3 R5, PT, PT, R9, R6, RZ ;  /* 0x0000000609057210 */ /* 0x000fca0007ffe0ff */
[----:B------:R-:W0:Y:S02]  /*2970*/  SHFL.DOWN PT, R6, R5, 0x10, R2 ;  /* 0x0a00000005067989 */ /* 0x000e2400000e0002 */
[----:B0-----:R-:W-:Y:S02]  /*2980*/  SEL R6, R6, RZ, !P0 ;  /* 0x000000ff06067207 */ /* 0x001fe40004000000 */
[----:B------:R-:W-:-:S03]  /*2990*/  ISETP.NE.AND P0, PT, R4, RZ, PT ;  /* 0x000000ff0400720c */ /* 0x000fc60003f05270 */
        /* <DEDUP_REMOVED lines=8> */
[----:B------:R-:W-:Y:S01]  /*2a20*/  ISETP.GT.U32.AND P3, PT, R3, 0xa0, PT ;  /* 0x000000a00300780c */ /* 0x000fe20003f64070 */
[----:B-1----:R-:W-:-:S09]  /*2a30*/  ULEA UR4, UR5, UR4, 0x18 ;  /* 0x0000000405047291 */ /* 0x002fd2000f8ec0ff */
[----:B------:R-:W1:Y:S04]  /*2a40*/  LDS R2, [UR4+0xc] ;  /* 0x00000c04ff027984 */ /* 0x000e680008000800 */
[----:B------:R-:W2:Y:S04]  /*2a50*/  LDS.128 R4, [UR4+0x10] ;  /* 0x00001004ff047984 */ /* 0x000ea80008000c00 */
[----:B0-----:R-:W0:Y:S01]  /*2a60*/  LDS.64 R8, [UR4+0x20] ;  /* 0x00002004ff087984 */ /* 0x001e220008000a00 */
[----:B-1----:R-:W-:Y:S02]  /*2a70*/  SEL R2, R2, RZ, P1 ;  /* 0x000000ff02027207 */ /* 0x002fe40000800000 */
[----:B------:R-:W-:-:S02]  /*2a80*/  ISETP.GT.U32.AND P1, PT, R3, 0x60, PT ;  /* 0x000000600300780c */ /* 0x000fc40003f24070 */
[----:B--2---:R-:W-:Y:S02]  /*2a90*/  SEL R4, R4, RZ, P2 ;  /* 0x000000ff04047207 */ /* 0x004fe40001000000 */
[----:B------:R-:W-:Y:S02]  /*2aa0*/  ISETP.GT.U32.AND P2, PT, R3, 0x80, PT ;  /* 0x000000800300780c */ /* 0x000fe40003f44070 */
[----:B------:R-:W-:Y:S02]  /*2ab0*/  SEL R5, R5, RZ, P1 ;  /* 0x000000ff05057207 */ /* 0x000fe40000800000 */
[----:B------:R-:W-:Y:S02]  /*2ac0*/  IADD3 R2, PT, PT, R4, R2, R11 ;  /* 0x0000000204027210 */ /* 0x000fe40007ffe00b */
[----:B------:R-:W-:Y:S02]  /*2ad0*/  SEL R6, R6, RZ, P2 ;  /* 0x000000ff06067207 */ /* 0x000fe40001000000 */
[----:B------:R-:W-:-:S02]  /*2ae0*/  ISETP.GT.U32.AND P1, PT, R3, 0xc0, PT ;  /* 0x000000c00300780c */ /* 0x000fc40003f24070 */
[----:B------:R-:W-:Y:S02]  /*2af0*/  ISETP.GT.U32.AND P2, PT, R3, 0xe0, PT ;  /* 0x000000e00300780c */ /* 0x000fe40003f44070 */
[----:B------:R-:W-:Y:S02]  /*2b00*/  SEL R7, R7, RZ, P3 ;  /* 0x000000ff07077207 */ /* 0x000fe40001800000 */
[----:B------:R-:W-:Y:S02]  /*2b10*/  IADD3 R2, PT, PT, R6, R2, R5 ;  /* 0x0000000206027210 */ /* 0x000fe40007ffe005 */
[----:B0-----:R-:W-:Y:S02]  /*2b20*/  SEL R8, R8, RZ, P1 ;  /* 0x000000ff08087207 */ /* 0x001fe40000800000 */
[----:B------:R-:W-:Y:S02]  /*2b30*/  SEL R9, R9, RZ, P2 ;  /* 0x000000ff09097207 */ /* 0x000fe40001000000 */
[----:B------:R-:W-:-:S05]  /*2b40*/  IADD3 R2, PT, PT, R8, R2, R7 ;  /* 0x0000000208027210 */ /* 0x000fca0007ffe007 */
[----:B------:R-:W-:Y:S01]  /*2b50*/  IMAD.IADD R11, R2, 0x1, R9 ;  /* 0x00000001020b7824 */ /* 0x000fe200078e0209 */
[----:B------:R-:W-:Y:S06]  /*2b60*/  BRA `(.L_x_75) ;  /* 0x0000003c00bc7947 */ /* 0x000fec0003800000 */
.L_x_60:
[----:B------:R-:W0:Y:S01]  /*2b70*/  S2R R9, SR_TID.X ;  /* 0x0000000000097919 */ /* 0x000e220000002100 */
[----:B------:R-:W1:Y:S01]  /*2b80*/  LDCU.64 UR6, c[0x0][0x380] ;  /* 0x00007000ff0677ac */ /* 0x000e620008000a00 */
[----:B------:R-:W2:Y:S01]  /*2b90*/  LDC R20, c[0x0][0x390] ;  /* 0x0000e400ff147b82 */ /* 0x000ea20000000800 */
[----:B------:R-:W3:Y:S01]  /*2ba0*/  LDCU UR4, c[0x0][0x3bc] ;  /* 0x00007780ff0477ac */ /* 0x000ee20008000800 */
[----:B-1----:R-:W-:Y:S01]  /*2bb0*/  MOV R11, UR7 ;  /* 0x00000007000b7c02 */ /* 0x002fe20008000f00 */
[----:B------:R-:W-:Y:S02]  /*2bc0*/  IMAD.U32 R10, RZ, RZ, UR6 ;  /* 0x00000006ff0a7e24 */ /* 0x000fe4000f8e00ff */
[----:B0-----:R-:W-:-:S04]  /*2bd0*/  IMAD.IADD R13, R2, 0x1, R9 ;  /* 0x00000001020d7824 */ /* 0x001fc800078e0209 */
[----:B------:R-:W-:-:S05]  /*2be0*/  IMAD.WIDE.U32 R12, R13, 0x4, R10 ;  /* 0x000000040d0c7825 */ /* 0x000fca00078e000a */
[----:B------:R-:W4:Y:S04]  /*2bf0*/  LDG.E R25, desc[UR10][R12.64] ;  /* 0x0000000a0c197981 */ /* 0x000f28000c1e1900 */
[----:B------:R-:W5:Y:S04]  /*2c00*/  LDG.E R18, desc[UR10][R12.64+0x400] ;  /* 0x0004000a0c127981 */ /* 0x000f68000c1e1900 */
[----:B------:R-:W3:Y:S04]  /*2c10*/  LDG.E R19, desc[UR10][R12.64+0x800] ;  /* 0x0008000a0c137981 */ /* 0x000ee8000c1e1900 */
[----:B------:R-:W3:Y:S04]  /*2c20*/  LDG.E R17, desc[UR10][R12.64+0xc00] ;  /* 0x000c000a0c117981 */ /* 0x000ee8000c1e1900 */
[----:B------:R-:W3:Y:S04]  /*2c30*/  LDG.E R21, desc[UR10][R12.64+0x1000] ;  /* 0x0010000a0c157981 */ /* 0x000ee8000c1e1900 */
[----:B------:R-:W3:Y:S04]  /*2c40*/  LDG.E R16, desc[UR10][R12.64+0x1400] ;  /* 0x0014000a0c107981 */ /* 0x000ee8000c1e1900 */
[----:B------:R-:W3:Y:S04]  /*2c50*/  LDG.E R15, desc[UR10][R12.64+0x1800] ;  /* 0x0018000a0c0f7981 */ /* 0x000ee8000c1e1900 */
[----:B------:R-:W3:Y:S04]  /*2c60*/  LDG.E R8, desc[UR10][R12.64+0x1c00] ;  /* 0x001c000a0c087981 */ /* 0x000ee8000c1e1900 */
[----:B------:R-:W3:Y:S01]  /*2c70*/  LDG.E R14, desc[UR10][R12.64+0x2000] ;  /* 0x0020000a0c0e7981 */ /* 0x000ee2000c1e1900 */
[----:B--2---:R-:W-:-:S04]  /*2c80*/  IABS R7, R20 ;  /* 0x0000001400077213 */ /* 0x004fc80000000000 */
[----:B------:R-:W0:Y:S08]  /*2c90*/  I2F.RP R23, R7 ;  /* 0x0000000700177306 */ /* 0x000e300000209400 */
[----:B0-----:R-:W0:Y:S02]  /*2ca0*/  MUFU.RCP R23, R23 ;  /* 0x0000001700177308 */ /* 0x001e240000001000 */
[----:B0-----:R-:W-:-:S06]  /*2cb0*/  VIADD R5, R23, 0xffffffe ;  /* 0x0ffffffe17057836 */ /* 0x001fcc0000000000 */
[----:B------:R-:W0:Y:S02]  /*2cc0*/  F2I.FTZ.U32.TRUNC.NTZ R5, R5 ;  /* 0x0000000500057305 */ /* 0x000e24000021f000 */
[----:B0-----:R-:W-:-:S04]  /*2cd0*/  IMAD R4, R5, R7, RZ ;  /* 0x0000000705047224 */ /* 0x001fc800078e02ff */
[----:B------:R-:W-:Y:S02]  /*2ce0*/  IMAD.MOV R27, RZ, RZ, -R4 ;  /* 0x000000ffff1b7224 */ /* 0x000fe400078e0a04 */
[----:B------:R-:W-:-:S04]  /*2cf0*/  IMAD.MOV.U32 R4, RZ, RZ, RZ ;  /* 0x000000ffff047224 */ /* 0x000fc800078e00ff */
[----:B------:R-:W-:Y:S01]  /*2d00*/  IMAD.HI.U32 R6, R5, R27, R4 ;  /* 0x0000001b05067227 */ /* 0x000fe200078e0004 */
[----:B----4-:R-:W-:Y:S02]  /*2d10*/  IABS R22, R25 ;  /* 0x0000001900167213 */ /* 0x010fe40000000000 */
[----:B------:R-:W-:Y:S02]  /*2d20*/  ISETP.GE.AND P1, PT, R25, RZ, PT ;  /* 0x000000ff1900720c */ /* 0x000fe40003f26270 */
[----:B-----5:R-:W-:Y:S01]  /*2d30*/  IABS R24, R18 ;  /* 0x0000001200187213 */ /* 0x020fe20000000000 */
[----:B------:R-:W-:Y:S01]  /*2d40*/  IMAD.HI.U32 R4, R6, R22, RZ ;  /* 0x0000001606047227 */ /* 0x000fe200078e00ff */
[----:B------:R-:W2:Y:S01]  /*2d50*/  LDG.E R25, desc[UR10][R12.64+0x3000] ;  /* 0x0030000a0c197981 */ /* 0x000ea2000c1e1900 */
[----:B---3--:R-:W-:Y:S02]  /*2d60*/  IABS R26, R19 ;  /* 0x00000013001a7213 */ /* 0x008fe40000000000 */
[----:B------:R-:W-:Y:S01]  /*2d70*/  IMAD.MOV R4, RZ, RZ, -R4 ;  /* 0x000000ffff047224 */ /* 0x000fe200078e0a04 */
[----:B------:R-:W-:-:S03]  /*2d80*/  IABS R23, R17 ;  /* 0x0000001100177213 */ /* 0x000fc60000000000 */
[----:B------:R-:W-:Y:S02]  /*2d90*/  IMAD R22, R7, R4, R22 ;  /* 0x0000000407167224 */ /* 0x000fe400078e0216 */
[----:B------:R-:W-:Y:S01]  /*2da0*/  IMAD.HI.U32 R4, R6, R24, RZ ;  /* 0x0000001806047227 */ /* 0x000fe200078e00ff */
[----:B------:R-:W-:-:S03]  /*2db0*/  IABS R28, R21 ;  /* 0x00000015001c7213 */ /* 0x000fc60000000000 */
[----:B------:R-:W-:-:S04]  /*2dc0*/  IMAD.HI.U32 R5, R6, R26, RZ ;  /* 0x0000001a06057227 */ /* 0x000fc800078e00ff */
[----:B------:R-:W-:Y:S02]  /*2dd0*/  IMAD.MOV R4, RZ, RZ, -R4 ;  /* 0x000000ffff047224 */ /* 0x000fe400078e0a04 */
[----:B------:R-:W-:Y:S02]  /*2de0*/  IMAD.MOV R5, RZ, RZ, -R5 ;  /* 0x000000ffff057224 */ /* 0x000fe400078e0a05 */
[----:B------:R-:W-:Y:S02]  /*2df0*/  IMAD R24, R7, R4, R24 ;  /* 0x0000000407187224 */ /* 0x000fe400078e0218 */
[----:B------:R-:W-:-:S04]  /*2e00*/  IMAD.HI.U32 R4, R6, R23, RZ ;  /* 0x0000001706047227 */ /* 0x000fc800078e00ff */
[----:B------:R-:W-:Y:S01]  /*2e10*/  IMAD R26, R7, R5, R26 ;  /* 0x00000005071a7224 */ /* 0x000fe200078e021a */
[----:B------:R-:W-:Y:S01]  /*2e20*/  IADD3 R4, PT, PT, -R4, RZ, RZ ;  /* 0x000000ff04047210 */ /* 0x000fe20007ffe1ff */
[----:B------:R-:W-:-:S04]  /*2e30*/  IMAD.MOV.U32 R5, RZ, RZ, R7 ;  /* 0x000000ffff057224 */ /* 0x000fc800078e0007 */
[----:B------:R-:W-:Y:S01]  /*2e40*/  IMAD R23, R7, R4, R23 ;  /* 0x0000000407177224 */ /* 0x000fe200078e0217 */
[C---:B------:R-:W-:Y:S01]  /*2e50*/  ISETP.GT.U32.AND P2, PT, R5.reuse, R22, PT ;  /* 0x000000160500720c */ /* 0x040fe20003f44070 */
[----:B------:R-:W-:Y:S01]  /*2e60*/  IMAD.HI.U32 R4, R6, R28, RZ ;  /* 0x0000001c06047227 */ /* 0x000fe200078e00ff */
[C---:B------:R-:W-:Y:S02]  /*2e70*/  ISETP.GT.U32.AND P3, PT, R5.reuse, R24, PT ;  /* 0x000000180500720c */ /* 0x040fe40003f64070 */
[C---:B------:R-:W-:Y:S01]  /*2e80*/  ISETP.GT.U32.AND P4, PT, R5.reuse, R26, PT ;  /* 0x0000001a0500720c */ /* 0x040fe20003f84070 */
[----:B------:R-:W-:Y:S01]  /*2e90*/  IMAD.MOV R4, RZ, RZ, -R4 ;  /* 0x000000ffff047224 */ /* 0x000fe200078e0a04 */
[----:B------:R-:W-:-:S03]  /*2ea0*/  ISETP.GT.U32.AND P5, PT, R5, R23, PT ;  /* 0x000000170500720c */ /* 0x000fc60003fa4070 */
[----:B------:R-:W-:Y:S01]  /*2eb0*/  IMAD R28, R7, R4, R28 ;  /* 0x00000004071c7224 */ /* 0x000fe200078e021c */
[----:B------:R-:W-:-:S03]  /*2ec0*/  LOP3.LUT R4, RZ, R20, RZ, 0x33, !PT ;  /* 0x00000014ff047212 */ /* 0x000fc600078e33ff */
[--C-:B------:R-:W-:Y:S01]  /*2ed0*/  @!P2 IMAD.IADD R22, R22, 0x1, -R7.reuse ;  /* 0x000000011616a824 */ /* 0x100fe200078e0a07 */
[C---:B------:R-:W-:Y:S01]  /*2ee0*/  ISETP.GT.U32.AND P0, PT, R5.reuse, R28, PT ;  /* 0x0000001c0500720c */ /* 0x040fe20003f04070 */
[--C-:B------:R-:W-:Y:S01]  /*2ef0*/  @!P3 IMAD.IADD R24, R24, 0x1, -R7.reuse ;  /* 0x000000011818b824 */ /* 0x100fe200078e0a07 */
[----:B------:R-:W-:Y:S01]  /*2f00*/  ISETP.GE.AND P3, PT, R18, RZ, PT ;  /* 0x000000ff1200720c */ /* 0x000fe20003f66270 */
[--C-:B------:R-:W-:Y:S01]  /*2f10*/  @!P4 IMAD.IADD R26, R26, 0x1, -R7.reuse ;  /* 0x000000011a1ac824 */ /* 0x100fe200078e0a07 */
[----:B------:R-:W-:Y:S01]  /*2f20*/  ISETP.GT.U32.AND P4, PT, R5, R22, PT ;  /* 0x000000160500720c */ /* 0x000fe20003f84070 */
[----:B------:R-:W-:Y:S01]  /*2f30*/  @!P5 IMAD.IADD R23, R23, 0x1, -R7 ;  /* 0x000000011717d824 */ /* 0x000fe200078e0a07 */
[C---:B------:R-:W-:Y:S02]  /*2f40*/  ISETP.GT.U32.AND P5, PT, R5.reuse, R24, PT ;  /* 0x000000180500720c */ /* 0x040fe40003fa4070 */
[----:B------:R-:W-:-:S05]  /*2f50*/  ISETP.GT.U32.AND P6, PT, R5, R26, PT ;  /* 0x0000001a0500720c */ /* 0x000fca0003fc4070 */
[----:B------:R-:W-:Y:S02]  /*2f60*/  @!P0 IADD3 R28, PT, PT, R28, -R7, RZ ;  /* 0x800000071c1c8210 */ /* 0x000fe40007ffe0ff */
[C---:B------:R-:W-:Y:S02]  /*2f70*/  ISETP.GT.U32.AND P0, PT, R5.reuse, R23, PT ;  /* 0x000000170500720c */ /* 0x040fe40003f04070 */
[--C-:B------:R-:W-:Y:S01]  /*2f80*/  @!P4 IMAD.IADD R22, R22, 0x1, -R7.reuse ;  /* 0x000000011616c824 */ /* 0x100fe200078e0a07 */
[----:B------:R-:W-:Y:S01]  /*2f90*/  ISETP.GT.U32.AND P2, PT, R5, R28, PT ;  /* 0x0000001c0500720c */ /* 0x000fe20003f44070 */
[--C-:B------:R-:W-:Y:S01]  /*2fa0*/  @!P5 IMAD.IADD R24, R24, 0x1, -R7.reuse ;  /* 0x000000011818d824 */ /* 0x100fe200078e0a07 */
[----:B------:R-:W-:Y:S01]  /*2fb0*/  ISETP.GE.AND P4, PT, R19, RZ, PT ;  /* 0x000000ff1300720c */ /* 0x000fe20003f86270 */
[----:B------:R-:W-:Y:S01]  /*2fc0*/  @!P6 IMAD.IADD R26, R26, 0x1, -R7 ;  /* 0x000000011a1ae824 */ /* 0x000fe200078e0a07 */
[----:B------:R-:W-:Y:S01]  /*2fd0*/  ISETP.GE.AND P5, PT, R17, RZ, PT ;  /* 0x000000ff1100720c */ /* 0x000fe20003fa6270 */
[----:B------:R-:W-:Y:S01]  /*2fe0*/  @!P1 IMAD.MOV R22, RZ, RZ, -R22 ;  /* 0x000000ffff169224 */ /* 0x000fe200078e0a16 */
[----:B------:R-:W-:Y:S01]  /*2ff0*/  ISETP.GE.AND P6, PT, R21, RZ, PT ;  /* 0x000000ff1500720c */ /* 0x000fe20003fc6270 */
[----:B------:R-:W3:Y:S01]  /*3000*/  LDG.E R17, desc[UR10][R12.64+0x2c00] ;  /* 0x002c000a0c117981 */ /* 0x000ee2000c1e1900 */
[----:B------:R-:W-:-:S02]  /*3010*/  @!P3 IADD3 R24, PT, PT, -R24, RZ, RZ ;  /* 0x000000ff1818b210 */ /* 0x000fc40007ffe1ff */
[--C-:B------:R-:W-:Y:S01]  /*3020*/  @!P0 IMAD.IADD R23, R23, 0x1, -R7.reuse ;  /* 0x0000000117178824 */ /* 0x100fe200078e0a07 */
[----:B------:R-:W-:Y:S02]  /*3030*/  ISETP.NE.AND P0, PT, R20, RZ, PT ;  /* 0x000000ff1400720c */ /* 0x000fe40003f05270 */
[----:B------:R-:W-:Y:S01]  /*3040*/  @!P2 IMAD.IADD R28, R28, 0x1, -R7 ;  /* 0x000000011c1ca824 */ /* 0x000fe200078e0a07 */
[----:B------:R-:W-:Y:S01]  /*3050*/  ISETP.GE.AND P1, PT, R16, RZ, PT ;  /* 0x000000ff1000720c */ /* 0x000fe20003f26270 */
[----:B------:R-:W-:Y:S01]  /*3060*/  @!P4 IMAD.MOV R26, RZ, RZ, -R26 ;  /* 0x000000ffff1ac224 */ /* 0x000fe200078e0a1a */
[C---:B------:R-:W-:Y:S01]  /*3070*/  SEL R21, R4.reuse, R22, !P0 ;  /* 0x0000001604157207 */ /* 0x040fe20004000000 */
[----:B------:R-:W-:Y:S01]  /*3080*/  @!P5 IMAD.MOV R23, RZ, RZ, -R23 ;  /* 0x000000ffff17d224 */ /* 0x000fe200078e0a17 */
[C---:B------:R-:W-:Y:S01]  /*3090*/  SEL R24, R4.reuse, R24, !P0 ;  /* 0x0000001804187207 */ /* 0x040fe20004000000 */
[----:B------:R-:W-:Y:S01]  /*30a0*/  @!P6 IMAD.MOV R28, RZ, RZ, -R28 ;  /* 0x000000ffff1ce224 */ /* 0x000fe200078e0a1c */
[C---:B------:R-:W-:Y:S01]  /*30b0*/  SEL R26, R4.reuse, R26, !P0 ;  /* 0x0000001a041a7207 */ /* 0x040fe20004000000 */
[----:B------:R-:W4:Y:S01]  /*30c0*/  LDG.E R20, desc[UR10][R12.64+0x3c00] ;  /* 0x003c000a0c147981 */ /* 0x000f22000c1e1900 */
[----:B------:R-:W-:-:S02]  /*30d0*/  SEL R18, R4, R23, !P0 ;  /* 0x0000001704127207 */ /* 0x000fc40004000000 */
[----:B------:R-:W-:Y:S01]  /*30e0*/  IADD3 R21, PT, PT, R26, R24, R21 ;  /* 0x000000181a157210 */ /* 0x000fe20007ffe015 */
[----:B------:R-:W5:Y:S01]  /*30f0*/  LDG.E R23, desc[UR10][R12.64+0x2400] ;  /* 0x0024000a0c177981 */ /* 0x000f62000c1e1900 */
[----:B------:R-:W-:Y:S02]  /*3100*/  SEL R28, R4, R28, !P0 ;  /* 0x0000001c041c7207 */ /* 0x000fe40004000000 */
[----:B------:R-:W-:Y:S02]  /*3110*/  IABS R22, R16 ;  /* 0x0000001000167213 */ /* 0x000fe40000000000 */
[----:B------:R-:W-:Y:S01]  /*3120*/  IABS R26, R15 ;  /* 0x0000000f001a7213 */ /* 0x000fe20000000000 */
[----:B------:R-:W4:Y:S01]  /*3130*/  LDG.E R16, desc[UR10][R12.64+0x2800] ;  /* 0x0028000a0c107981 */ /* 0x000f22000c1e1900 */
[----:B------:R-:W-:Y:S01]  /*3140*/  IADD3 R21, PT, PT, R28, R18, R21 ;  /* 0x000000121c157210 */ /* 0x000fe20007ffe015 */
[----:B------:R-:W-:Y:S01]  /*3150*/  IMAD.HI.U32 R18, R6, R22, RZ ;  /* 0x0000001606127227 */ /* 0x000fe200078e00ff */
[----:B------:R-:W-:-:S03]  /*3160*/  IABS R24, R8 ;  /* 0x0000000800187213 */ /* 0x000fc60000000000 */
[----:B------:R-:W-:-:S04]  /*3170*/  IMAD.HI.U32 R19, R6, R26, RZ ;  /* 0x0000001a06137227 */ /* 0x000fc800078e00ff */
[----:B------:R-:W-:Y:S01]  /*3180*/  IMAD.MOV R18, RZ, RZ, -R18 ;  /* 0x000000ffff127224 */ /* 0x000fe200078e0a12 */
[----:B------:R-:W-:Y:S01]  /*3190*/  IABS R28, R14 ;  /* 0x0000000e001c7213 */ /* 0x000fe20000000000 */
[----:B------:R-:W-:Y:S02]  /*31a0*/  IMAD.MOV R19, RZ, RZ, -R19 ;  /* 0x000000ffff137224 */ /* 0x000fe400078e0a13 */
[----:B------:R-:W-:Y:S02]  /*31b0*/  IMAD R22, R7, R18, R22 ;  /* 0x0000001207167224 */ /* 0x000fe400078e0216 */
[----:B------:R-:W-:-:S04]  /*31c0*/  IMAD.HI.U32 R18, R6, R24, RZ ;  /* 0x0000001806127227 */ /* 0x000fc800078e00ff */
[----:B------:R-:W-:Y:S02]  /*31d0*/  IMAD R26, R7, R19, R26 ;  /* 0x00000013071a7224 */ /* 0x000fe400078e021a */
[----:B------:R-:W-:-:S04]  /*31e0*/  IMAD.HI.U32 R19, R6, R28, RZ ;  /* 0x0000001c06137227 */ /* 0x000fc800078e00ff */
[----:B------:R-:W-:Y:S01]  /*31f0*/  IMAD.MOV R18, RZ, RZ, -R18 ;  /* 0x000000ffff127224 */ /* 0x000fe200078e0a12 */
[----:B------:R-:W-:-:S03]  /*3200*/  IADD3 R19, PT, PT, -R19, RZ, RZ ;  /* 0x000000ff13137210 */ /* 0x000fc60007ffe1ff */
[C---:B------:R-:W-:Y:S02]  /*3210*/  IMAD R24, R7.reuse, R18, R24 ;  /* 0x0000001207187224 */ /* 0x040fe400078e0218 */
[----:B------:R-:W4:Y:S01]  /*3220*/  LDG.E R18, desc[UR10][R12.64+0x3400] ;  /* 0x0034000a0c127981 */ /* 0x000f22000c1e1900 */
[----:B------:R-:W-:-:S03]  /*3230*/  IMAD R28, R7, R19, R28 ;  /* 0x00000013071c7224 */ /* 0x000fc600078e021c */
[----:B------:R5:W4:Y:S01]  /*3240*/  LDG.E R19, desc[UR10][R12.64+0x3800] ;  /* 0x0038000a0c137981 */ /* 0x000b22000c1e1900 */
[C---:B------:R-:W-:Y:S02]  /*3250*/  ISETP.GT.U32.AND P2, PT, R5.reuse, R22, PT ;  /* 0x000000160500720c */ /* 0x040fe40003f44070 */
[C---:B------:R-:W-:Y:S02]  /*3260*/  ISETP.GT.U32.AND P3, PT, R5.reuse, R26, PT ;  /* 0x0000001a0500720c */ /* 0x040fe40003f64070 */
[C---:B------:R-:W-:Y:S02]  /*3270*/  ISETP.GT.U32.AND P5, PT, R5.reuse, R24, PT ;  /* 0x000000180500720c */ /* 0x040fe40003fa4070 */
[----:B------:R-:W-:-:S07]  /*3280*/  ISETP.GT.U32.AND P6, PT, R5, R28, PT ;  /* 0x0000001c0500720c */ /* 0x000fce0003fc4070 */
[--C-:B------:R-:W-:Y:S02]  /*3290*/  @!P2 IMAD.IADD R22, R22, 0x1, -R7.reuse ;  /* 0x000000011616a824 */ /* 0x100fe400078e0a07 */
[----:B------:R-:W-:-:S03]  /*32a0*/  @!P3 IMAD.IADD R26, R26, 0x1, -R7 ;  /* 0x000000011a1ab824 */ /* 0x000fc600078e0a07 */
[C---:B------:R-:W-:Y:S02]  /*32b0*/  ISETP.GT.U32.AND P3, PT, R5.reuse, R22, PT ;  /* 0x000000160500720c */ /* 0x040fe40003f64070 */
[----:B------:R-:W-:Y:S02]  /*32c0*/  ISETP.GT.U32.AND P4, PT, R5, R26, PT ;  /* 0x0000001a0500720c */ /* 0x000fe40003f84070 */
[----:B------:R-:W-:Y:S01]  /*32d0*/  ISETP.GE.AND P2, PT, R15, RZ, PT ;  /* 0x000000ff0f00720c */ /* 0x000fe20003f46270 */
[--C-:B------:R-:W-:Y:S02]  /*32e0*/  @!P5 IMAD.IADD R24, R24, 0x1, -R7.reuse ;  /* 0x000000011818d824 */ /* 0x100fe400078e0a07 */
[----:B------:R-:W-:-:S06]  /*32f0*/  @!P6 IMAD.IADD R28, R28, 0x1, -R7 ;  /* 0x000000011c1ce824 */ /* 0x000fcc00078e0a07 */
[--C-:B------:R-:W-:Y:S01]  /*3300*/  @!P3 IMAD.IADD R22, R22, 0x1, -R7.reuse ;  /* 0x000000011616b824 */ /* 0x100fe200078e0a07 */
[C---:B------:R-:W-:Y:S01]  /*3310*/  ISETP.GT.U32.AND P3, PT, R5.reuse, R24, PT ;  /* 0x000000180500720c */ /* 0x040fe20003f64070 */
[----:B------:R-:W-:Y:S01]  /*3320*/  @!P4 IMAD.IADD R26, R26, 0x1, -R7 ;  /* 0x000000011a1ac824 */ /* 0x000fe200078e0a07 */
[----:B------:R-:W-:Y:S02]  /*3330*/  ISETP.GT.U32.AND P4, PT, R5, R28, PT ;  /* 0x0000001c0500720c */ /* 0x000fe40003f84070 */
[----:B------:R-:W-:Y:S01]  /*3340*/  @!P1 IADD3 R22, PT, PT, -R22, RZ, RZ ;  /* 0x000000ff16169210 */ /* 0x000fe20007ffe1ff */
[----:B------:R-:W-:Y:S01]  /*3350*/  @!P2 IMAD.MOV R26, RZ, RZ, -R26 ;  /* 0x000000ffff1aa224 */ /* 0x000fe200078e0a1a */
[----:B------:R-:W-:Y:S02]  /*3360*/  ISETP.GE.AND P1, PT, R8, RZ, PT ;  /* 0x000000ff0800720c */ /* 0x000fe40003f26270 */
[----:B------:R-:W-:-:S05]  /*3370*/  ISETP.GE.AND P2, PT, R14, RZ, PT ;  /* 0x000000ff0e00720c */ /* 0x000fca0003f46270 */
[--C-:B------:R-:W-:Y:S02]  /*3380*/  @!P3 IMAD.IADD R24, R24, 0x1, -R7.reuse ;  /* 0x000000011818b824 */ /* 0x100fe400078e0a07 */
[----:B------:R-:W-:Y:S01]  /*3390*/  @!P4 IMAD.IADD R28, R28, 0x1, -R7 ;  /* 0x000000011c1cc824 */ /* 0x000fe200078e0a07 */
[C---:B------:R-:W-:Y:S02]  /*33a0*/  SEL R8, R4.reuse, R22, !P0 ;  /* 0x0000001604087207 */ /* 0x040fe40004000000 */
[----:B------:R-:W-:Y:S01]  /*33b0*/  SEL R26, R4, R26, !P0 ;  /* 0x0000001a041a7207 */ /* 0x000fe20004000000 */
[----:B------:R-:W-:Y:S02]  /*33c0*/  @!P1 IMAD.MOV R24, RZ, RZ, -R24 ;  /* 0x000000ffff189224 */ /* 0x000fe400078e0a18 */
[----:B------:R-:W-:Y:S01]  /*33d0*/  @!P2 IMAD.MOV R28, RZ, RZ, -R28 ;  /* 0x000000ffff1ca224 */ /* 0x000fe200078e0a1c */
[----:B------:R-:W-:Y:S02]  /*33e0*/  IADD3 R8, PT, PT, R26, R8, R21 ;  /* 0x000000081a087210 */ /* 0x000fe40007ffe015 */
[----:B------:R-:W-:-:S02]  /*33f0*/  SEL R15, R4, R24, !P0 ;  /* 0x00000018040f7207 */ /* 0x000fc40004000000 */
[----:B------:R-:W-:-:S04]  /*3400*/  SEL R28, R4, R28, !P0 ;  /* 0x0000001c041c7207 */ /* 0x000fc80004000000 */
[----:B------:R-:W-:Y:S02]  /*3410*/  IADD3 R8, PT, PT, R28, R15, R8 ;  /* 0x0000000f1c087210 */ /* 0x000fe40007ffe008 */
[----:B--2---:R-:W-:Y:S02]  /*3420*/  IABS R24, R25 ;  /* 0x0000001900187213 */ /* 0x004fe40000000000 */
[----:B---3--:R-:W-:-:S05]  /*3430*/  IABS R22, R17 ;  /* 0x0000001100167213 */ /* 0x008fca0000000000 */
[----:B------:R-:W-:Y:S01]  /*3440*/  IMAD.HI.U32 R15, R6, R22, RZ ;  /* 0x00000016060f7227 */ /* 0x000fe200078e00ff */
[----:B-----5:R-:W-:-:S05]  /*3450*/  IABS R12, R23 ;  /* 0x00000017000c7213 */ /* 0x020fca0000000000 */
[----:B------:R-:W-:Y:S01]  /*3460*/  IMAD.HI.U32 R13, R6, R12, RZ ;  /* 0x0000000c060d7227 */ /* 0x000fe200078e00ff */
[----:B----4-:R-:W-:-:S03]  /*3470*/  IABS R14, R16 ;  /* 0x00000010000e7213 */ /* 0x010fc60000000000 */
[----:B------:R-:W-:Y:S02]  /*3480*/  IMAD.MOV R21, RZ, RZ, -R13 ;  /* 0x000000ffff157224 */ /* 0x000fe400078e0a0d */
[----:B------:R-:W-:-:S04]  /*3490*/  IMAD.HI.U32 R13, R6, R14, RZ ;  /* 0x0000000e060d7227 */ /* 0x000fc800078e00ff */
[----:B------:R-:W-:Y:S01]  /*34a0*/  IMAD.MOV R15, RZ, RZ, -R15 ;  /* 0x000000ffff0f7224 */ /* 0x000fe200078e0a0f */
[----:B------:R-:W-:Y:S01]  /*34b0*/  IADD3 R13, PT, PT, -R13, RZ, RZ ;  /* 0x000000ff0d0d7210 */ /* 0x000fe20007ffe1ff */
[C---:B------:R-:W-:Y:S02]  /*34c0*/  IMAD R12, R7.reuse, R21, R12 ;  /* 0x00000015070c7224 */ /* 0x040fe400078e020c */
[C---:B------:R-:W-:Y:S02]  /*34d0*/  IMAD R22, R7.reuse, R15, R22 ;  /* 0x0000000f07167224 */ /* 0x040fe400078e0216 */
[----:B------:R-:W-:Y:S01]  /*34e0*/  IMAD R14, R7, R13, R14 ;  /* 0x0000000d070e7224 */ /* 0x000fe200078e020e */
[C---:B------:R-:W-:Y:S01]  /*34f0*/  ISETP.GT.U32.AND P1, PT, R5.reuse, R12, PT ;  /* 0x0000000c0500720c */ /* 0x040fe20003f24070 */
[----:B------:R-:W-:Y:S01]  /*3500*/  IMAD.HI.U32 R15, R6, R24, RZ ;  /* 0x00000018060f7227 */ /* 0x000fe200078e00ff */
[C---:B------:R-:W-:Y:S02]  /*3510*/  ISETP.GT.U32.AND P3, PT, R5.reuse, R22, PT ;  /* 0x000000160500720c */ /* 0x040fe40003f64070 */
[----:B------:R-:W-:Y:S01]  /*3520*/  ISETP.GT.U32.AND P2, PT, R5, R14, PT ;  /* 0x0000000e0500720c */ /* 0x000fe20003f44070 */
[----:B------:R-:W-:Y:S01]  /*3530*/  IMAD.MOV R21, RZ, RZ, -R15 ;  /* 0x000000ffff157224 */ /* 0x000fe200078e0a0f */
[----:B------:R-:W-:-:S03]  /*3540*/  IABS R28, R18 ;  /* 0x00000012001c7213 */ /* 0x000fc60000000000 */
[----:B------:R-:W-:Y:S01]  /*3550*/  IMAD R24, R7, R21, R24 ;  /* 0x0000001507187224 */ /* 0x000fe200078e0218 */
[----:B------:R-:W-:Y:S01]  /*3560*/  IABS R13, R19 ;  /* 0x00000013000d7213 */ /* 0x000fe20000000000 */
[----:B------:R-:W-:-:S04]  /*3570*/  IMAD.HI.U32 R15, R6, R28, RZ ;  /* 0x0000001c060f7227 */ /* 0x000fc800078e00ff */
[----:B------:R-:W-:Y:S02]  /*3580*/  IMAD.MOV R21, RZ, RZ, -R15 ;  /* 0x000000ffff157224 */ /* 0x000fe400078e0a0f */
[----:B------:R-:W-:Y:S01]  /*3590*/  IMAD.HI.U32 R15, R6, R13, RZ ;  /* 0x0000000d060f7227 */ /* 0x000fe200078e00ff */
[----:B------:R-:W-:-:S03]  /*35a0*/  @!P3 IADD3 R22, PT, PT, R22, -R7, RZ ;  /* 0x800000071616b210 */ /* 0x000fc60007ffe0ff */
[----:B------:R-:W-:Y:S01]  /*35b0*/  @!P1 IMAD.IADD R12, R12, 0x1, -R7 ;  /* 0x000000010c0c9824 */ /* 0x000fe200078e0a07 */
[----:B------:R-:W-:Y:S01]  /*35c0*/  ISETP.GT.U32.AND P1, PT, R5, R24, PT ;  /* 0x000000180500720c */ /* 0x000fe20003f24070 */
[----:B------:R-:W-:Y:S02]  /*35d0*/  IMAD.MOV R26, RZ, RZ, -R15 ;  /* 0x000000ffff1a7224 */ /* 0x000fe400078e0a0f */
[----:B------:R-:W-:Y:S01]  /*35e0*/  IMAD R28, R7, R21, R28 ;  /* 0x00000015071c7224 */ /* 0x000fe200078e021c */
[----:B------:R-:W-:Y:S01]  /*35f0*/  ISETP.GT.U32.AND P4, PT, R5, R12, PT ;  /* 0x0000000c0500720c */ /* 0x000fe20003f84070 */
[----:B------:R-:W-:Y:S02]  /*3600*/  IMAD R13, R7, R26, R13 ;  /* 0x0000001a070d7224 */ /* 0x000fe400078e020d */
[----:B------:R-:W-:Y:S01]  /*3610*/  @!P2 IMAD.IADD R14, R14, 0x1, -R7 ;  /* 0x000000010e0ea824 */ /* 0x000fe200078e0a07 */
[----:B------:R-:W-:Y:S02]  /*3620*/  ISETP.GT.U32.AND P2, PT, R5, R22, PT ;  /* 0x000000160500720c */ /* 0x000fe40003f44070 */
[----:B------:R-:W-:-:S02]  /*3630*/  IABS R26, R20 ;  /* 0x00000014001a7213 */ /* 0x000fc40000000000 */
[C---:B------:R-:W-:Y:S02]  /*3640*/  ISETP.GT.U32.AND P6, PT, R5.reuse, R28, PT ;  /* 0x0000001c0500720c */ /* 0x040fe40003fc4070 */
[C---:B------:R-:W-:Y:S01]  /*3650*/  ISETP.GT.U32.AND P5, PT, R5.reuse, R13, PT ;  /* 0x0000000d0500720c */ /* 0x040fe20003fa4070 */
[----:B------:R-:W-:Y:S01]  /*3660*/  IMAD.HI.U32 R15, R6, R26, RZ ;  /* 0x0000001a060f7227 */ /* 0x000fe200078e00ff */
[----:B------:R-:W-:-:S03]  /*3670*/  ISETP.GT.U32.AND P3, PT, R5, R14, PT ;  /* 0x0000000e0500720c */ /* 0x000fc60003f64070 */
[----:B------:R-:W-:Y:S01]  /*3680*/  @!P1 IMAD.IADD R24, R24, 0x1, -R7 ;  /* 0x0000000118189824 */ /* 0x000fe200078e0a07 */
[----:B------:R-:W-:Y:S01]  /*3690*/  ISETP.GE.AND P1, PT, R16, RZ, PT ;  /* 0x000000ff1000720c */ /* 0x000fe20003f26270 */
[----:B------:R-:W-:Y:S02]  /*36a0*/  IMAD.MOV R15, RZ, RZ, -R15 ;  /* 0x000000ffff0f7224 */ /* 0x000fe400078e0a0f */
[--C-:B------:R-:W-:Y:S01]  /*36b0*/  @!P4 IMAD.IADD R12, R12, 0x1, -R7.reuse ;  /* 0x000000010c0cc824 */ /* 0x100fe200078e0a07 */
[----:B------:R-:W-:Y:S01]  /*36c0*/  ISETP.GE.AND P4, PT, R23, RZ, PT ;  /* 0x000000ff1700720c */ /* 0x000fe20003f86270 */
[--C-:B------:R-:W-:Y:S01]  /*36d0*/  @!P2 IMAD.IADD R22, R22, 0x1, -R7.reuse ;  /* 0x000000011616a824 */ /* 0x100fe200078e0a07 */
[----:B------:R-:W-:Y:S01]  /*36e0*/  ISETP.GT.U32.AND P2, PT, R5, R24, PT ;  /* 0x000000180500720c */ /* 0x000fe20003f44070 */
[----:B------:R-:W-:Y:S01]  /*36f0*/  IMAD R26, R7, R15, R26 ;  /* 0x0000000f071a7224 */ /* 0x000fe200078e021a */
[----:B------:R-:W-:Y:S01]  /*3700*/  @!P5 IADD3 R13, PT, PT, R13, -R7, RZ ;  /* 0x800000070d0dd210 */ /* 0x000fe20007ffe0ff */
[--C-:B------:R-:W-:Y:S01]  /*3710*/  @!P6 IMAD.IADD R28, R28, 0x1, -R7.reuse ;  /* 0x000000011c1ce824 */ /* 0x100fe200078e0a07 */
[----:B------:R-:W-:Y:S01]  /*3720*/  ISETP.GE.AND P6, PT, R17, RZ, PT ;  /* 0x000000ff1100720c */ /* 0x000fe20003fc6270 */
[----:B------:R-:W-:Y:S01]  /*3730*/  @!P3 IMAD.IADD R14, R14, 0x1, -R7 ;  /* 0x000000010e0eb824 */ /* 0x000fe200078e0a07 */
[----:B------:R-:W-:-:S02]  /*3740*/  ISETP.GE.AND P5, PT, R25, RZ, PT ;  /* 0x000000ff1900720c */ /* 0x000fc40003fa6270 */
[C---:B------:R-:W-:Y:S01]  /*3750*/  ISETP.GT.U32.AND P3, PT, R5.reuse, R26, PT ;  /* 0x0000001a0500720c */ /* 0x040fe20003f64070 */
[----:B------:R-:W-:Y:S01]  /*3760*/  @!P1 IMAD.MOV R14, RZ, RZ, -R14 ;  /* 0x000000ffff0e9224 */ /* 0x000fe200078e0a0e */
[----:B------:R-:W-:Y:S01]  /*3770*/  ISETP.GT.U32.AND P1, PT, R5, R13, PT ;  /* 0x0000000d0500720c */ /* 0x000fe20003f24070 */
[----:B------:R-:W-:Y:S02]  /*3780*/  @!P4 IMAD.MOV R12, RZ, RZ, -R12 ;  /* 0x000000ffff0cc224 */ /* 0x000fe400078e0a0c */
[----:B------:R-:W-:Y:S01]  /*3790*/  @!P2 IMAD.IADD R24, R24, 0x1, -R7 ;  /* 0x000000011818a824 */ /* 0x000fe200078e0a07 */
[C---:B------:R-:W-:Y:S02]  /*37a0*/  SEL R14, R4.reuse, R14, !P0 ;  /* 0x0000000e040e7207 */ /* 0x040fe40004000000 */
[----:B------:R-:W-:Y:S01]  /*37b0*/  SEL R15, R4, R12, !P0 ;  /* 0x0000000c040f7207 */ /* 0x000fe20004000000 */
[----:B------:R-:W-:Y:S02]  /*37c0*/  @!P6 IMAD.MOV R22, RZ, RZ, -R22 ;  /* 0x000000ffff16e224 */ /* 0x000fe400078e0a16 */
[----:B------:R-:W-:-:S02]  /*37d0*/  @!P5 IMAD.MOV R24, RZ, RZ, -R24 ;  /* 0x000000ffff18d224 */ /* 0x000fc400078e0a18 */
[--C-:B------:R-:W-:Y:S01]  /*37e0*/  @!P3 IMAD.IADD R26, R26, 0x1, -R7.reuse ;  /* 0x000000011a1ab824 */ /* 0x100fe200078e0a07 */
[----:B------:R-:W-:Y:S02]  /*37f0*/  ISETP.GT.U32.AND P3, PT, R5, R28, PT ;  /* 0x0000001c0500720c */ /* 0x000fe40003f64070 */
[----:B------:R-:W-:Y:S01]  /*3800*/  IADD3 R8, PT, PT, R14, R15, R8 ;  /* 0x0000000f0e087210 */ /* 0x000fe20007ffe008 */
[----:B------:R-:W-:Y:S01]  /*3810*/  @!P1 IMAD.IADD R13, R13, 0x1, -R7 ;  /* 0x000000010d0d9824 */ /* 0x000fe200078e0a07 */
[C---:B------:R-:W-:Y:S02]  /*3820*/  SEL R15, R4.reuse, R22, !P0 ;  /* 0x00000016040f7207 */ /* 0x040fe40004000000 */
[----:B------:R-:W-:Y:S02]  /*3830*/  SEL R24, R4, R24, !P0 ;  /* 0x0000001804187207 */ /* 0x000fe40004000000 */
[----:B------:R-:W-:Y:S02]  /*3840*/  ISETP.GT.U32.AND P4, PT, R5, R26, PT ;  /* 0x0000001a0500720c */ /* 0x000fe40003f84070 */
[----:B------:R-:W-:-:S02]  /*3850*/  ISETP.GE.AND P2, PT, R18, RZ, PT ;  /* 0x000000ff1200720c */ /* 0x000fc40003f46270 */
[----:B------:R-:W-:Y:S02]  /*3860*/  ISETP.GE.AND P5, PT, R19, RZ, PT ;  /* 0x000000ff1300720c */ /* 0x000fe40003fa6270 */
[----:B------:R-:W-:Y:S01]  /*3870*/  IADD3 R8, PT, PT, R24, R15, R8 ;  /* 0x0000000f18087210 */ /* 0x000fe20007ffe008 */
[----:B------:R-:W-:Y:S01]  /*3880*/  IMAD.MOV.U32 R15, RZ, RZ, R13 ;  /* 0x000000ffff0f7224 */ /* 0x000fe200078e000d */
[----:B------:R-:W-:Y:S01]  /*3890*/  ISETP.GE.AND P6, PT, R20, RZ, PT ;  /* 0x000000ff1400720c */ /* 0x000fe20003fc6270 */
[----:B------:R-:W-:Y:S01]  /*38a0*/  IMAD.U32 R13, RZ, RZ, UR4 ;  /* 0x00000004ff0d7e24 */ /* 0x000fe2000f8e00ff */
[----:B------:R-:W-:-:S04]  /*38b0*/  @!P3 IADD3 R28, PT, PT, R28, -R7, RZ ;  /* 0x800000071c1cb210 */ /* 0x000fc80007ffe0ff */
[----:B------:R-:W-:Y:S01]  /*38c0*/  SHF.L.U32 R12, R13, 0xc, RZ ;  /* 0x0000000c0d0c7819 */ /* 0x000fe200000006ff */
[----:B------:R-:W-:Y:S02]  /*38d0*/  @!P4 IMAD.IADD R26, R26, 0x1, -R7 ;  /* 0x000000011a1ac824 */ /* 0x000fe400078e0a07 */
[----:B------:R-:W-:Y:S01]  /*38e0*/  @!P2 IMAD.MOV R28, RZ, RZ, -R28 ;  /* 0x000000ffff1ca224 */ /* 0x000fe200078e0a1c */
[----:B------:R-:W-:Y:S01]  /*38f0*/  ISETP.GE.U32.AND P1, PT, R3, R12, PT ;  /* 0x0000000c0300720c */ /* 0x000fe20003f26070 */
[----:B------:R-:W-:Y:S02]  /*3900*/  @!P5 IMAD.MOV R15, RZ, RZ, -R15 ;  /* 0x000000ffff0fd224 */ /* 0x000fe400078e0a0f */
[----:B------:R-:W-:Y:S01]  /*3910*/  @!P6 IMAD.MOV R26, RZ, RZ, -R26 ;  /* 0x000000ffff1ae224 */ /* 0x000fe200078e0a1a */
[C---:B------:R-:W-:Y:S02]  /*3920*/  SEL R17, R4.reuse, R28, !P0 ;  /* 0x0000001c04117207 */ /* 0x040fe40004000000 */
[----:B------:R-:W-:-:S02]  /*3930*/  SEL R15, R4, R15, !P0 ;  /* 0x0000000f040f7207 */ /* 0x000fc40004000000 */
[----:B------:R-:W-:Y:S02]  /*3940*/  SEL R21, R4, R26, !P0 ;  /* 0x0000001a04157207 */ /* 0x000fe40004000000 */
[----:B------:R-:W-:-:S05]  /*3950*/  IADD3 R8, PT, PT, R15, R17, R8 ;  /* 0x000000110f087210 */ /* 0x000fca0007ffe008 */
[----:B------:R-:W-:Y:S01]  /*3960*/  IMAD.IADD R21, R21, 0x1, R8 ;  /* 0x0000000115157824 */ /* 0x000fe200078e0208 */
[----:B------:R-:W-:Y:S06]  /*3970*/  @!P1 BRA `(.L_x_76) ;  /* 0x0000002c00909947 */ /* 0x000fec0003800000 */
[----:B------:R-:W-:Y:S01]  /*3980*/  UIADD3 UR8, UPT, UPT, UR5, -0x1000, URZ ;  /* 0xfffff00005087890 */ /* 0x000fe2000fffe0ff */
[----:B------:R-:W-:Y:S01]  /*3990*/  IMAD R8, R13, 0x1000, R2 ;  /* 0x000010000d087824 */ /* 0x000fe200078e0202 */
[----:B------:R-:W-:Y:S01]  /*39a0*/  LOP3.LUT R3, RZ, R9, RZ, 0x33, !PT ;  /* 0x00000009ff037212 */ /* 0x000fe200078e33ff */
[----:B------:R-:W-:Y:S01]  /*39b0*/  IMAD.IADD R16, R2, 0x1, R12 ;  /* 0x0000000102107824 */ /* 0x000fe200078e020c */
[----:B------:R-:W-:Y:S02]  /*39c0*/  UMOV UR4, URZ ;  /* 0x000000ff00047c82 */ /* 0x000fe40008000000 */
[----:B------:R-:W-:Y:S01]  /*39d0*/  ISETP.GT.U32.AND P1, PT, R8, UR8, PT ;  /* 0x0000000808007c0c */ /* 0x000fe2000bf24070 */
[----:B------:R-:W-:Y:S01]  /*39e0*/  IMAD.MOV.U32 R18, RZ, RZ, R16 ;  /* 0x000000ffff127224 */ /* 0x000fe200078e0010 */
[----:B------:R-:W-:Y:S02]  /*39f0*/  IADD3 R19, PT, PT, -R12, UR5, R3 ;  /* 0x000000050c137c10 */ /* 0x000fe4000fffe103 */
[----:B------:R-:W-:-:S03]  /*3a00*/  IADD3 R3, PT, PT, R16, 0x800, R9 ;  /* 0x0000080010037810 */ /* 0x000fc60007ffe009 */
[----:B------:R-:W-:-:S06]  /*3a10*/  IMAD.IADD R19, R19, 0x1, -R2 ;  /* 0x0000000113137824 */ /* 0x000fcc00078e0a02 */
[----:B------:R-:W-:Y:S05]  /*3a20*/  @P1 BRA `(.L_x_77) ;  /* 0x0000000c00a01947 */ /* 0x000fea0003800000 */
[----:B------:R-:W0:Y:S01]  /*3a30*/  LDC R4, c[0x0][0x390] ;  /* 0x0000e400ff047b82 */ /* 0x000e220000000800 */
[----:B------:R-:W1:Y:S01]  /*3a40*/  LDCU.64 UR12, c[0x0][0x380] ;  /* 0x00007000ff0c77ac */ /* 0x000e620008000a00 */
[----:B------:R-:W2:Y:S01]  /*3a50*/  LDCU.64 UR6, c[0x0][0x3b8] ;  /* 0x00007700ff0677ac */ /* 0x000ea20008000a00 */
[----:B0-----:R-:W-:Y:S02]  /*3a60*/  ISETP.NE.AND P0, PT, R4, RZ, PT ;  /* 0x000000ff0400720c */ /* 0x001fe40003f05270 */
[-C--:B------:R-:W-:Y:S02]  /*3a70*/  IABS R7, R4.reuse ;  /* 0x0000000400077213 */ /* 0x080fe40000000000 */
[----:B-12---:R-:W-:-:S09]  /*3a80*/  LOP3.LUT R4, RZ, R4, RZ, 0x33, !PT ;  /* 0x00000004ff047212 */ /* 0x006fd200078e33ff */
.L_x_78:
[----:B------:R-:W-:Y:S01]  /*3a90*/  IADD3 R13, PT, PT, R9, R8, RZ ;  /* 0x00000008090d7210 */ /* 0x000fe20007ffe0ff */
[----:B------:R-:W-:Y:S02]  /*3aa0*/  IMAD.U32 R10, RZ, RZ, UR12 ;  /* 0x0000000cff0a7e24 */ /* 0x000fe4000f8e00ff */
[----:B------:R-:W-:Y:S02]  /*3ab0*/  IMAD.U32 R11, RZ, RZ, UR13 ;  /* 0x0000000dff0b7e24 */ /* 0x000fe4000f8e00ff */
[----:B------:R-:W-:-:S05]  /*3ac0*/  IMAD.WIDE.U32 R12, R13, 0x4, R10 ;  /* 0x000000040d0c7825 */ /* 0x000fca00078e000a */
[----:B------:R-:W2:Y:S04]  /*3ad0*/  LDG.E R25, desc[UR10][R12.64] ;  /* 0x0000000a0c197981 */ /* 0x000ea8000c1e1900 */
[----:B------:R-:W3:Y:S04]  /*3ae0*/  LDG.E R23, desc[UR10][R12.64+0x400] ;  /* 0x0004000a0c177981 */ /* 0x000ee8000c1e1900 */
[----:B------:R-:W4:Y:S04]  /*3af0*/  LDG.E R22, desc[UR10][R12.64+0x800] ;  /* 0x0008000a0c167981 */ /* 0x000f28000c1e1900 */
[----:B------:R-:W5:Y:S01]  /*3b00*/  LDG.E R17, desc[UR10][R12.64+0xc00] ;  /* 0x000c000a0c117981 */ /* 0x000f62000c1e1900 */
[----:B------:R-:W0:Y:S08]  /*3b10*/  I2F.RP R20, R7 ;  /* 0x0000000700147306 */ /* 0x000e300000209400 */
[----:B0-----:R-:W0:Y:S02]  /*3b20*/  MUFU.RCP R20, R20 ;  /* 0x0000001400147308 */ /* 0x001e240000001000 */
[----:B0-----:R-:W-:-:S02]  /*3b30*/  VIADD R14, R20, 0xffffffe ;  /* 0x0ffffffe140e7836 */ /* 0x001fc40000000000 */
[----:B------:R-:W5:Y:S04]  /*3b40*/  LDG.E R20, desc[UR10][R12.64+0x1000] ;  /* 0x0010000a0c147981 */ /* 0x000f68000c1e1900 */
        /* <DEDUP_REMOVED lines=10> */
[----:B------:R-:W-:Y:S02]  /*3bf0*/  IMAD R24, R7, R2, R24 ;  /* 0x0000000207187224 */ /* 0x000fe400078e0218 */
[----:B------:R-:W2:Y:S03]  /*3c00*/  LDG.E R2, desc[UR10][R12.64+0x1c00] ;  /* 0x001c000a0c027981 */ /* 0x000ea6000c1e1900 */
[----:B------:R-:W-:Y:S02]  /*3c10*/  ISETP.GT.U32.AND P1, PT, R5, R24, PT ;  /* 0x000000180500720c */ /* 0x000fe40003f24070 */
[----:B---3--:R-:W-:Y:S02]  /*3c20*/  IABS R26, R23 ;  /* 0x00000017001a7213 */ /* 0x008fe40000000000 */
[----:B----4-:R-:W-:-:S09]  /*3c30*/  IABS R28, R22 ;  /* 0x00000016001c7213 */ /* 0x010fd20000000000 */
[----:B------:R-:W-:-:S04]  /*3c40*/  @!P1 IADD3 R24, PT, PT, R24, -R7, RZ ;  /* 0x8000000718189210 */ /* 0x000fc80007ffe0ff */
[----:B------:R-:W-:Y:S01]  /*3c50*/  ISETP.GT.U32.AND P4, PT, R5, R24, PT ;  /* 0x000000180500720c */ /* 0x000fe20003f84070 */
[----:B------:R-:W-:-:S04]  /*3c60*/  IMAD.HI.U32 R5, R6, R26, RZ ;  /* 0x0000001a06057227 */ /* 0x000fc800078e00ff */
[----:B------:R-:W-:-:S04]  /*3c70*/  IMAD.MOV R5, RZ, RZ, -R5 ;  /* 0x000000ffff057224 */ /* 0x000fc800078e0a05 */
[----:B------:R-:W-:Y:S02]  /*3c80*/  IMAD R26, R7, R5, R26 ;  /* 0x00000005071a7224 */ /* 0x000fe400078e021a */
[----:B------:R-:W-:Y:S01]  /*3c90*/  IMAD.HI.U32 R5, R6, R28, RZ ;  /* 0x0000001c06057227 */ /* 0x000fe200078e00ff */
[----:B------:R-:W-:Y:S02]  /*3ca0*/  ISETP.GE.AND P1, PT, R22, RZ, PT ;  /* 0x000000ff1600720c */ /* 0x000fe40003f26270 */
[----:B-----5:R-:W-:Y:S01]  /*3cb0*/  IABS R22, R17 ;  /* 0x0000001100167213 */ /* 0x020fe20000000000 */
[----:B------:R-:W-:-:S04]  /*3cc0*/  IMAD.MOV R5, RZ, RZ, -R5 ;  /* 0x000000ffff057224 */ /* 0x000fc800078e0a05 */
[----:B------:R-:W-:Y:S02]  /*3cd0*/  IMAD R28, R7, R5, R28 ;  /* 0x00000005071c7224 */ /* 0x000fe400078e021c */
[----:B------:R-:W-:-:S04]  /*3ce0*/  IMAD.HI.U32 R5, R6, R22, RZ ;  /* 0x0000001606057227 */ /* 0x000fc800078e00ff */
[----:B------:R-:W-:-:S04]  /*3cf0*/  IMAD.MOV R5, RZ, RZ, -R5 ;  /* 0x000000ffff057224 */ /* 0x000fc800078e0a05 */
[----:B------:R-:W-:Y:S02]  /*3d00*/  IMAD R22, R7, R5, R22 ;  /* 0x0000000507167224 */ /* 0x000fe400078e0216 */
[----:B------:R-:W-:-:S05]  /*3d10*/  IMAD.MOV.U32 R5, RZ, RZ, R7 ;  /* 0x000000ffff057224 */ /* 0x000fca00078e0007 */
[C---:B------:R-:W-:Y:S02]  /*3d20*/  ISETP.GT.U32.AND P5, PT, R5.reuse, R26, PT ;  /* 0x0000001a0500720c */ /* 0x040fe40003fa4070 */
[C---:B------:R-:W-:Y:S02]  /*3d30*/  ISETP.GT.U32.AND P6, PT, R5.reuse, R28, PT ;  /* 0x0000001c0500720c */ /* 0x040fe40003fc4070 */
[----:B------:R-:W-:Y:S02]  /*3d40*/  @!P4 IADD3 R24, PT, PT, R24, -R7, RZ ;  /* 0x800000071818c210 */ /* 0x000fe40007ffe0ff */
[----:B------:R-:W-:Y:S02]  /*3d50*/  ISETP.GT.U32.AND P4, PT, R5, R22, PT ;  /* 0x000000160500720c */ /* 0x000fe40003f84070 */
[----:B------:R-:W-:-:S05]  /*3d60*/  ISETP.GE.AND P3, PT, R25, RZ, PT ;  /* 0x000000ff1900720c */ /* 0x000fca0003f66270 */
[----:B------:R-:W-:-:S05]  /*3d70*/  @!P5 IMAD.IADD R26, R26, 0x1, -R7 ;  /* 0x000000011a1ad824 */ /* 0x000fca00078e0a07 */
[C---:B------:R-:W-:Y:S01]  /*3d80*/  ISETP.GT.U32.AND P5, PT, R5.reuse, R26, PT ;  /* 0x0000001a0500720c */ /* 0x040fe20003fa4070 */
[--C-:B------:R-:W-:Y:S02]  /*3d90*/  @!P6 IMAD.IADD R28, R28, 0x1, -R7.reuse ;  /* 0x000000011c1ce824 */ /* 0x100fe400078e0a07 */
[----:B------:R-:W-:Y:S02]  /*3da0*/  @!P4 IMAD.IADD R22, R22, 0x1, -R7 ;  /* 0x000000011616c824 */ /* 0x000fe400078e0a07 */
[----:B------:R-:W-:Y:S01]  /*3db0*/  @!P3 IMAD.MOV R24, RZ, RZ, -R24 ;  /* 0x000000ffff18b224 */ /* 0x000fe200078e0a18 */
[----:B------:R-:W-:Y:S02]  /*3dc0*/  ISETP.GT.U32.AND P3, PT, R5, R28, PT ;  /* 0x0000001c0500720c */ /* 0x000fe40003f64070 */
[----:B------:R-:W-:Y:S02]  /*3dd0*/  ISETP.GE.AND P2, PT, R23, RZ, PT ;  /* 0x000000ff1700720c */ /* 0x000fe40003f46270 */
[----:B------:R-:W-:-:S03]  /*3de0*/  ISETP.GT.U32.AND P4, PT, R5, R22, PT ;  /* 0x000000160500720c */ /* 0x000fc60003f84070 */
[----:B------:R-:W-:Y:S01]  /*3df0*/  @!P5 IMAD.IADD R26, R26, 0x1, -R7 ;  /* 0x000000011a1ad824 */ /* 0x000fe200078e0a07 */
[----:B------:R-:W-:-:S05]  /*3e00*/  ISETP.GE.AND P5, PT, R17, RZ, PT ;  /* 0x000000ff1100720c */ /* 0x000fca0003fa6270 */
[----:B------:R-:W-:Y:S02]  /*3e10*/  @!P3 IADD3 R28, PT, PT, R28, -R7, RZ ;  /* 0x800000071c1cb210 */ /* 0x000fe40007ffe0ff */
[----:B------:R-:W-:Y:S02]  /*3e20*/  @!P2 IMAD.MOV R26, RZ, RZ, -R26 ;  /* 0x000000ffff1aa224 */ /* 0x000fe400078e0a1a */
[----:B------:R-:W-:Y:S01]  /*3e30*/  @!P4 IMAD.IADD R22, R22, 0x1, -R7 ;  /* 0x000000011616c824 */ /* 0x000fe200078e0a07 */
[C---:B------:R-:W-:Y:S01]  /*3e40*/  SEL R24, R4.reuse, R24, !P0 ;  /* 0x0000001804187207 */ /* 0x040fe20004000000 */
[----:B------:R-:W-:Y:S01]  /*3e50*/  @!P1 IMAD.MOV R28, RZ, RZ, -R28 ;  /* 0x000000ffff1c9224 */ /* 0x000fe200078e0a1c */
[----:B------:R-:W-:Y:S01]  /*3e60*/  SEL R17, R4, R26, !P0 ;  /* 0x0000001a04117207 */ /* 0x000fe20004000000 */
[----:B------:R-:W-:Y:S01]  /*3e70*/  @!P5 IMAD.MOV R22, RZ, RZ, -R22 ;  /* 0x000000ffff16d224 */ /* 0x000fe200078e0a16 */
[----:B------:R-:W-:Y:S02]  /*3e80*/  IABS R23, R20 ;  /* 0x0000001400177213 */ /* 0x000fe40000000000 */
[----:B------:R-:W-:-:S02]  /*3e90*/  IADD3 R17, PT, PT, R17, R24, R21 ;  /* 0x0000001811117210 */ /* 0x000fc40007ffe015 */
[C---:B------:R-:W-:Y:S02]  /*3ea0*/  SEL R28, R4.reuse, R28, !P0 ;  /* 0x0000001c041c7207 */ /* 0x040fe40004000000 */
[----:B------:R-:W-:Y:S01]  /*3eb0*/  SEL R22, R4, R22, !P0 ;  /* 0x0000001604167207 */ /* 0x000fe20004000000 */
[----:B------:R-:W-:-:S03]  /*3ec0*/  IMAD.HI.U32 R21, R6, R23, RZ ;  /* 0x0000001706157227 */ /* 0x000fc600078e00ff */
[----:B------:R-:W-:Y:S02]  /*3ed0*/  IADD3 R17, PT, PT, R22, R28, R17 ;  /* 0x0000001c16117210 */ /* 0x000fe40007ffe011 */
[----:B------:R-:W-:Y:S01]  /*3ee0*/  ISETP.GE.AND P4, PT, R20, RZ, PT ;  /* 0x000000ff1400720c */ /* 0x000fe20003f86270 */
[----:B------:R-:W-:Y:S01]  /*3ef0*/  IMAD.MOV R20, RZ, RZ, -R21 ;  /* 0x000000ffff147224 */ /* 0x000fe200078e0a15 */
[----:B--2---:R-:W-:Y:S02]  /*3f00*/  IABS R22, R15 ;  /* 0x0000000f00167213 */ /* 0x004fe40000000000 */
[----:B------:R-:W-:-:S03]  /*3f10*/  IABS R24, R14 ;  /* 0x0000000e00187213 */ /* 0x000fc60000000000 */
[----:B------:R-:W-:Y:S01]  /*3f20*/  IMAD.HI.U32 R21, R6, R22, RZ ;  /* 0x0000001606157227 */ /* 0x000fe200078e00ff */
[----:B------:R-:W-:-:S03]  /*3f30*/  ISETP.GE.AND P2, PT, R14, RZ, PT ;  /* 0x000000ff0e00720c */ /* 0x000fc60003f46270 */
[----:B------:R-:W-:Y:S01]  /*3f40*/  IMAD.HI.U32 R14, R6, R24, RZ ;  /* 0x00000018060e7227 */ /* 0x000fe200078e00ff */
[----:B------:R-:W-:-:S03]  /*3f50*/  ISETP.GE.AND P3, PT, R15, RZ, PT ;  /* 0x000000ff0f00720c */ /* 0x000fc60003f66270 */
[----:B------:R-:W-:Y:S01]  /*3f60*/  IMAD.MOV R21, RZ, RZ, -R21 ;  /* 0x000000ffff157224 */ /* 0x000fe200078e0a15 */
[----:B------:R-:W-:Y:S02]  /*3f70*/  IADD3 R15, PT, PT, -R14, RZ, RZ ;  /* 0x000000ff0e0f7210 */ /* 0x000fe40007ffe1ff */
[----:B------:R-:W-:Y:S01]  /*3f80*/  IABS R26, R2 ;  /* 0x00000002001a7213 */ /* 0x000fe20000000000 */
[C---:B------:R-:W-:Y:S01]  /*3f90*/  IMAD R22, R7.reuse, R21, R22 ;  /* 0x0000001507167224 */ /* 0x040fe200078e0216 */
[----:B------:R-:W-:Y:S01]  /*3fa0*/  ISETP.GE.AND P1, PT, R2, RZ, PT ;  /* 0x000000ff0200720c */ /* 0x000fe20003f26270 */
[----:B------:R-:W2:Y:S01]  /*3fb0*/  LDG.E R21, desc[UR10][R12.64+0x2000] ;  /* 0x0020000a0c157981 */ /* 0x000ea2000c1e1900 */
[C---:B------:R-:W-:Y:S02]  /*3fc0*/  IMAD R24, R7.reuse, R15, R24 ;  /* 0x0000000f07187224 */ /* 0x040fe400078e0218 */
[----:B------:R-:W-:Y:S01]  /*3fd0*/  IMAD.HI.U32 R15, R6, R26, RZ ;  /* 0x0000001a060f7227 */ /* 0x000fe200078e00ff */
[----:B------:R-:W3:Y:S03]  /*3fe0*/  LDG.E R2, desc[UR10][R12.64+0x2c00] ;  /* 0x002c000a0c027981 */ /* 0x000ee6000c1e1900 */
[----:B------:R-:W-:Y:S01]  /*3ff0*/  IMAD.MOV R15, RZ, RZ, -R15 ;  /* 0x000000ffff0f7224 */ /* 0x000fe200078e0a0f */
[----:B------:R-:W4:Y:S03]  /*4000*/  LDG.E R14, desc[UR10][R12.64+0x2400] ;  /* 0x0024000a0c0e7981 */ /* 0x000f26000c1e1900 */
[----:B------:R-:W-:-:S02]  /*4010*/  IMAD R26, R7, R15, R26 ;  /* 0x0000000f071a7224 */ /* 0x000fc400078e021a */
[----:B------:R-:W5:Y:S01]  /*4020*/  LDG.E R15, desc[UR10][R12.64+0x2800] ;  /* 0x0028000a0c0f7981 */ /* 0x000f62000c1e1900 */
[----:B------:R-:W-:-:S05]  /*4030*/  IMAD R20, R7, R20, R23 ;  /* 0x0000001407147224 */ /* 0x000fca00078e0217 */
        /* <DEDUP_REMOVED lines=9> */
[----:B------:R-:W-:Y:S02]  /*40d0*/  @!P5 IADD3 R24, PT, PT, R24, -R7, RZ ;  /* 0x800000071818d210 */ /* 0x000fe40007ffe0ff */
[C---:B------:R-:W-:Y:S01]  /*40e0*/  ISETP.GT.U32.AND P5, PT, R5.reuse, R26, PT ;  /* 0x0000001a0500720c */ /* 0x040fe20003fa4070 */
[----:B------:R-:W-:Y:S01]  /*40f0*/  @!P4 IMAD.MOV R20, RZ, RZ, -R20 ;  /* 0x000000ffff14c224 */ /* 0x000fe200078e0a14 */
[----:B------:R-:W-:-:S11]  /*4100*/  ISETP.GT.U32.AND P4, PT, R5, R24, PT ;  /* 0x000000180500720c */ /* 0x000fd60003f84070 */
[----:B------:R-:W-:-:S05]  /*4110*/  @!P5 IMAD.IADD R26, R26, 0x1, -R7 ;  /* 0x000000011a1ad824 */ /* 0x000fca00078e0a07 */
[----:B------:R-:W-:Y:S01]  /*4120*/  ISETP.GT.U32.AND P5, PT, R5, R26, PT ;  /* 0x0000001a0500720c */ /* 0x000fe20003fa4070 */
[----:B------:R-:W-:Y:S02]  /*4130*/  @!P3 IMAD.MOV R22, RZ, RZ, -R22 ;  /* 0x000000ffff16b224 */ /* 0x000fe400078e0a16 */
[----:B------:R-:W-:Y:S01]  /*4140*/  @!P4 IMAD.IADD R24, R24, 0x1, -R7 ;  /* 0x000000011818c824 */ /* 0x000fe200078e0a07 */
[C---:B------:R-:W-:Y:S02]  /*4150*/  SEL R20, R4.reuse, R20, !P0 ;  /* 0x0000001404147207 */ /* 0x040fe40004000000 */
[----:B------:R-:W-:Y:S02]  /*4160*/  SEL R22, R4, R22, !P0 ;  /* 0x0000001604167207 */ /* 0x000fe40004000000 */
[----:B------:R-:W-:-:S05]  /*4170*/  @!P2 IADD3 R24, PT, PT, -R24, RZ, RZ ;  /* 0x000000ff1818a210 */ /* 0x000fca0007ffe1ff */
[----:B------:R-:W-:-:S04]  /*4180*/  @!P5 IMAD.IADD R26, R26, 0x1, -R7 ;  /* 0x000000011a1ad824 */ /* 0x000fc800078e0a07 */
[----:B------:R-:W-:Y:S01]  /*4190*/  @!P1 IMAD.MOV R26, RZ, RZ, -R26 ;  /* 0x000000ffff1a9224 */ /* 0x000fe200078e0a1a */
[----:B------:R-:W-:Y:S02]  /*41a0*/  IADD3 R17, PT, PT, R22, R20, R17 ;  /* 0x0000001416117210 */ /* 0x000fe40007ffe011 */
[C---:B------:R-:W-:Y:S02]  /*41b0*/  SEL R20, R4.reuse, R24, !P0 ;  /* 0x0000001804147207 */ /* 0x040fe40004000000 */
[----:B------:R-:W-:-:S04]  /*41c0*/  SEL R26, R4, R26, !P0 ;  /* 0x0000001a041a7207 */ /* 0x000fc80004000000 */
[----:B------:R-:W-:Y:S02]  /*41d0*/  IADD3 R20, PT, PT, R26, R20, R17 ;  /* 0x000000141a147210 */ /* 0x000fe40007ffe011 */
[----:B--2---:R-:W-:Y:S02]  /*41e0*/  IABS R22, R21 ;  /* 0x0000001500167213 */ /* 0x004fe40000000000 */
[----:B------:R-:W-:-:S03]  /*41f0*/  ISETP.GE.AND P3, PT, R21, RZ, PT ;  /* 0x000000ff1500720c */ /* 0x000fc60003f66270 */
[----:B------:R-:W-:-:S04]  /*4200*/  IMAD.HI.U32 R17, R6, R22, RZ ;  /* 0x0000001606117227 */ /* 0x000fc800078e00ff */
[----:B------:R-:W-:Y:S01]  /*4210*/  IMAD.MOV R21, RZ, RZ, -R17 ;  /* 0x000000ffff157224 */ /* 0x000fe200078e0a11 */
[----:B---3--:R-:W-:Y:S02]  /*4220*/  IABS R28, R2 ;  /* 0x00000002001c7213 */ /* 0x008fe40000000000 */
[----:B-----5:R-:W-:Y:S01]  /*4230*/  IABS R26, R15 ;  /* 0x0000000f001a7213 */ /* 0x020fe20000000000 */
[----:B------:R-:W-:Y:S01]  /*4240*/  IMAD R22, R7, R21, R22 ;  /* 0x0000001507167224 */ /* 0x000fe200078e0216 */
[----:B----4-:R-:W-:Y:S01]  /*4250*/  IABS R24, R14 ;  /* 0x0000000e00187213 */ /* 0x010fe20000000000 */
[----:B------:R-:W2:Y:S01]  /*4260*/  LDG.E R21, desc[UR10][R12.64+0x3000] ;  /* 0x0030000a0c157981 */ /* 0x000ea2000c1e1900 */
[----:B------:R-:W-:Y:S01]  /*4270*/  ISETP.GE.AND P1, PT, R14, RZ, PT ;  /* 0x000000ff0e00720c */ /* 0x000fe20003f26270 */
[----:B------:R-:W-:Y:S01]  /*4280*/  IMAD.HI.U32 R14, R6, R26, RZ ;  /* 0x0000001a060e7227 */ /* 0x000fe200078e00ff */
[----:B------:R-:W-:-:S03]  /*4290*/  ISETP.GE.AND P2, PT, R15, RZ, PT ;  /* 0x000000ff0f00720c */ /* 0x000fc60003f46270 */
[----:B------:R-:W-:-:S04]  /*42a0*/  IMAD.HI.U32 R15, R6, R28, RZ ;  /* 0x0000001c060f7227 */ /* 0x000fc800078e00ff */
[----:B------:R-:W-:Y:S02]  /*42b0*/  IMAD.MOV R14, RZ, RZ, -R14 ;  /* 0x000000ffff0e7224 */ /* 0x000fe400078e0a0e */
[----:B------:R-:W-:Y:S02]  /*42c0*/  IMAD.MOV R15, RZ, RZ, -R15 ;  /* 0x000000ffff0f7224 */ /* 0x000fe400078e0a0f */
[----:B------:R-:W-:-:S04]  /*42d0*/  IMAD.HI.U32 R17, R6, R24, RZ ;  /* 0x0000001806117227 */ /* 0x000fc800078e00ff */
[C---:B------:R-:W-:Y:S02]  /*42e0*/  IMAD R26, R7.reuse, R14, R26 ;  /* 0x0000000e071a7224 */ /* 0x040fe400078e021a */
[----:B------:R-:W3:Y:S01]  /*42f0*/  LDG.E R14, desc[UR10][R12.64+0x3400] ;  /* 0x0034000a0c0e7981 */ /* 0x000ee2000c1e1900 */
[C---:B------:R-:W-:Y:S02]  /*4300*/  IMAD R28, R7.reuse, R15, R28 ;  /* 0x0000000f071c7224 */ /* 0x040fe400078e021c */
[----:B------:R-:W-:Y:S01]  /*4310*/  IMAD.MOV R17, RZ, RZ, -R17 ;  /* 0x000000ffff117224 */ /* 0x000fe200078e0a11 */
[----:B------:R-:W4:Y:S03]  /*4320*/  LDG.E R15, desc[UR10][R12.64+0x3800] ;  /* 0x0038000a0c0f7981 */ /* 0x000f26000c1e1900 */
[----:B------:R-:W-:Y:S02]  /*4330*/  IMAD R24, R7, R17, R24 ;  /* 0x0000001107187224 */ /* 0x000fe400078e0218 */
[----:B------:R0:W5:Y:S01]  /*4340*/  LDG.E R17, desc[UR10][R12.64+0x3c00] ;  /* 0x003c000a0c117981 */ /* 0x000162000c1e1900 */
[----:B------:R-:W-:-:S13]  /*4350*/  ISETP.GT.U32.AND P4, PT, R5, R22, PT ;  /* 0x000000160500720c */ /* 0x000fda0003f84070 */
[----:B------:R-:W-:-:S04]  /*4360*/  @!P4 IADD3 R22, PT, PT, R22, -R7, RZ ;  /* 0x800000071616c210 */ /* 0x000fc80007ffe0ff */
[C---:B------:R-:W-:Y:S02]  /*4370*/  ISETP.GT.U32.AND P4, PT, R5.reuse, R22, PT ;  /* 0x000000160500720c */ /* 0x040fe40003f84070 */
[----:B------:R-:W-:-:S11]  /*4380*/  ISETP.GT.U32.AND P5, PT, R5, R24, PT ;  /* 0x000000180500720c */ /* 0x000fd60003fa4070 */
[--C-:B------:R-:W-:Y:S01]  /*4390*/  @!P4 IMAD.IADD R22, R22, 0x1, -R7.reuse ;  /* 0x000000011616c824 */ /* 0x100fe200078e0a07 */
[C---:B------:R-:W-:Y:S01]  /*43a0*/  ISETP.GT.U32.AND P4, PT, R5.reuse, R26, PT ;  /* 0x0000001a0500720c */ /* 0x040fe20003f84070 */
[----:B------:R-:W-:Y:S01]  /*43b0*/  @!P5 IMAD.IADD R24, R24, 0x1, -R7 ;  /* 0x000000011818d824 */ /* 0x000fe200078e0a07 */
[----:B------:R-:W-:-:S11]  /*43c0*/  ISETP.GT.U32.AND P5, PT, R5, R28, PT ;  /* 0x0000001c0500720c */ /* 0x000fd60003fa4070 */
[--C-:B------:R-:W-:Y:S01]  /*43d0*/  @!P4 IMAD.IADD R26, R26, 0x1, -R7.reuse ;  /* 0x000000011a1ac824 */ /* 0x100fe200078e0a07 */
[----:B------:R-:W-:Y:S01]  /*43e0*/  ISETP.GT.U32.AND P4, PT, R5, R24, PT ;  /* 0x000000180500720c */ /* 0x000fe20003f84070 */
[----:B------:R-:W-:-:S03]  /*43f0*/  @!P5 IMAD.IADD R28, R28, 0x1, -R7 ;  /* 0x000000011c1cd824 */ /* 0x000fc600078e0a07 */
[----:B------:R-:W-:Y:S02]  /*4400*/  ISETP.GT.U32.AND P5, PT, R5, R26, PT ;  /* 0x0000001a0500720c */ /* 0x000fe40003fa4070 */
[----:B------:R-:W-:Y:S02]  /*4410*/  @!P3 IADD3 R22, PT, PT, -R22, RZ, RZ ;  /* 0x000000ff1616b210 */ /* 0x000fe40007ffe1ff */
[----:B------:R-:W-:-:S05]  /*4420*/  ISETP.GE.AND P3, PT, R2, RZ, PT ;  /* 0x000000ff0200720c */ /* 0x000fca0003f66270 */
[----:B------:R-:W-:Y:S01]  /*4430*/  @!P4 IMAD.IADD R24, R24, 0x1, -R7 ;  /* 0x000000011818c824 */ /* 0x000fe200078e0a07 */
[----:B------:R-:W-:-:S03]  /*4440*/  ISETP.GT.U32.AND P4, PT, R5, R28, PT ;  /* 0x0000001c0500720c */ /* 0x000fc60003f84070 */
[----:B------:R-:W-:Y:S01]  /*4450*/  @!P1 IMAD.MOV R24, RZ, RZ, -R24 ;  /* 0x000000ffff189224 */ /* 0x000fe200078e0a18 */
[----:B0-----:R-:W-:-:S04]  /*4460*/  SEL R13, R4, R22, !P0 ;  /* 0x00000016040d7207 */ /* 0x001fc80004000000 */
[----:B------:R-:W-:Y:S01]  /*4470*/  SEL R2, R4, R24, !P0 ;  /* 0x0000001804027207 */ /* 0x000fe20004000000 */
[----:B------:R-:W-:-:S03]  /*4480*/  @!P5 IMAD.IADD R26, R26, 0x1, -R7 ;  /* 0x000000011a1ad824 */ /* 0x000fc600078e0a07 */
[----:B------:R-:W-:Y:S01]  /*4490*/  IADD3 R2, PT, PT, R2, R13, R20 ;  /* 0x0000000d02027210 */ /* 0x000fe20007ffe014 */
[----:B------:R-:W-:Y:S02]  /*44a0*/  @!P4 IMAD.IADD R28, R28, 0x1, -R7 ;  /* 0x000000011c1cc824 */ /* 0x000fe400078e0a07 */
[----:B------:R-:W-:Y:S02]  /*44b0*/  @!P2 IMAD.MOV R26, RZ, RZ, -R26 ;  /* 0x000000ffff1aa224 */ /* 0x000fe400078e0a1a */
[----:B------:R-:W-:-:S03]  /*44c0*/  @!P3 IMAD.MOV R28, RZ, RZ, -R28 ;  /* 0x000000ffff1cb224 */ /* 0x000fc600078e0a1c */
[C---:B------:R-:W-:Y:S02]  /*44d0*/  SEL R23, R4.reuse, R26, !P0 ;  /* 0x0000001a04177207 */ /* 0x040fe40004000000 */
[----:B------:R-:W-:-:S04]  /*44e0*/  SEL R28, R4, R28, !P0 ;  /* 0x0000001c041c7207 */ /* 0x000fc80004000000 */
[----:B------:R-:W-:Y:S01]  /*44f0*/  IADD3 R2, PT, PT, R28, R23, R2 ;  /* 0x000000171c027210 */ /* 0x000fe20007ffe002 */
[----:B------:R-:W-:Y:S01]  /*4500*/  UMOV UR5, UR6 ;  /* 0x0000000600057c82 */ /* 0x000fe20008000000 */
[----:B--2---:R-:W-:-:S05]  /*4510*/  IABS R12, R21 ;  /* 0x00000015000c7213 */ /* 0x004fca0000000000 */
[----:B------:R-:W-:-:S05]  /*4520*/  IMAD.HI.U32 R13, R6, R12, RZ ;  /* 0x0000000c060d7227 */ /* 0x000fca00078e00ff */
[----:B------:R-:W-:-:S05]  /*4530*/  IADD3 R13, PT, PT, -R13, RZ, RZ ;  /* 0x000000ff0d0d7210 */ /* 0x000fca0007ffe1ff */
[----:B------:R-:W-:Y:S01]  /*4540*/  IMAD R12, R7, R13, R12 ;  /* 0x0000000d070c7224 */ /* 0x000fe200078e020c */
[----:B---3--:R-:W-:Y:S02]  /*4550*/  IABS R20, R14 ;  /* 0x0000000e00147213 */ /* 0x008fe40000000000 */
[----:B----4-:R-:W-:-:S03]  /*4560*/  IABS R22, R15 ;  /* 0x0000000f00167213 */ /* 0x010fc60000000000 */
[----:B------:R-:W-:-:S04]  /*4570*/  IMAD.HI.U32 R13, R6, R20, RZ ;  /* 0x00000014060d7227 */ /* 0x000fc800078e00ff */
[----:B------:R-:W-:Y:S01]  /*4580*/  IMAD.HI.U32 R23, R6, R22, RZ ;  /* 0x0000001606177227 */ /* 0x000fe200078e00ff */
[----:B-----5:R-:W-:-:S03]  /*4590*/  IABS R24, R17 ;  /* 0x0000001100187213 */ /* 0x020fc60000000000 */
[----:B------:R-:W-:Y:S02]  /*45a0*/  IMAD.MOV R13, RZ, RZ, -R13 ;  /* 0x000000ffff0d7224 */ /* 0x000fe400078e0a0d */
[----:B------:R-:W-:Y:S02]  /*45b0*/  IMAD.MOV R23, RZ, RZ, -R23 ;  /* 0x000000ffff177224 */ /* 0x000fe400078e0a17 */
[----:B------:R-:W-:Y:S02]  /*45c0*/  IMAD R20, R7, R13, R20 ;  /* 0x0000000d07147224 */ /* 0x000fe400078e0214 */
[----:B------:R-:W-:Y:S01]  /*45d0*/  IMAD.HI.U32 R13, R6, R24, RZ ;  /* 0x00000018060d7227 */ /* 0x000fe200078e00ff */
[----:B------:R-:W-:-:S03]  /*45e0*/  ISETP.GT.U32.AND P2, PT, R5, R12, PT ;  /* 0x0000000c0500720c */ /* 0x000fc60003f44070 */
[----:B------:R-:W-:Y:S02]  /*45f0*/  IMAD R22, R7, R23, R22 ;  /* 0x0000001707167224 */ /* 0x000fe400078e0216 */
[----:B------:R-:W-:Y:S01]  /*4600*/  IMAD.MOV R13, RZ, RZ, -R13 ;  /* 0x000000ffff0d7224 */ /* 0x000fe200078e0a0d */
[C---:B------:R-:W-:Y:S02]  /*4610*/  ISETP.GT.U32.AND P3, PT, R5.reuse, R20, PT ;  /* 0x000000140500720c */ /* 0x040fe40003f64070 */
[----:B------:R-:W-:Y:S01]  /*4620*/  ISETP.GT.U32.AND P4, PT, R5, R22, PT ;  /* 0x000000160500720c */ /* 0x000fe20003f84070 */
[----:B------:R-:W-:-:S05]  /*4630*/  IMAD R24, R7, R13, R24 ;  /* 0x0000000d07187224 */ /* 0x000fca00078e0218 */
[----:B------:R-:W-:Y:S01]  /*4640*/  ISETP.GT.U32.AND P1, PT, R5, R24, PT ;  /* 0x000000180500720c */ /* 0x000fe20003f24070 */
[----:B------:R-:W-:-:S04]  /*4650*/  @!P2 IMAD.IADD R12, R12, 0x1, -R7 ;  /* 0x000000010c0ca824 */ /* 0x000fc800078e0a07 */
[--C-:B------:R-:W-:Y:S01]  /*4660*/  @!P3 IMAD.IADD R20, R20, 0x1, -R7.reuse ;  /* 0x000000011414b824 */ /* 0x100fe200078e0a07 */
[C---:B------:R-:W-:Y:S02]  /*4670*/  ISETP.GT.U32.AND P5, PT, R5.reuse, R12, PT ;  /* 0x0000000c0500720c */ /* 0x040fe40003fa4070 */
[----:B------:R-:W-:Y:S02]  /*4680*/  @!P4 IADD3 R22, PT, PT, R22, -R7, RZ ;  /* 0x800000071616c210 */ /* 0x000fe40007ffe0ff */
[C---:B------:R-:W-:Y:S02]  /*4690*/  ISETP.GT.U32.AND P4, PT, R5.reuse, R20, PT ;  /* 0x000000140500720c */ /* 0x040fe40003f84070 */
[----:B------:R-:W-:Y:S01]  /*46a0*/  ISETP.GT.U32.AND P2, PT, R5, R22, PT ;  /* 0x000000160500720c */ /* 0x000fe20003f44070 */
[----:B------:R-:W-:Y:S01]  /*46b0*/  @!P1 IMAD.IADD R24, R24, 0x1, -R7 ;  /* 0x0000000118189824 */ /* 0x000fe200078e0a07 */
[----:B------:R-:W-:-:S04]  /*46c0*/  ISETP.GE.AND P3, PT, R21, RZ, PT ;  /* 0x000000ff1500720c */ /* 0x000fc80003f66270 */
[----:B------:R-:W-:Y:S01]  /*46d0*/  ISETP.GT.U32.AND P1, PT, R5, R24, PT ;  /* 0x000000180500720c */ /* 0x000fe20003f24070 */
[--C-:B------:R-:W-:Y:S01]  /*46e0*/  @!P5 IMAD.IADD R12, R12, 0x1, -R7.reuse ;  /* 0x000000010c0cd824 */ /* 0x100fe200078e0a07 */
[----:B------:R-:W-:Y:S01]  /*46f0*/  ISETP.GE.AND P5, PT, R14, RZ, PT ;  /* 0x000000ff0e00720c */ /* 0x000fe20003fa6270 */
[----:B------:R-:W-:Y:S02]  /*4700*/  IMAD.U32 R13, RZ, RZ, UR7 ;  /* 0x00000007ff0d7e24 */ /* 0x000fe4000f8e00ff */
[--C-:B------:R-:W-:Y:S01]  /*4710*/  @!P4 IMAD.IADD R20, R20, 0x1, -R7.reuse ;  /* 0x000000011414c824 */ /* 0x100fe200078e0a07 */
[----:B------:R-:W-:Y:S01]  /*4720*/  ISETP.GE.AND P4, PT, R15, RZ, PT ;  /* 0x000000ff0f00720c */ /* 0x000fe20003f86270 */
[----:B------:R-:W-:Y:S01]  /*4730*/  @!P2 IMAD.IADD R22, R22, 0x1, -R7 ;  /* 0x000000011616a824 */ /* 0x000fe200078e0a07 */
[----:B------:R-:W-:Y:S02]  /*4740*/  ISETP.GE.AND P2, PT, R17, RZ, PT ;  /* 0x000000ff1100720c */ /* 0x000fe40003f46270 */
[----:B------:R-:W-:-:S02]  /*4750*/  SHF.L.U32 R14, R13, 0xc, RZ ;  /* 0x0000000c0d0e7819 */ /* 0x000fc400000006ff */
[----:B------:R-:W-:Y:S01]  /*4760*/  IADD3 R15, PT, PT, -R8, UR5, RZ ;  /* 0x00000005080f7c10 */ /* 0x000fe2000fffe1ff */
[----:B------:R-:W-:-:S03]  /*4770*/  @!P1 IMAD.IADD R24, R24, 0x1, -R7 ;  /* 0x0000000118189824 */ /* 0x000fc600078e0a07 */
[----:B------:R-:W-:Y:S01]  /*4780*/  ISETP.GE.U32.AND P1, PT, R15, R14, PT ;  /* 0x0000000e0f00720c */ /* 0x000fe20003f26070 */
[----:B------:R-:W-:Y:S02]  /*4790*/  @!P3 IMAD.MOV R12, RZ, RZ, -R12 ;  /* 0x000000ffff0cb224 */ /* 0x000fe400078e0a0c */
[----:B------:R-:W-:Y:S02]  /*47a0*/  @!P5 IMAD.MOV R20, RZ, RZ, -R20 ;  /* 0x000000ffff14d224 */ /* 0x000fe400078e0a14 */
[----:B------:R-:W-:Y:S01]  /*47b0*/  @!P4 IMAD.MOV R22, RZ, RZ, -R22 ;  /* 0x000000ffff16c224 */ /* 0x000fe200078e0a16 */
[C---:B------:R-:W-:Y:S01]  /*47c0*/  SEL R17, R4.reuse, R12, !P0 ;  /* 0x0000000c04117207 */ /* 0x040fe20004000000 */
[----:B------:R-:W-:Y:S01]  /*47d0*/  @!P2 IMAD.MOV R24, RZ, RZ, -R24 ;  /* 0x000000ffff18a224 */ /* 0x000fe200078e0a18 */
[C---:B------:R-:W-:Y:S02]  /*47e0*/  SEL R20, R4.reuse, R20, !P0 ;  /* 0x0000001404147207 */ /* 0x040fe40004000000 */
[----:B------:R-:W-:-:S02]  /*47f0*/  SEL R22, R4, R22, !P0 ;  /* 0x0000001604167207 */ /* 0x000fc40004000000 */
[----:B------:R-:W-:Y:S02]  /*4800*/  IADD3 R2, PT, PT, R20, R17, R2 ;  /* 0x0000001114027210 */ /* 0x000fe40007ffe002 */
[----:B------:R-:W-:Y:S01]  /*4810*/  SEL R21, R4, R24, !P0 ;  /* 0x0000001804157207 */ /* 0x000fe20004000000 */
[----:B------:R-:W-:Y:S01]  /*4820*/  IMAD.IADD R19, R19, 0x1, -R14 ;  /* 0x0000000113137824 */ /* 0x000fe200078e0a0e */
[C---:B------:R-:W-:Y:S01]  /*4830*/  IADD3 R18, PT, PT, R14.reuse, R18, RZ ;  /* 0x000000120e127210 */ /* 0x040fe20007ffe0ff */
[----:B------:R-:W-:Y:S01]  /*4840*/  IMAD.IADD R3, R14, 0x1, R3 ;  /* 0x000000010e037824 */ /* 0x000fe200078e0203 */
[----:B------:R-:W-:Y:S01]  /*4850*/  IADD3 R21, PT, PT, R21, R22, R2 ;  /* 0x0000001615157210 */ /* 0x000fe20007ffe002 */
[----:B------:R-:W-:Y:S06]  /*4860*/  @!P1 BRA `(.L_x_76) ;  /* 0x0000001c00d49947 */ /* 0x000fec0003800000 */
[----:B------:R-:W-:Y:S01]  /*4870*/  IMAD R8, R13, 0x1000, R8 ;  /* 0x000010000d087824 */ /* 0x000fe200078e0208 */
[----:B------:R-:W-:-:S04]  /*4880*/  UIADD3 UR4, UPT, UPT, UR4, 0x1, URZ ;  /* 0x0000000104047890 */ /* 0x000fc8000fffe0ff */
[----:B------:R-:W-:-:S13]  /*4890*/  ISETP.GT.U32.AND P1, PT, R8, UR8, PT ;  /* 0x0000000808007c0c */ /* 0x000fda000bf24070 */
[----:B------:R-:W-:Y:S05]  /*48a0*/  @!P1 BRA `(.L_x_78) ;  /* 0xfffffff000789947 */ /* 0x000fea000383ffff */
.L_x_77:
[----:B------:R-:W-:Y:S01]  /*48b0*/  IADD3 R2, PT, PT, -R8, UR5, RZ ;  /* 0x0000000508027c10 */ /* 0x000fe2000fffe1ff */
[----:B------:R-:W-:Y:S03]  /*48c0*/  BSSY.RECONVERGENT B1, `(.L_x_76) ;  /* 0x00001ef000017945 */ /* 0x000fe60003800200 */
[----:B------:R-:W-:-:S04]  /*48d0*/  ISETP.GE.AND P1, PT, R9, R2, PT ;  /* 0x000000020900720c */ /* 0x000fc80003f26270 */
[----:B------:R-:W-:-:S13]  /*48e0*/  ISETP.GE.U32.OR P1, PT, R8, UR5, P1 ;  /* 0x0000000508007c0c */ /* 0x000fda0008f26470 */
[----:B------:R-:W-:Y:S05]  /*48f0*/  @P1 BRA `(.L_x_79) ;  /* 0x0000001c00ac1947 */ /* 0x000fea0003800000 */
[----:B------:R-:W-:Y:S01]  /*4900*/  LOP3.LUT R15, RZ, R9, RZ, 0x33, !PT ;  /* 0x00000009ff0f7212 */ /* 0x000fe200078e33ff */
[----:B------:R-:W-:Y:S01]  /*4910*/  IMAD R13, R13, UR4, RZ ;  /* 0x000000040d0d7c24 */ /* 0x000fe2000f8e02ff */
[----:B------:R-:W-:Y:S02]  /*4920*/  BSSY.RECONVERGENT B2, `(.L_x_80) ;  /* 0x000010b000027945 */ /* 0x000fe40003800200 */
[----:B------:R-:W-:Y:S01]  /*4930*/  IADD3 R2, PT, PT, -R16, UR5, R15 ;  /* 0x0000000510027c10 */ /* 0x000fe2000fffe10f */
[----:B------:R-:W-:-:S04]  /*4940*/  IMAD.MOV.U32 R15, RZ, RZ, R9 ;  /* 0x000000ffff0f7224 */ /* 0x000fc800078e0009 */
[----:B------:R-:W-:-:S05]  /*4950*/  IMAD R13, R13, -0x1000, R2 ;  /* 0xfffff0000d0d7824 */ /* 0x000fca00078e0202 */
[C---:B------:R-:W-:Y:S02]  /*4960*/  ISETP.GE.U32.AND P1, PT, R13.reuse, 0xf00, PT ;  /* 0x00000f000d00780c */ /* 0x040fe40003f26070 */
[----:B------:R-:W-:-:S04]  /*4970*/  LEA.HI R13, R13, 0x1, RZ, 0x18 ;  /* 0x000000010d0d7811 */ /* 0x000fc800078fc0ff */
[----:B------:R-:W-:-:S07]  /*4980*/  LOP3.LUT R12, R13, 0xf, RZ, 0xc0, !PT ;  /* 0x0000000f0d0c7812 */ /* 0x000fce00078ec0ff */
[----:B------:R-:W-:Y:S05]  /*4990*/  @!P1 BRA `(.L_x_81) ;  /* 0x00000010000c9947 */ /* 0x000fea0003800000 */
[----:B------:R-:W0:Y:S01]  /*49a0*/  LDC R4, c[0x0][0x390] ;  /* 0x0000e400ff047b82 */ /* 0x000e220000000800 */
[----:B------:R-:W-:Y:S01]  /*49b0*/  LEA.HI R2, R19, 0x1, RZ, 0x18 ;  /* 0x0000000113027811 */ /* 0x000fe200078fc0ff */
[----:B------:R-:W-:Y:S03]  /*49c0*/  BSSY.RECONVERGENT B3, `(.L_x_82) ;  /* 0x00000ff000037945 */ /* 0x000fe60003800200 */
[----:B------:R-:W-:Y:S02]  /*49d0*/  LOP3.LUT R20, R2, 0x1fffff0, RZ, 0xc0, !PT ;  /* 0x01fffff002147812 */ /* 0x000fe400078ec0ff */
[----:B------:R-:W-:Y:S01]  /*49e0*/  LOP3.LUT R2, R9, 0x800, RZ, 0xfc, !PT ;  /* 0x0000080009027812 */ /* 0x000fe200078efcff */
[----:B------:R-:W1:Y:S02]  /*49f0*/  LDC.64 R10, c[0x0][0x380] ;  /* 0x0000e000ff0a7b82 */ /* 0x000e640000000a00 */
[----:B------:R-:W-:Y:S01]  /*4a00*/  IMAD.MOV R20, RZ, RZ, -R20 ;  /* 0x000000ffff147224 */ /* 0x000fe200078e0a14 */
[----:B0-----:R-:W-:-:S02]  /*4a10*/  ISETP.NE.AND P0, PT, R4, RZ, PT ;  /* 0x000000ff0400720c */ /* 0x001fc40003f05270 */
[-C--:B------:R-:W-:Y:S02]  /*4a20*/  IABS R7, R4.reuse ;  /* 0x0000000400077213 */ /* 0x080fe40000000000 */
[----:B------:R-:W-:-:S09]  /*4a30*/  LOP3.LUT R4, RZ, R4, RZ, 0x33, !PT ;  /* 0x00000004ff047212 */ /* 0x000fd200078e33ff */
.L_x_83:
[----:B------:R-:W-:-:S05]  /*4a40*/  IADD3 R17, PT, PT, R3, -0x800, RZ ;  /* 0xfffff80003117810 */ /* 0x000fca0007ffe0ff */
[----:B-1----:R-:W-:-:S05]  /*4a50*/  IMAD.WIDE.U32 R16, R17, 0x4, R10 ;  /* 0x0000000411107825 */ /* 0x002fca00078e000a */
[----:B------:R0:W2:Y:S01]  /*4a60*/  LDG.E R24, desc[UR10][R16.64] ;  /* 0x0000000a10187981 */ /* 0x0000a2000c1e1900 */
[----:B------:R-:W1:Y:S08]  /*4a70*/  I2F.RP R22, R7 ;  /* 0x0000000700167306 */ /* 0x000e700000209400 */
[----:B-1----:R-:W1:Y:S02]  /*4a80*/  MUFU.RCP R22, R22 ;  /* 0x0000001600167308 */ /* 0x002e640000001000 */
[----:B-1----:R-:W-:-:S06]  /*4a90*/  VIADD R14, R22, 0xffffffe ;  /* 0x0ffffffe160e7836 */ /* 0x002fcc0000000000 */
[----:B------:R1:W3:Y:S02]  /*4aa0*/  F2I.FTZ.U32.TRUNC.NTZ R15, R14 ;  /* 0x0000000e000f7305 */ /* 0x0002e4000021f000 */
[----:B-1----:R-:W-:Y:S02]  /*4ab0*/  IMAD.MOV.U32 R14, RZ, RZ, RZ ;  /* 0x000000ffff0e7224 */ /* 0x002fe400078e00ff */
[----:B---3--:R-:W-:-:S04]  /*4ac0*/  IMAD.MOV R26, RZ, RZ, -R15 ;  /* 0x000000ffff1a7224 */ /* 0x008fc800078e0a0f */
[----:B------:R-:W-:Y:S02]  /*4ad0*/  IMAD R23, R26, R7, RZ ;  /* 0x000000071a177224 */ /* 0x000fe400078e02ff */
[----:B0-----:R-:W-:-:S04]  /*4ae0*/  VIADD R17, R3, 0xfffffa00 ;  /* 0xfffffa0003117836 */ /* 0x001fc80000000000 */
[----:B------:R-:W-:-:S06]  /*4af0*/  IMAD.WIDE.U32 R16, R17, 0x4, R10 ;  /* 0x0000000411107825 */ /* 0x000fcc00078e000a */
[----:B------:R0:W3:Y:S01]  /*4b00*/  LDG.E R16, desc[UR10][R16.64] ;  /* 0x0000000a10107981 */ /* 0x0000e2000c1e1900 */
[----:B--2---:R-:W-:-:S05]  /*4b10*/  IABS R25, R24 ;  /* 0x0000001800197213 */ /* 0x004fca0000000000 */
[----:B------:R-:W-:-:S04]  /*4b20*/  IMAD.HI.U32 R26, R6, R25, RZ ;  /* 0x00000019061a7227 */ /* 0x000fc800078e00ff */
[----:B------:R-:W-:-:S04]  /*4b30*/  IMAD.HI.U32 R6, R15, R23, R14 ;  /* 0x000000170f067227 */ /* 0x000fc800078e000e */
[----:B------:R-:W-:-:S04]  /*4b40*/  VIADD R23, R3, 0xfffff900 ;  /* 0xfffff90003177836 */ /* 0x000fc80000000000 */
[----:B------:R-:W-:-:S06]  /*4b50*/  IMAD.WIDE.U32 R22, R23, 0x4, R10 ;  /* 0x0000000417167825 */ /* 0x000fcc00078e000a */
[----:B------:R-:W2:Y:S01]  /*4b60*/  LDG.E R22, desc[UR10][R22.64] ;  /* 0x0000000a16167981 */ /* 0x000ea2000c1e1900 */
[----:B------:R-:W-:-:S04]  /*4b70*/  VIADD R15, R3, 0xfffffb00 ;  /* 0xfffffb00030f7836 */ /* 0x000fc80000000000 */
[----:B------:R-:W-:-:S06]  /*4b80*/  IMAD.WIDE.U32 R14, R15, 0x4, R10 ;  /* 0x000000040f0e7825 */ /* 0x000fcc00078e000a */
[----:B------:R-:W4:Y:S01]  /*4b90*/  LDG.E R14, desc[UR10][R14.64] ;  /* 0x0000000a0e0e7981 */ /* 0x000f22000c1e1900 */
[----:B------:R-:W-:-:S05]  /*4ba0*/  IADD3 R26, PT, PT, -R26, RZ, RZ ;  /* 0x000000ff1a1a7210 */ /* 0x000fca0007ffe1ff */
[----:B------:R-:W-:-:S05]  /*4bb0*/  IMAD R26, R7, R26, R25 ;  /* 0x0000001a071a7224 */ /* 0x000fca00078e0219 */
[----:B------:R-:W-:Y:S02]  /*4bc0*/  ISETP.GT.U32.AND P2, PT, R5, R26, PT ;  /* 0x0000001a0500720c */ /* 0x000fe40003f44070 */
[----:B------:R-:W-:-:S11]  /*4bd0*/  ISETP.GE.AND P1, PT, R24, RZ, PT ;  /* 0x000000ff1800720c */ /* 0x000fd60003f26270 */
[----:B------:R-:W-:-:S05]  /*4be0*/  @!P2 IMAD.IADD R26, R26, 0x1, -R7 ;  /* 0x000000011a1aa824 */ /* 0x000fca00078e0a07 */
[----:B------:R-:W-:-:S13]  /*4bf0*/  ISETP.GT.U32.AND P2, PT, R5, R26, PT ;  /* 0x0000001a0500720c */ /* 0x000fda0003f44070 */
[----:B------:R-:W-:-:S05]  /*4c00*/  @!P2 IADD3 R26, PT, PT, R26, -R7, RZ ;  /* 0x800000071a1aa210 */ /* 0x000fca0007ffe0ff */
[----:B------:R-:W-:Y:S02]  /*4c10*/  @!P1 IMAD.MOV R26, RZ, RZ, -R26 ;  /* 0x000000ffff1a9224 */ /* 0x000fe400078e0a1a */
[----:B0-----:R-:W-:-:S03]  /*4c20*/  VIADD R17, R3, 0xfffffc00 ;  /* 0xfffffc0003117836 */ /* 0x001fc60000000000 */
[----:B------:R-:W-:Y:S02]  /*4c30*/  SEL R26, R4, R26, !P0 ;  /* 0x0000001a041a7207 */ /* 0x000fe40004000000 */
[----:B---3--:R-:W-:Y:S02]  /*4c40*/  ISETP.GE.AND P2, PT, R16, RZ, PT ;  /* 0x000000ff1000720c */ /* 0x008fe40003f46270 */
[----:B--2---:R-:W-:-:S05]  /*4c50*/  IABS R24, R22 ;  /* 0x0000001600187213 */ /* 0x004fca0000000000 */
[----:B------:R-:W-:-:S04]  /*4c60*/  IMAD.HI.U32 R5, R6, R24, RZ ;  /* 0x0000001806057227 */ /* 0x000fc800078e00ff */
[----:B------:R-:W-:-:S04]  /*4c70*/  IMAD.MOV R5, RZ, RZ, -R5 ;  /* 0x000000ffff057224 */ /* 0x000fc800078e0a05 */
[----:B------:R-:W-:Y:S02]  /*4c80*/  IMAD R24, R7, R5, R24 ;  /* 0x0000000507187224 */ /* 0x000fe400078e0218 */
[----:B------:R-:W-:-:S05]  /*4c90*/  IMAD.MOV.U32 R5, RZ, RZ, R7 ;  /* 0x000000ffff057224 */ /* 0x000fca00078e0007 */
[----:B------:R-:W-:Y:S02]  /*4ca0*/  ISETP.GT.U32.AND P3, PT, R5, R24, PT ;  /* 0x000000180500720c */ /* 0x000fe40003f64070 */
[----:B------:R-:W-:-:S11]  /*4cb0*/  ISETP.GE.AND P4, PT, R22, RZ, PT ;  /* 0x000000ff1600720c */ /* 0x000fd60003f86270 */
[----:B------:R-:W-:-:S05]  /*4cc0*/  @!P3 IMAD.IADD R24, R24, 0x1, -R7 ;  /* 0x000000011818b824 */ /* 0x000fca00078e0a07 */
[----:B------:R-:W-:-:S13]  /*4cd0*/  ISETP.GT.U32.AND P3, PT, R5, R24, PT ;  /* 0x000000180500720c */ /* 0x000fda0003f64070 */
[----:B------:R-:W-:-:S04]  /*4ce0*/  @!P3 IMAD.IADD R24, R24, 0x1, -R7 ;  /* 0x000000011818b824 */ /* 0x000fc800078e0a07 */
[----:B------:R-:W-:Y:S01]  /*4cf0*/  @!P4 IMAD.MOV R24, RZ, RZ, -R24 ;  /* 0x000000ffff18c224 */ /* 0x000fe200078e0a18 */
[----:B------:R-:W-:-:S04]  /*4d00*/  IABS R22, R16 ;  /* 0x0000001000167213 */ /* 0x000fc80000000000 */
[----:B------:R-:W-:Y:S01]  /*4d10*/  SEL R24, R4, R24, !P0 ;  /* 0x0000001804187207 */ /* 0x000fe20004000000 */
[----:B------:R-:W-:-:S03]  /*4d20*/  IMAD.WIDE.U32 R16, R17, 0x4, R10 ;  /* 0x0000000411107825 */ /* 0x000fc600078e000a */
[----:B------:R-:W-:Y:S02]  /*4d30*/  IADD3 R21, PT, PT, R24, R26, R21 ;  /* 0x0000001a18157210 */ /* 0x000fe40007ffe015 */
[----:B----4-:R-:W-:Y:S01]  /*4d40*/  IABS R24, R14 ;  /* 0x0000000e00187213 */ /* 0x010fe20000000000 */
[----:B------:R-:W-:Y:S01]  /*4d50*/  IMAD.HI.U32 R15, R6, R22, RZ ;  /* 0x00000016060f7227 */ /* 0x000fe200078e00ff */
[----:B------:R-:W-:Y:S01]  /*4d60*/  ISETP.GE.AND P1, PT, R14, RZ, PT ;  /* 0x000000ff0e00720c */ /* 0x000fe20003f26270 */
[----:B------:R0:W2:Y:S02]  /*4d70*/  LDG.E R16, desc[UR10][R16.64] ;  /* 0x0000000a10107981 */ /* 0x0000a4000c1e1900 */
[----:B------:R-:W-:-:S04]  /*4d80*/  IMAD.HI.U32 R14, R6, R24, RZ ;  /* 0x00000018060e7227 */ /* 0x000fc800078e00ff */
[----:B------:R-:W-:Y:S01]  /*4d90*/  IMAD.MOV R15, RZ, RZ, -R15 ;  /* 0x000000ffff0f7224 */ /* 0x000fe200078e0a0f */
[----:B------:R-:W-:-:S03]  /*4da0*/  IADD3 R14, PT, PT, -R14, RZ, RZ ;  /* 0x000000ff0e0e7210 */ /* 0x000fc60007ffe1ff */
[----:B------:R-:W-:Y:S02]  /*4db0*/  IMAD R22, R7, R15, R22 ;  /* 0x0000000f07167224 */ /* 0x000fe400078e0216 */
[----:B------:R-:W-:Y:S02]  /*4dc0*/  VIADD R15, R3, 0xfffffd00 ;  /* 0xfffffd00030f7836 */ /* 0x000fe40000000000 */
[----:B------:R-:W-:Y:S02]  /*4dd0*/  IMAD R24, R7, R14, R24 ;  /* 0x0000000e07187224 */ /* 0x000fe400078e0218 */
[----:B------:R-:W-:-:S06]  /*4de0*/  IMAD.WIDE.U32 R14, R15, 0x4, R10 ;  /* 0x000000040f0e7825 */ /* 0x000fcc00078e000a */
[----:B------:R1:W3:Y:S01]  /*4df0*/  LDG.E R14, desc[UR10][R14.64] ;  /* 0x0000000a0e0e7981 */ /* 0x0002e2000c1e1900 */
[C---:B------:R-:W-:Y:S02]  /*4e00*/  ISETP.GT.U32.AND P3, PT, R5.reuse, R22, PT ;  /* 0x000000160500720c */ /* 0x040fe40003f64070 */
[----:B------:R-:W-:-:S11]  /*4e10*/  ISETP.GT.U32.AND P4, PT, R5, R24, PT ;  /* 0x000000180500720c */ /* 0x000fd60003f84070 */
[--C-:B------:R-:W-:Y:S02]  /*4e20*/  @!P3 IMAD.IADD R22, R22, 0x1, -R7.reuse ;  /* 0x000000011616b824 */ /* 0x100fe400078e0a07 */
[----:B------:R-:W-:-:S03]  /*4e30*/  @!P4 IMAD.IADD R24, R24, 0x1, -R7 ;  /* 0x000000011818c824 */ /* 0x000fc600078e0a07 */
[C---:B------:R-:W-:Y:S02]  /*4e40*/  ISETP.GT.U32.AND P3, PT, R5.reuse, R22, PT ;  /* 0x000000160500720c */ /* 0x040fe40003f64070 */
[----:B------:R-:W-:-:S11]  /*4e50*/  ISETP.GT.U32.AND P4, PT, R5, R24, PT ;  /* 0x000000180500720c */ /* 0x000fd60003f84070 */
[--C-:B------:R-:W-:Y:S02]  /*4e60*/  @!P3 IMAD.IADD R22, R22, 0x1, -R7.reuse ;  /* 0x000000011616b824 */ /* 0x100fe400078e0a07 */
[----:B------:R-:W-:-:S03]  /*4e70*/  @!P4 IMAD.IADD R24, R24, 0x1, -R7 ;  /* 0x000000011818c824 */ /* 0x000fc600078e0a07 */
[----:B------:R-:W-:Y:S01]  /*4e80*/  @!P2 IADD3 R22, PT, PT, -R22, RZ, RZ ;  /* 0x000000ff1616a210 */ /* 0x000fe20007ffe1ff */
[----:B------:R-:W-:-:S03]  /*4e90*/  @!P1 IMAD.MOV R24, RZ, RZ, -R24 ;  /* 0x000000ffff189224 */ /* 0x000fc600078e0a18 */
[C---:B------:R-:W-:Y:S02]  /*4ea0*/  SEL R22, R4.reuse, R22, !P0 ;  /* 0x0000001604167207 */ /* 0x040fe40004000000 */
[----:B------:R-:W-:-:S04]  /*4eb0*/  SEL R24, R4, R24, !P0 ;  /* 0x0000001804187207 */ /* 0x000fc80004000000 */
[----:B------:R-:W-:Y:S01]  /*4ec0*/  IADD3 R21, PT, PT, R24, R22, R21 ;  /* 0x0000001618157210 */ /* 0x000fe20007ffe015 */
[C---:B0-----:R-:W-:Y:S02]  /*4ed0*/  VIADD R17, R3.reuse, 0xfffffe00 ;  /* 0xfffffe0003117836 */ /* 0x041fe40000000000 */
[----:B------:R-:W-:Y:S01]  /*4ee0*/  VIADD R23, R3, 0xffffff00 ;  /* 0xffffff0003177836 */ /* 0x000fe20000000000 */
[----:B--2---:R-:W-:-:S05]  /*4ef0*/  IABS R22, R16 ;  /* 0x0000001000167213 */ /* 0x004fca0000000000 */
[----:B-1----:R-:W-:-:S04]  /*4f00*/  IMAD.HI.U32 R15, R6, R22, RZ ;  /* 0x00000016060f7227 */ /* 0x002fc800078e00ff */
[----:B------:R-:W-:Y:S01]  /*4f10*/  IMAD.MOV R15, RZ, RZ, -R15 ;  /* 0x000000ffff0f7224 */ /* 0x000fe200078e0a0f */
[----:B------:R-:W-:-:S03]  /*4f20*/  ISETP.GE.AND P2, PT, R16, RZ, PT ;  /* 0x000000ff1000720c */ /* 0x000fc60003f46270 */
[----:B------:R-:W-:Y:S02]  /*4f30*/  IMAD R22, R7, R15, R22 ;  /* 0x0000000f07167224 */ /* 0x000fe400078e0216 */
[----:B------:R-:W-:-:S06]  /*4f40*/  IMAD.WIDE.U32 R16, R17, 0x4, R10 ;  /* 0x0000000411107825 */ /* 0x000fcc00078e000a */
[----:B------:R-:W2:Y:S01]  /*4f50*/  LDG.E R16, desc[UR10][R16.64] ;  /* 0x0000000a10107981 */ /* 0x000ea2000c1e1900 */
[----:B---3--:R-:W-:Y:S02]  /*4f60*/  IABS R15, R14 ;  /* 0x0000000e000f7213 */ /* 0x008fe40000000000 */
[----:B------:R-:W-:-:S03]  /*4f70*/  ISETP.GE.AND P1, PT, R14, RZ, PT ;  /* 0x000000ff0e00720c */ /* 0x000fc60003f26270 */
[----:B------:R-:W-:-:S04]  /*4f80*/  IMAD.HI.U32 R14, R6, R15, RZ ;  /* 0x0000000f060e7227 */ /* 0x000fc800078e00ff */
[----:B------:R-:W-:-:S04]  /*4f90*/  IMAD.MOV R14, RZ, RZ, -R14 ;  /* 0x000000ffff0e7224 */ /* 0x000fc800078e0a0e */
[----:B------:R-:W-:Y:S02]  /*4fa0*/  IMAD R24, R7, R14, R15 ;  /* 0x0000000e07187224 */ /* 0x000fe400078e020f */
[----:B------:R-:W-:-:S06]  /*4fb0*/  IMAD.WIDE.U32 R14, R23, 0x4, R10 ;  /* 0x00000004170e7825 */ /* 0x000fcc00078e000a */
[----:B------:R0:W3:Y:S01]  /*4fc0*/  LDG.E R14, desc[UR10][R14.64] ;  /* 0x0000000a0e0e7981 */ /* 0x0000e2000c1e1900 */
[C---:B------:R-:W-:Y:S02]  /*4fd0*/  ISETP.GT.U32.AND P4, PT, R5.reuse, R24, PT ;  /* 0x000000180500720c */ /* 0x040fe40003f84070 */
[----:B------:R-:W-:-:S11]  /*4fe0*/  ISETP.GT.U32.AND P3, PT, R5, R22, PT ;  /* 0x000000160500720c */ /* 0x000fd60003f64070 */
[----:B------:R-:W-:Y:S02]  /*4ff0*/  @!P4 IMAD.IADD R24, R24, 0x1, -R7 ;  /* 0x000000011818c824 */ /* 0x000fe400078e0a07 */
[----:B------:R-:W-:-:S03]  /*5000*/  @!P3 IADD3 R22, PT, PT, R22, -R7, RZ ;  /* 0x800000071616b210 */ /* 0x000fc60007ffe0ff */
[C---:B------:R-:W-:Y:S02]  /*5010*/  ISETP.GT.U32.AND P4, PT, R5.reuse, R24, PT ;  /* 0x000000180500720c */ /* 0x040fe40003f84070 */
[----:B------:R-:W-:-:S11]  /*5020*/  ISETP.GT.U32.AND P3, PT, R5, R22, PT ;  /* 0x000000160500720c */ /* 0x000fd60003f64070 */
[--C-:B------:R-:W-:Y:S02]  /*5030*/  @!P4 IMAD.IADD R24, R24, 0x1, -R7.reuse ;  /* 0x000000011818c824 */ /* 0x100fe400078e0a07 */
[----:B------:R-:W-:Y:S02]  /*5040*/  @!P3 IMAD.IADD R22, R22, 0x1, -R7 ;  /* 0x000000011616b824 */ /* 0x000fe400078e0a07 */
[----:B------:R-:W-:Y:S02]  /*5050*/  @!P1 IMAD.MOV R24, RZ, RZ, -R24 ;  /* 0x000000ffff189224 */ /* 0x000fe400078e0a18 */
[----:B------:R-:W-:-:S03]  /*5060*/  @!P2 IMAD.MOV R22, RZ, RZ, -R22 ;  /* 0x000000ffff16a224 */ /* 0x000fc600078e0a16 */
[C---:B------:R-:W-:Y:S02]  /*5070*/  SEL R24, R4.reuse, R24, !P0 ;  /* 0x0000001804187207 */ /* 0x040fe40004000000 */
[----:B------:R-:W-:-:S04]  /*5080*/  SEL R22, R4, R22, !P0 ;  /* 0x0000001604167207 */ /* 0x000fc80004000000 */
[----:B------:R-:W-:Y:S01]  /*5090*/  IADD3 R21, PT, PT, R24, R22, R21 ;  /* 0x0000001618157210 */ /* 0x000fe20007ffe015 */
[----:B------:R-:W-:Y:S01]  /*50a0*/  VIADD R23, R3, 0x100 ;  /* 0x0000010003177836 */ /* 0x000fe20000000000 */
[----:B--2---:R-:W-:-:S05]  /*50b0*/  IABS R22, R16 ;  /* 0x0000001000167213 */ /* 0x004fca0000000000 */
[----:B0-----:R-:W-:Y:S01]  /*50c0*/  IMAD.HI.U32 R15, R6, R22, RZ ;  /* 0x00000016060f7227 */ /* 0x001fe200078e00ff */
[----:B------:R-:W-:-:S04]  /*50d0*/  ISETP.GE.AND P2, PT, R16, RZ, PT ;  /* 0x000000ff1000720c */ /* 0x000fc80003f46270 */
[----:B------:R-:W-:-:S05]  /*50e0*/  IADD3 R15, PT, PT, -R15, RZ, RZ ;  /* 0x000000ff0f0f7210 */ /* 0x000fca0007ffe1ff */
[----:B------:R-:W-:Y:S01]  /*50f0*/  IMAD R22, R7, R15, R22 ;  /* 0x0000000f07167224 */ /* 0x000fe200078e0216 */
[----:B---3--:R-:W-:Y:S02]  /*5100*/  IABS R16, R14 ;  /* 0x0000000e00107213 */ /* 0x008fe40000000000 */
[----:B------:R-:W-:-:S03]  /*5110*/  ISETP.GE.AND P1, PT, R14, RZ, PT ;  /* 0x000000ff0e00720c */ /* 0x000fc60003f26270 */
[----:B------:R-:W-:Y:S02]  /*5120*/  IMAD.MOV.U32 R15, RZ, RZ, R16 ;  /* 0x000000ffff0f7224 */ /* 0x000fe400078e0010 */
[----:B------:R-:W-:-:S04]  /*5130*/  IMAD.WIDE.U32 R16, R3, 0x4, R10 ;  /* 0x0000000403107825 */ /* 0x000fc800078e000a */
[----:B------:R-:W-:Y:S02]  /*5140*/  IMAD.HI.U32 R14, R6, R15, RZ ;  /* 0x0000000f060e7227 */ /* 0x000fe400078e00ff */
[----:B------:R0:W2:Y:S02]  /*5150*/  LDG.E R16, desc[UR10][R16.64] ;  /* 0x0000000a10107981 */ /* 0x0000a4000c1e1900 */
[----:B------:R-:W-:-:S04]  /*5160*/  IMAD.MOV R14, RZ, RZ, -R14 ;  /* 0x000000ffff0e7224 */ /* 0x000fc800078e0a0e */
        /* <DEDUP_REMOVED lines=9> */
[----:B------:R-:W-:Y:S02]  /*5200*/  @!P3 IADD3 R22, PT, PT, R22, -R7, RZ ;  /* 0x800000071616b210 */ /* 0x000fe40007ffe0ff */
[----:B------:R-:W-:-:S03]  /*5210*/  @!P4 IMAD.IADD R24, R24, 0x1, -R7 ;  /* 0x000000011818c824 */ /* 0x000fc600078e0a07 */
[----:B------:R-:W-:Y:S02]  /*5220*/  @!P2 IMAD.MOV R22, RZ, RZ, -R22 ;  /* 0x000000ffff16a224 */ /* 0x000fe400078e0a16 */
[----:B------:R-:W-:-:S03]  /*5230*/  @!P1 IMAD.MOV R24, RZ, RZ, -R24 ;  /* 0x000000ffff189224 */ /* 0x000fc600078e0a18 */
[C---:B------:R-:W-:Y:S02]  /*5240*/  SEL R22, R4.reuse, R22, !P0 ;  /* 0x0000001604167207 */ /* 0x040fe40004000000 */
[----:B------:R-:W-:-:S04]  /*5250*/  SEL R24, R4, R24, !P0 ;  /* 0x0000001804187207 */ /* 0x000fc80004000000 */
[----:B------:R-:W-:Y:S01]  /*5260*/  IADD3 R21, PT, PT, R24, R22, R21 ;  /* 0x0000001618157210 */ /* 0x000fe20007ffe015 */
[C---:B0-----:R-:W-:Y:S02]  /*5270*/  VIADD R17, R3.reuse, 0x200 ;  /* 0x0000020003117836 */ /* 0x041fe40000000000 */
[----:B------:R-:W-:Y:S01]  /*5280*/  VIADD R23, R3, 0x300 ;  /* 0x0000030003177836 */ /* 0x000fe20000000000 */
[----:B--2---:R-:W-:-:S05]  /*5290*/  IABS R22, R16 ;  /* 0x0000001000167213 */ /* 0x004fca0000000000 */
[----:B-1----:R-:W-:Y:S01]  /*52a0*/  IMAD.HI.U32 R15, R6, R22, RZ ;  /* 0x00000016060f7227 */ /* 0x002fe200078e00ff */
[----:B------:R-:W-:-:S03]  /*52b0*/  ISETP.GE.AND P2, PT, R16, RZ, PT ;  /* 0x000000ff1000720c */ /* 0x000fc60003f46270 */
[----:B------:R-:W-:Y:S01]  /*52c0*/  IMAD.MOV R15, RZ, RZ, -R15 ;  /* 0x000000ffff0f7224 */ /* 0x000fe200078e0a0f */
[----:B---3--:R-:W-:-:S03]  /*52d0*/  IABS R16, R14 ;  /* 0x0000000e00107213 */ /* 0x008fc60000000000 */
[----:B------:R-:W-:Y:S01]  /*52e0*/  IMAD R22, R7, R15, R22 ;  /* 0x0000000f07167224 */ /* 0x000fe200078e0216 */
[----:B------:R-:W-:Y:S01]  /*52f0*/  MOV R15, R16 ;  /* 0x00000010000f7202 */ /* 0x000fe20000000f00 */
[----:B------:R-:W-:Y:S01]  /*5300*/  IMAD.WIDE.U32 R16, R17, 0x4, R10 ;  /* 0x0000000411107825 */ /* 0x000fe200078e000a */
[----:B------:R-:W-:-:S03]  /*5310*/  ISETP.GE.AND P1, PT, R14, RZ, PT ;  /* 0x000000ff0e00720c */ /* 0x000fc60003f26270 */
[----:B------:R-:W-:Y:S02]  /*5320*/  IMAD.HI.U32 R14, R6, R15, RZ ;  /* 0x0000000f060e7227 */ /* 0x000fe400078e00ff */
[----:B------:R-:W2:Y:S02]  /*5330*/  LDG.E R16, desc[UR10][R16.64] ;  /* 0x0000000a10107981 */ /* 0x000ea4000c1e1900 */
[----:B------:R-:W-:-:S04]  /*5340*/  IMAD.MOV R14, RZ, RZ, -R14 ;  /* 0x000000ffff0e7224 */ /* 0x000fc800078e0a0e */
[----:B------:R-:W-:Y:S02]  /*5350*/  IMAD R24, R7, R14, R15 ;  /* 0x0000000e07187224 */ /* 0x000fe400078e020f */
[----:B------:R-:W-:-:S05]  /*5360*/  IMAD.WIDE.U32 R14, R23, 0x4, R10 ;  /* 0x00000004170e7825 */ /* 0x000fca00078e000a */
        /* <DEDUP_REMOVED lines=17> */
[----:B------:R-:W-:-:S04]  /*5480*/  IMAD.HI.U32 R14, R6, R26, RZ ;  /* 0x0000001a060e7227 */ /* 0x000fc800078e00ff */
[----:B------:R-:W-:Y:S01]  /*5490*/  IMAD.MOV R14, RZ, RZ, -R14 ;  /* 0x000000ffff0e7224 */ /* 0x000fe200078e0a0e */
[----:B---3--:R-:W-:-:S03]  /*54a0*/  IABS R24, R23 ;  /* 0x0000001700187213 */ /* 0x008fc60000000000 */
[----:B------:R-:W-:Y:S02]  /*54b0*/  IMAD R26, R7, R14, R26 ;  /* 0x0000000e071a7224 */ /* 0x000fe400078e021a */
[----:B------:R-:W-:-:S04]  /*54c0*/  IMAD.HI.U32 R14, R6, R24, RZ ;  /* 0x00000018060e7227 */ /* 0x000fc800078e00ff */
[----:B------:R-:W-:-:S04]  /*54d0*/  IMAD.MOV R14, RZ, RZ, -R14 ;  /* 0x000000ffff0e7224 */ /* 0x000fc800078e0a0e */
[----:B------:R-:W-:Y:S02]  /*54e0*/  IMAD R24, R7, R14, R24 ;  /* 0x0000000e07187224 */ /* 0x000fe400078e0218 */
[----:B------:R-:W-:-:S05]  /*54f0*/  IMAD.WIDE.U32 R14, R15, 0x4, R10 ;  /* 0x000000040f0e7825 */ /* 0x000fca00078e000a */
[----:B------:R0:W2:Y:S01]  /*5500*/  LDG.E R22, desc[UR10][R14.64] ;  /* 0x0000000a0e167981 */ /* 0x0000a2000c1e1900 */
[----:B------:R-:W-:Y:S01]  /*5510*/  ISETP.GE.AND P1, PT, R16, RZ, PT ;  /* 0x000000ff1000720c */ /* 0x000fe20003f26270 */
[----:B------:R-:W-:-:S06]  /*5520*/  IMAD.WIDE.U32 R16, R17, 0x4, R10 ;  /* 0x0000000411107825 */ /* 0x000fcc00078e000a */
[----:B------:R1:W3:Y:S01]  /*5530*/  LDG.E R17, desc[UR10][R16.64] ;  /* 0x0000000a10117981 */ /* 0x0002e2000c1e1900 */
[----:B0-----:R-:W-:-:S04]  /*5540*/  VIADD R15, R3, 0x600 ;  /* 0x00000600030f7836 */ /* 0x001fc80000000000 */
[----:B------:R-:W-:-:S06]  /*5550*/  IMAD.WIDE.U32 R14, R15, 0x4, R10 ;  /* 0x000000040f0e7825 */ /* 0x000fcc00078e000a */
[----:B------:R-:W4:Y:S01]  /*5560*/  LDG.E R14, desc[UR10][R14.64] ;  /* 0x0000000a0e0e7981 */ /* 0x000f22000c1e1900 */
[C---:B------:R-:W-:Y:S02]  /*5570*/  ISETP.GT.U32.AND P2, PT, R5.reuse, R26, PT ;  /* 0x0000001a0500720c */ /* 0x040fe40003f44070 */
[----:B------:R-:W-:-:S11]  /*5580*/  ISETP.GT.U32.AND P3, PT, R5, R24, PT ;  /* 0x000000180500720c */ /* 0x000fd60003f64070 */
[----:B------:R-:W-:Y:S02]  /*5590*/  @!P2 IMAD.IADD R26, R26, 0x1, -R7 ;  /* 0x000000011a1aa824 */ /* 0x000fe400078e0a07 */
[----:B------:R-:W-:-:S03]  /*55a0*/  @!P3 IADD3 R24, PT, PT, R24, -R7, RZ ;  /* 0x800000071818b210 */ /* 0x000fc60007ffe0ff */
[C---:B------:R-:W-:Y:S02]  /*55b0*/  ISETP.GT.U32.AND P2, PT, R5.reuse, R26, PT ;  /* 0x0000001a0500720c */ /* 0x040fe40003f44070 */
[----:B------:R-:W-:Y:S02]  /*55c0*/  ISETP.GT.U32.AND P3, PT, R5, R24, PT ;  /* 0x000000180500720c */ /* 0x000fe40003f64070 */
[----:B------:R-:W-:-:S09]  /*55d0*/  ISETP.GE.AND P4, PT, R23, RZ, PT ;  /* 0x000000ff1700720c */ /* 0x000fd20003f86270 */
[--C-:B------:R-:W-:Y:S02]  /*55e0*/  @!P2 IMAD.IADD R26, R26, 0x1, -R7.reuse ;  /* 0x000000011a1aa824 */ /* 0x100fe400078e0a07 */
[----:B------:R-:W-:Y:S02]  /*55f0*/  @!P3 IMAD.IADD R24, R24, 0x1, -R7 ;  /* 0x000000011818b824 */ /* 0x000fe400078e0a07 */
[----:B------:R-:W-:-:S03]  /*5600*/  @!P1 IMAD.MOV R26, RZ, RZ, -R26 ;  /* 0x000000ffff1a9224 */ /* 0x000fc600078e0a1a */
[----:B------:R-:W-:Y:S02]  /*5610*/  @!P4 IADD3 R24, PT, PT, -R24, RZ, RZ ;  /* 0x000000ff1818c210 */ /* 0x000fe40007ffe1ff */
[C---:B------:R-:W-:Y:S02]  /*5620*/  SEL R26, R4.reuse, R26, !P0 ;  /* 0x0000001a041a7207 */ /* 0x040fe40004000000 */
[----:B------:R-:W-:-:S04]  /*5630*/  SEL R24, R4, R24, !P0 ;  /* 0x0000001804187207 */ /* 0x000fc80004000000 */
[----:B------:R-:W-:Y:S02]  /*5640*/  IADD3 R21, PT, PT, R24, R26, R21 ;  /* 0x0000001a18157210 */ /* 0x000fe40007ffe015 */
[----:B--2---:R-:W-:Y:S02]  /*5650*/  IABS R23, R22 ;  /* 0x0000001600177213 */ /* 0x004fe40000000000 */
[----:B------:R-:W-:-:S03]  /*5660*/  ISETP.GE.AND P3, PT, R22, RZ, PT ;  /* 0x000000ff1600720c */ /* 0x000fc60003f66270 */
[----:B------:R-:W-:-:S04]  /*5670*/  IMAD.HI.U32 R22, R6, R23, RZ ;  /* 0x0000001706167227 */ /* 0x000fc800078e00ff */
[----:B------:R-:W-:-:S04]  /*5680*/  IMAD.MOV R22, RZ, RZ, -R22 ;  /* 0x000000ffff167224 */ /* 0x000fc800078e0a16 */
[----:B-1----:R-:W-:Y:S01]  /*5690*/  IMAD R16, R7, R22, R23 ;  /* 0x0000001607107224 */ /* 0x002fe200078e0217 */
[----:B---3--:R-:W-:Y:S02]  /*56a0*/  IABS R22, R17 ;  /* 0x0000001100167213 */ /* 0x008fe40000000000 */
[----:B------:R-:W-:-:S03]  /*56b0*/  ISETP.GE.AND P2, PT, R17, RZ, PT ;  /* 0x000000ff1100720c */ /* 0x000fc60003f46270 */
[----:B------:R-:W-:Y:S01]  /*56c0*/  IMAD.HI.U32 R17, R6, R22, RZ ;  /* 0x0000001606117227 */ /* 0x000fe200078e00ff */
[----:B----4-:R-:W-:-:S03]  /*56d0*/  IABS R24, R14 ;  /* 0x0000000e00187213 */ /* 0x010fc60000000000 */
[----:B------:R-:W-:Y:S02]  /*56e0*/  IMAD.MOV R17, RZ, RZ, -R17 ;  /* 0x000000ffff117224 */ /* 0x000fe400078e0a11 */
[----:B------:R-:W-:-:S04]  /*56f0*/  IMAD.HI.U32 R15, R6, R24, RZ ;  /* 0x00000018060f7227 */ /* 0x000fc800078e00ff */
[----:B------:R-:W-:Y:S02]  /*5700*/  IMAD R22, R7, R17, R22 ;  /* 0x0000001107167224 */ /* 0x000fe400078e0216 */
[----:B------:R-:W-:Y:S02]  /*5710*/  IMAD.MOV R15, RZ, RZ, -R15 ;  /* 0x000000ffff0f7224 */ /* 0x000fe400078e0a0f */
[----:B------:R-:W-:Y:S01]  /*5720*/  VIADD R17, R3, 0x700 ;  /* 0x0000070003117836 */ /* 0x000fe20000000000 */
[----:B------:R-:W-:Y:S01]  /*5730*/  ISETP.GE.AND P1, PT, R14, RZ, PT ;  /* 0x000000ff0e00720c */ /* 0x000fe20003f26270 */
[----:B------:R-:W-:Y:S02]  /*5740*/  IMAD R24, R7, R15, R24 ;  /* 0x0000000f07187224 */ /* 0x000fe400078e0218 */
[----:B------:R-:W-:-:S06]  /*5750*/  IMAD.WIDE.U32 R14, R17, 0x4, R10 ;  /* 0x00000004110e7825 */ /* 0x000fcc00078e000a */
[----:B------:R-:W2:Y:S01]  /*5760*/  LDG.E R14, desc[UR10][R14.64] ;  /* 0x0000000a0e0e7981 */ /* 0x000ea2000c1e1900 */
[C---:B------:R-:W-:Y:S02]  /*5770*/  ISETP.GT.U32.AND P5, PT, R5.reuse, R22, PT ;  /* 0x000000160500720c */ /* 0x040fe40003fa4070 */
[----:B------:R-:W-:-:S11]  /*5780*/  ISETP.GT.U32.AND P4, PT, R5, R16, PT ;  /* 0x000000100500720c */ /* 0x000fd60003f84070 */
[----:B------:R-:W-:Y:S02]  /*5790*/  @!P5 IMAD.IADD R22, R22, 0x1, -R7 ;  /* 0x000000011616d824 */ /* 0x000fe400078e0a07 */
[----:B------:R-:W-:-:S03]  /*57a0*/  @!P4 IADD3 R16, PT, PT, R16, -R7, RZ ;  /* 0x800000071010c210 */ /* 0x000fc60007ffe0ff */
[C---:B------:R-:W-:Y:S02]  /*57b0*/  ISETP.GT.U32.AND P5, PT, R5.reuse, R22, PT ;  /* 0x000000160500720c */ /* 0x040fe40003fa4070 */
[----:B------:R-:W-:-:S11]  /*57c0*/  ISETP.GT.U32.AND P4, PT, R5, R16, PT ;  /* 0x000000100500720c */ /* 0x000fd60003f84070 */
[--C-:B------:R-:W-:Y:S01]  /*57d0*/  @!P5 IMAD.IADD R22, R22, 0x1, -R7.reuse ;  /* 0x000000011616d824 */ /* 0x100fe200078e0a07 */
[----:B------:R-:W-:Y:S01]  /*57e0*/  ISETP.GT.U32.AND P5, PT, R5, R24, PT ;  /* 0x000000180500720c */ /* 0x000fe20003fa4070 */
[----:B------:R-:W-:-:S12]  /*57f0*/  @!P4 IMAD.IADD R16, R16, 0x1, -R7 ;  /* 0x000000011010c824 */ /* 0x000fd800078e0a07 */
[----:B------:R-:W-:Y:S02]  /*5800*/  @!P5 IMAD.IADD R24, R24, 0x1, -R7 ;  /* 0x000000011818d824 */ /* 0x000fe400078e0a07 */
[----:B------:R-:W-:-:S03]  /*5810*/  @!P3 IMAD.MOV R16, RZ, RZ, -R16 ;  /* 0x000000ffff10b224 */ /* 0x000fc600078e0a10 */
[----:B------:R-:W-:Y:S01]  /*5820*/  ISETP.GT.U32.AND P3, PT, R5, R24, PT ;  /* 0x000000180500720c */ /* 0x000fe20003f64070 */
[----:B------:R-:W-:Y:S02]  /*5830*/  VIADD R20, R20, 0x10 ;  /* 0x0000001014147836 */ /* 0x000fe40000000000 */
[----:B------:R-:W-:-:S10]  /*5840*/  @!P2 IMAD.MOV R22, RZ, RZ, -R22 ;  /* 0x000000ffff16a224 */ /* 0x000fd400078e0a16 */
[----:B------:R-:W-:-:S05]  /*5850*/  @!P3 IMAD.IADD R24, R24, 0x1, -R7 ;  /* 0x000000011818b824 */ /* 0x000fca00078e0a07 */
[----:B------:R-:W-:Y:S02]  /*5860*/  @!P1 IADD3 R24, PT, PT, -R24, RZ, RZ ;  /* 0x000000ff18189210 */ /* 0x000fe40007ffe1ff */
[----:B------:R-:W-:Y:S02]  /*5870*/  ISETP.NE.AND P1, PT, R20, RZ, PT ;  /* 0x000000ff1400720c */ /* 0x000fe40003f25270 */
[C---:B------:R-:W-:Y:S02]  /*5880*/  SEL R16, R4.reuse, R16, !P0 ;  /* 0x0000001004107207 */ /* 0x040fe40004000000 */
[C---:B------:R-:W-:Y:S02]  /*5890*/  SEL R22, R4.reuse, R22, !P0 ;  /* 0x0000001604167207 */ /* 0x040fe40004000000 */
[----:B------:R-:W-:Y:S02]  /*58a0*/  SEL R24, R4, R24, !P0 ;  /* 0x0000001804187207 */ /* 0x000fe40004000000 */
[----:B------:R-:W-:Y:S01]  /*58b0*/  IADD3 R21, PT, PT, R22, R16, R21 ;  /* 0x0000001016157210 */ /* 0x000fe20007ffe015 */
[----:B------:R-:W-:-:S02]  /*58c0*/  VIADD R2, R2, 0x1000 ;  /* 0x0000100002027836 */ /* 0x000fc40000000000 */
        /* <DEDUP_REMOVED lines=9> */
[----:B------:R-:W-:-:S04]  /*5960*/  @!P5 IMAD.IADD R14, R14, 0x1, -R7 ;  /* 0x000000010e0ed824 */ /* 0x000fc800078e0a07 */
[----:B------:R-:W-:-:S05]  /*5970*/  @!P4 IMAD.MOV R14, RZ, RZ, -R14 ;  /* 0x000000ffff0ec224 */ /* 0x000fca00078e0a0e */
[----:B------:R-:W-:-:S04]  /*5980*/  SEL R14, R4, R14, !P0 ;  /* 0x0000000e040e7207 */ /* 0x000fc80004000000 */
[----:B------:R-:W-:Y:S01]  /*5990*/  IADD3 R21, PT, PT, R14, R24, R21 ;  /* 0x000000180e157210 */ /* 0x000fe20007ffe015 */
[----:B------:R-:W-:Y:S06]  /*59a0*/  @P1 BRA `(.L_x_83) ;  /* 0xfffffff000241947 */ /* 0x000fec000383ffff */
[----:B------:R-:W-:Y:S05]  /*59b0*/  BSYNC.RECONVERGENT B3 ;  /* 0x0000000000037941 */ /* 0x000fea0003800200 */
.L_x_82:
[----:B------:R-:W-:-:S07]  /*59c0*/  VIADD R15, R2, 0xfffff800 ;  /* 0xfffff800020f7836 */ /* 0x000fce0000000000 */
.L_x_81:
[----:B------:R-:W-:Y:S05]  /*59d0*/  BSYNC.RECONVERGENT B2 ;  /* 0x0000000000027941 */ /* 0x000fea0003800200 */
.L_x_80:
[----:B------:R-:W-:-:S13]  /*59e0*/  ISETP.NE.AND P1, PT, R12, RZ, PT ;  /* 0x000000ff0c00720c */ /* 0x000fda0003f25270 */
[----:B------:R-:W-:Y:S05]  /*59f0*/  @!P1 BRA `(.L_x_79) ;  /* 0x0000000c006c9947 */ /* 0x000fea0003800000 */
[----:B------:R-:W-:Y:S01]  /*5a00*/  ISETP.GE.U32.AND P2, PT, R12, 0x8, PT ;  /* 0x000000080c00780c */ /* 0x000fe20003f46070 */
[----:B------:R-:W-:Y:S01]  /*5a10*/  BSSY.RECONVERGENT B2, `(.L_x_84) ;  /* 0x000007c000027945 */ /* 0x000fe20003800200 */
[----:B------:R-:W-:-:S04]  /*5a20*/  LOP3.LUT R14, R13, 0x7, RZ, 0xc0, !PT ;  /* 0x000000070d0e7812 */ /* 0x000fc800078ec0ff */
[----:B------:R-:W-:-:S07]  /*5a30*/  ISETP.NE.AND P1, PT, R14, RZ, PT ;  /* 0x000000ff0e00720c */ /* 0x000fce0003f25270 */
[----:B------:R-:W-:Y:S06]  /*5a40*/  @!P2 BRA `(.L_x_85) ;  /* 0x0000000400e0a947 */ /* 0x000fec0003800000 */
[----:B------:R-:W-:-:S04]  /*5a50*/  IMAD.IADD R27, R15, 0x1, R8 ;  /* 0x000000010f1b7824 */ /* 0x000fc800078e0208 */
[----:B------:R-:W-:-:S05]  /*5a60*/  IMAD.WIDE.U32 R22, R27, 0x4, R10 ;  /* 0x000000041b167825 */ /* 0x000fca00078e000a */
[----:B------:R0:W2:Y:S01]  /*5a70*/  LDG.E R12, desc[UR10][R22.64] ;  /* 0x0000000a160c7981 */ /* 0x0000a2000c1e1900 */
[----:B------:R-:W-:-:S05]  /*5a80*/  IADD3 R25, PT, PT, R27, 0x100, RZ ;  /* 0x000001001b197810 */ /* 0x000fca0007ffe0ff */
[----:B------:R-:W-:-:S05]  /*5a90*/  IMAD.WIDE.U32 R24, R25, 0x4, R10 ;  /* 0x0000000419187825 */ /* 0x000fca00078e000a */
[----:B------:R1:W3:Y:S01]  /*5aa0*/  LDG.E R20, desc[UR10][R24.64] ;  /* 0x0000000a18147981 */ /* 0x0002e2000c1e1900 */
[----:B------:R-:W-:-:S04]  /*5ab0*/  VIADD R3, R27, 0x200 ;  /* 0x000002001b037836 */ /* 0x000fc80000000000 */
[----:B------:R-:W-:-:S04]  /*5ac0*/  IMAD.WIDE.U32 R2, R3, 0x4, R10 ;  /* 0x0000000403027825 */ /* 0x000fc800078e000a */
[----:B------:R-:W-:Y:S01]  /*5ad0*/  VIADD R17, R27, 0x300 ;  /* 0x000003001b117836 */ /* 0x000fe20000000000 */
[----:B------:R4:W5:Y:S03]  /*5ae0*/  LDG.E R26, desc[UR10][R2.64] ;  /* 0x0000000a021a7981 */ /* 0x000966000c1e1900 */
[----:B------:R-:W-:-:S04]  /*5af0*/  IMAD.WIDE.U32 R16, R17, 0x4, R10 ;  /* 0x0000000411107825 */ /* 0x000fc800078e000a */
[----:B------:R-:W-:Y:S01]  /*5b00*/  VIADD R29, R27, 0x400 ;  /* 0x000004001b1d7836 */ /* 0x000fe20000000000 */
[----:B------:R4:W5:Y:S03]  /*5b10*/  LDG.E R28, desc[UR10][R16.64] ;  /* 0x0000000a101c7981 */ /* 0x000966000c1e1900 */
[----:B0-----:R-:W-:-:S06]  /*5b20*/  IMAD.WIDE.U32 R22, R29, 0x4, R10 ;  /* 0x000000041d167825 */ /* 0x001fcc00078e000a */
[----:B------:R0:W5:Y:S01]  /*5b30*/  LDG.E R22, desc[UR10][R22.64] ;  /* 0x0000000a16167981 */ /* 0x000162000c1e1900 */
[----:B------:R-:W-:-:S04]  /*5b40*/  VIADD R29, R27, 0x500 ;  /* 0x000005001b1d7836 */ /* 0x000fc80000000000 */
[----:B-1----:R-:W-:-:S04]  /*5b50*/  IMAD.WIDE.U32 R24, R29, 0x4, R10 ;  /* 0x000000041d187825 */ /* 0x002fc800078e000a */
[----:B------:R-:W-:Y:S02]  /*5b60*/  VIADD R29, R27, 0x600 ;  /* 0x000006001b1d7836 */ /* 0x000fe40000000000 */
[----:B------:R3:W5:Y:S02]  /*5b70*/  LDG.E R24, desc[UR10][R24.64] ;  /* 0x0000000a18187981 */ /* 0x000764000c1e1900 */
[----:B----4-:R-:W-:Y:S01]  /*5b80*/  IMAD.WIDE.U32 R2, R29, 0x4, R10 ;  /* 0x000000041d027825 */ /* 0x010fe200078e000a */
[----:B------:R-:W-:-:S05]  /*5b90*/  IADD3 R27, PT, PT, R27, 0x700, RZ ;  /* 0x000007001b1b7810 */ /* 0x000fca0007ffe0ff */
[----:B------:R1:W4:Y:S01]  /*5ba0*/  LDG.E R2, desc[UR10][R2.64] ;  /* 0x0000000a02027981 */ /* 0x000322000c1e1900 */
[----:B------:R-:W-:-:S06]  /*5bb0*/  IMAD.WIDE.U32 R16, R27, 0x4, R10 ;  /* 0x000000041b107825 */ /* 0x000fcc00078e000a */
[----:B------:R5:W4:Y:S01]  /*5bc0*/  LDG.E R16, desc[UR10][R16.64] ;  /* 0x0000000a10107981 */ /* 0x000b22000c1e1900 */
[----:B------:R-:W-:Y:S02]  /*5bd0*/  IADD3 R15, PT, PT, R15, 0x800, RZ ;  /* 0x000008000f0f7810 */ /* 0x000fe40007ffe0ff */
[----:B--2---:R-:W-:Y:S02]  /*5be0*/  IABS R27, R12 ;  /* 0x0000000c001b7213 */ /* 0x004fe40000000000 */
[----:B------:R-:W-:-:S03]  /*5bf0*/  ISETP.GE.AND P3, PT, R12, RZ, PT ;  /* 0x000000ff0c00720c */ /* 0x000fc60003f66270 */
[----:B0-----:R-:W-:-:S04]  /*5c00*/  IMAD.HI.U32 R23, R6, R27, RZ ;  /* 0x0000001b06177227 */ /* 0x001fc800078e00ff */
[----:B------:R-:W-:Y:S01]  /*5c10*/  IMAD.MOV R23, RZ, RZ, -R23 ;  /* 0x000000ffff177224 */ /* 0x000fe200078e0a17 */
[----:B---3--:R-:W-:-:S03]  /*5c20*/  IABS R25, R20 ;  /* 0x0000001400197213 */ /* 0x008fc60000000000 */
[----:B------:R-:W-:Y:S01]  /*5c30*/  IMAD R23, R7, R23, R27 ;  /* 0x0000001707177224 */ /* 0x000fe200078e021b */
[----:B------:R-:W-:Y:S01]  /*5c40*/  ISETP.GE.AND P5, PT, R20, RZ, PT ;  /* 0x000000ff1400720c */ /* 0x000fe20003fa6270 */
[----:B-1----:R-:W-:-:S03]  /*5c50*/  IMAD.HI.U32 R3, R6, R25, RZ ;  /* 0x0000001906037227 */ /* 0x002fc600078e00ff */
[----:B------:R-:W-:Y:S01]  /*5c60*/  ISETP.GT.U32.AND P2, PT, R5, R23, PT ;  /* 0x000000170500720c */ /* 0x000fe20003f44070 */
[----:B------:R-:W-:Y:S01]  /*5c70*/  IMAD.MOV R12, RZ, RZ, -R3 ;  /* 0x000000ffff0c7224 */ /* 0x000fe200078e0a03 */
[----:B-----5:R-:W-:-:S03]  /*5c80*/  ISETP.GE.AND P4, PT, R26, RZ, PT ;  /* 0x000000ff1a00720c */ /* 0x020fc60003f86270 */
[----:B------:R-:W-:Y:S01]  /*5c90*/  IMAD R3, R7, R12, R25 ;  /* 0x0000000c07037224 */ /* 0x000fe200078e0219 */
[----:B------:R-:W-:Y:S02]  /*5ca0*/  IABS R12, R26 ;  /* 0x0000001a000c7213 */ /* 0x000fe40000000000 */
[----:B------:R-:W-:-:S03]  /*5cb0*/  IABS R20, R28 ;  /* 0x0000001c00147213 */ /* 0x000fc60000000000 */
[----:B------:R-:W-:-:S04]  /*5cc0*/  IMAD.HI.U32 R17, R6, R12, RZ ;  /* 0x0000000c06117227 */ /* 0x000fc800078e00ff */
[----:B------:R-:W-:Y:S02]  /*5cd0*/  @!P2 IMAD.IADD R23, R23, 0x1, -R7 ;  /* 0x000000011717a824 */ /* 0x000fe400078e0a07 */
[----:B------:R-:W-:Y:S01]  /*5ce0*/  IMAD.MOV R17, RZ, RZ, -R17 ;  /* 0x000000ffff117224 */ /* 0x000fe200078e0a11 */
[----:B------:R-:W-:Y:S02]  /*5cf0*/  IABS R25, R22 ;  /* 0x0000001600197213 */ /* 0x000fe40000000000 */
[----:B------:R-:W-:Y:S01]  /*5d00*/  ISETP.GT.U32.AND P2, PT, R5, R23, PT ;  /* 0x000000170500720c */ /* 0x000fe20003f44070 */
[----:B------:R-:W-:Y:S02]  /*5d10*/  IMAD R12, R7, R17, R12 ;  /* 0x00000011070c7224 */ /* 0x000fe400078e020c */
[----:B------:R-:W-:-:S03]  /*5d20*/  IMAD.HI.U32 R17, R6, R20, RZ ;  /* 0x0000001406117227 */ /* 0x000fc600078e00ff */
[----:B------:R-:W-:-:S07]  /*5d30*/  ISETP.GT.U32.AND P6, PT, R5, R12, PT ;  /* 0x0000000c0500720c */ /* 0x000fce0003fc4070 */
[----:B------:R-:W-:Y:S01]  /*5d40*/  @!P2 IMAD.IADD R23, R23, 0x1, -R7 ;  /* 0x000000011717a824 */ /* 0x000fe200078e0a07 */
[----:B------:R-:W-:-:S03]  /*5d50*/  ISETP.GT.U32.AND P2, PT, R5, R3, PT ;  /* 0x000000030500720c */ /* 0x000fc60003f44070 */
[----:B------:R-:W-:Y:S02]  /*5d60*/  @!P3 IMAD.MOV R23, RZ, RZ, -R23 ;  /* 0x000000ffff17b224 */ /* 0x000fe400078e0a17 */
[----:B------:R-:W-:-:S03]  /*5d70*/  @!P6 IMAD.IADD R12, R12, 0x1, -R7 ;  /* 0x000000010c0ce824 */ /* 0x000fc600078e0a07 */
[----:B------:R-:W-:Y:S02]  /*5d80*/  SEL R23, R4, R23, !P0 ;  /* 0x0000001704177207 */ /* 0x000fe40004000000 */
[----:B------:R-:W-:Y:S02]  /*5d90*/  ISETP.GT.U32.AND P6, PT, R5, R12, PT ;  /* 0x0000000c0500720c */ /* 0x000fe40003fc4070 */
[----:B------:R-:W-:Y:S01]  /*5da0*/  IADD3 R21, PT, PT, R21, R23, RZ ;  /* 0x0000001715157210 */ /* 0x000fe20007ffe0ff */
[----:B------:R-:W-:Y:S01]  /*5db0*/  @!P2 IMAD.IADD R3, R3, 0x1, -R7 ;  /* 0x000000010303a824 */ /* 0x000fe200078e0a07 */
[----:B------:R-:W-:Y:S01]  /*5dc0*/  ISETP.GE.AND P2, PT, R28, RZ, PT ;  /* 0x000000ff1c00720c */ /* 0x000fe20003f46270 */
[----:B------:R-:W-:Y:S02]  /*5dd0*/  IMAD.MOV R23, RZ, RZ, -R17 ;  /* 0x000000ffff177224 */ /* 0x000fe400078e0a11 */
[----:B------:R-:W-:Y:S01]  /*5de0*/  IMAD.MOV.U32 R17, RZ, RZ, R25 ;  /* 0x000000ffff117224 */ /* 0x000fe200078e0019 */
[----:B------:R-:W-:Y:S01]  /*5df0*/  ISETP.GT.U32.AND P3, PT, R5, R3, PT ;  /* 0x000000030500720c */ /* 0x000fe20003f64070 */
[----:B------:R-:W-:Y:S01]  /*5e00*/  IMAD R20, R7, R23, R20 ;  /* 0x0000001707147224 */ /* 0x000fe200078e0214 */
[----:B----4-:R-:W-:Y:S01]  /*5e10*/  IABS R25, R2 ;  /* 0x0000000200197213 */ /* 0x010fe20000000000 */
[----:B------:R-:W-:-:S04]  /*5e20*/  IMAD.HI.U32 R23, R6, R17, RZ ;  /* 0x0000001106177227 */ /* 0x000fc800078e00ff */
[----:B------:R-:W-:Y:S01]  /*5e30*/  @!P6 IMAD.IADD R12, R12, 0x1, -R7 ;  /* 0x000000010c0ce824 */ /* 0x000fe200078e0a07 */
[----:B------:R-:W-:-:S03]  /*5e40*/  IADD3 R28, PT, PT, -R23, RZ, RZ ;  /* 0x000000ff171c7210 */ /* 0x000fc60007ffe1ff */
[----:B------:R-:W-:Y:S02]  /*5e50*/  @!P4 IMAD.MOV R12, RZ, RZ, -R12 ;  /* 0x000000ffff0cc224 */ /* 0x000fe400078e0a0c */
[----:B------:R-:W-:Y:S01]  /*5e60*/  @!P3 IMAD.IADD R3, R3, 0x1, -R7 ;  /* 0x000000010303b824 */ /* 0x000fe200078e0a07 */
[----:B------:R-:W-:Y:S01]  /*5e70*/  ISETP.GE.AND P3, PT, R22, RZ, PT ;  /* 0x000000ff1600720c */ /* 0x000fe20003f66270 */
[----:B------:R-:W-:Y:S01]  /*5e80*/  IMAD R28, R7, R28, R17 ;  /* 0x0000001c071c7224 */ /* 0x000fe200078e0211 */
[----:B------:R-:W-:Y:S01]  /*5e90*/  IABS R22, R24 ;  /* 0x0000001800167213 */ /* 0x000fe20000000000 */
[----:B------:R-:W-:Y:S01]  /*5ea0*/  @!P5 IMAD.MOV R3, RZ, RZ, -R3 ;  /* 0x000000ffff03d224 */ /* 0x000fe200078e0a03 */
[C---:B------:R-:W-:Y:S02]  /*5eb0*/  ISETP.GT.U32.AND P5, PT, R5.reuse, R20, PT ;  /* 0x000000140500720c */ /* 0x040fe40003fa4070 */
[----:B------:R-:W-:Y:S01]  /*5ec0*/  ISETP.GT.U32.AND P6, PT, R5, R28, PT ;  /* 0x0000001c0500720c */ /* 0x000fe20003fc4070 */
[----:B------:R-:W-:Y:S01]  /*5ed0*/  IMAD.HI.U32 R17, R6, R22, RZ ;  /* 0x0000001606117227 */ /* 0x000fe200078e00ff */
[----:B------:R-:W-:-:S02]  /*5ee0*/  SEL R3, R4, R3, !P0 ;  /* 0x0000000304037207 */ /* 0x000fc40004000000 */
[----:B------:R-:W-:Y:S01]  /*5ef0*/  SEL R12, R4, R12, !P0 ;  /* 0x0000000c040c7207 */ /* 0x000fe20004000000 */
[----:B------:R-:W-:Y:S02]  /*5f00*/  IMAD.MOV R23, RZ, RZ, -R17 ;  /* 0x000000ffff177224 */ /* 0x000fe400078e0a11 */
[----:B------:R-:W-:Y:S01]  /*5f10*/  IMAD.MOV.U32 R17, RZ, RZ, R25 ;  /* 0x000000ffff117224 */ /* 0x000fe200078e0019 */
[----:B------:R-:W-:Y:S01]  /*5f20*/  IABS R25, R16 ;  /* 0x0000001000197213 */ /* 0x000fe20000000000 */
[----:B------:R-:W-:Y:S01]  /*5f30*/  IMAD R22, R7, R23, R22 ;  /* 0x0000001707167224 */ /* 0x000fe200078e0216 */
[----:B------:R-:W-:Y:S01]  /*5f40*/  IADD3 R3, PT, PT, R12, R3, R21 ;  /* 0x000000030c037210 */ /* 0x000fe20007ffe015 */
[----:B------:R-:W-:Y:S02]  /*5f50*/  @!P5 IMAD.IADD R20, R20, 0x1, -R7 ;  /* 0x000000011414d824 */ /* 0x000fe400078e0a07 */
[----:B------:R-:W-:-:S03]  /*5f60*/  IMAD.HI.U32 R23, R6, R17, RZ ;  /* 0x0000001106177227 */ /* 0x000fc600078e00ff */
[----:B------:R-:W-:Y:S01]  /*5f70*/  ISETP.GT.U32.AND P5, PT, R5, R20, PT ;  /* 0x000000140500720c */ /* 0x000fe20003fa4070 */
[----:B------:R-:W-:Y:S01]  /*5f80*/  @!P6 IMAD.IADD R28, R28, 0x1, -R7 ;  /* 0x000000011c1ce824 */ /* 0x000fe200078e0a07 */
[----:B------:R-:W-:Y:S01]  /*5f90*/  IADD3 R26, PT, PT, -R23, RZ, RZ ;  /* 0x000000ff171a7210 */ /* 0x000fe20007ffe1ff */
[----:B------:R-:W-:-:S03]  /*5fa0*/  IMAD.HI.U32 R23, R6, R25, RZ ;  /* 0x0000001906177227 */ /* 0x000fc600078e00ff */
[----:B------:R-:W-:Y:S01]  /*5fb0*/  ISETP.GT.U32.AND P4, PT, R5, R28, PT ;  /* 0x0000001c0500720c */ /* 0x000fe20003f84070 */
[----:B------:R-:W-:Y:S02]  /*5fc0*/  IMAD R17, R7, R26, R17 ;  /* 0x0000001a07117224 */ /* 0x000fe400078e0211 */
[----:B------:R-:W-:-:S03]  /*5fd0*/  IMAD.MOV R26, RZ, RZ, -R23 ;  /* 0x000000ffff1a7224 */ /* 0x000fc600078e0a17 */
[C---:B------:R-:W-:Y:S01]  /*5fe0*/  ISETP.GT.U32.AND P6, PT, R5.reuse, R17, PT ;  /* 0x000000110500720c */ /* 0x040fe20003fc4070 */
[----:B------:R-:W-:Y:S01]  /*5ff0*/  @!P5 IMAD.IADD R20, R20, 0x1, -R7 ;  /* 0x000000011414d824 */ /* 0x000fe200078e0a07 */
[----:B------:R-:W-:Y:S01]  /*6000*/  ISETP.GT.U32.AND P5, PT, R5, R22, PT ;  /* 0x000000160500720c */ /* 0x000fe20003fa4070 */
[----:B------:R-:W-:Y:S02]  /*6010*/  IMAD R26, R7, R26, R25 ;  /* 0x0000001a071a7224 */ /* 0x000fe400078e0219 */
[----:B------:R-:W-:Y:S02]  /*6020*/  @!P2 IMAD.MOV R20, RZ, RZ, -R20 ;  /* 0x000000ffff14a224 */ /* 0x000fe400078e0a14 */
[----:B------:R-:W-:Y:S01]  /*6030*/  @!P4 IMAD.IADD R28, R28, 0x1, -R7 ;  /* 0x000000011c1cc824 */ /* 0x000fe200078e0a07 */
[----:B------:R-:W-:Y:S02]  /*6040*/  ISETP.GE.AND P4, PT, R24, RZ, PT ;  /* 0x000000ff1800720c */ /* 0x000fe40003f86270 */
[----:B------:R-:W-:Y:S01]  /*6050*/  SEL R20, R4, R20, !P0 ;  /* 0x0000001404147207 */ /* 0x000fe20004000000 */
[----:B------:R-:W-:-:S02]  /*6060*/  @!P3 IMAD.MOV R28, RZ, RZ, -R28 ;  /* 0x000000ffff1cb224 */ /* 0x000fc400078e0a1c */
[----:B------:R-:W-:Y:S02]  /*6070*/  @!P6 IADD3 R17, PT, PT, R17, -R7, RZ ;  /* 0x800000071111e210 */ /* 0x000fe40007ffe0ff */
[----:B------:R-:W-:Y:S01]  /*6080*/  @!P5 IMAD.IADD R22, R22, 0x1, -R7 ;  /* 0x000000011616d824 */ /* 0x000fe200078e0a07 */
[C---:B------:R-:W-:Y:S02]  /*6090*/  ISETP.GT.U32.AND P5, PT, R5.reuse, R26, PT ;  /* 0x0000001a0500720c */ /* 0x040fe40003fa4070 */
[C---:B------:R-:W-:Y:S02]  /*60a0*/  ISETP.GT.U32.AND P2, PT, R5.reuse, R17, PT ;  /* 0x000000110500720c */ /* 0x040fe40003f44070 */
[----:B------:R-:W-:Y:S02]  /*60b0*/  ISETP.GT.U32.AND P6, PT, R5, R22, PT ;  /* 0x000000160500720c */ /* 0x000fe40003fc4070 */
[----:B------:R-:W-:-:S04]  /*60c0*/  SEL R28, R4, R28, !P0 ;  /* 0x0000001c041c7207 */ /* 0x000fc80004000000 */
[----:B------:R-:W-:-:S03]  /*60d0*/  IADD3 R20, PT, PT, R28, R20, R3 ;  /* 0x000000141c147210 */ /* 0x000fc60007ffe003 */
[--C-:B------:R-:W-:Y:S02]  /*60e0*/  @!P5 IMAD.IADD R26, R26, 0x1, -R7.reuse ;  /* 0x000000011a1ad824 */ /* 0x100fe400078e0a07 */
[----:B------:R-:W-:Y:S02]  /*60f0*/  @!P2 IADD3 R17, PT, PT, R17, -R7, RZ ;  /* 0x800000071111a210 */ /* 0x000fe40007ffe0ff */
[----:B------:R-:W-:Y:S01]  /*6100*/  @!P6 IMAD.IADD R22, R22, 0x1, -R7 ;  /* 0x000000011616e824 */ /* 0x000fe200078e0a07 */
[----:B------:R-:W-:Y:S02]  /*6110*/  ISETP.GT.U32.AND P5, PT, R5, R26, PT ;  /* 0x0000001a0500720c */ /* 0x000fe40003fa4070 */
[----:B------:R-:W-:Y:S01]  /*6120*/  ISETP.GE.AND P6, PT, R2, RZ, PT ;  /* 0x000000ff0200720c */ /* 0x000fe20003fc6270 */
[----:B------:R-:W-:Y:S01]  /*6130*/  @!P4 IMAD.MOV R22, RZ, RZ, -R22 ;  /* 0x000000ffff16c224 */ /* 0x000fe200078e0a16 */
[----:B------:R-:W-:-:S04]  /*6140*/  ISETP.GE.AND P2, PT, R16, RZ, PT ;  /* 0x000000ff1000720c */ /* 0x000fc80003f46270 */
[----:B------:R-:W-:-:S05]  /*6150*/  SEL R22, R4, R22, !P0 ;  /* 0x0000001604167207 */ /* 0x000fca0004000000 */
[----:B------:R-:W-:Y:S02]  /*6160*/  @!P5 IMAD.IADD R26, R26, 0x1, -R7 ;  /* 0x000000011a1ad824 */ /* 0x000fe400078e0a07 */
[----:B------:R-:W-:Y:S02]  /*6170*/  @!P6 IMAD.MOV R17, RZ, RZ, -R17 ;  /* 0x000000ffff11e224 */ /* 0x000fe400078e0a11 */
[----:B------:R-:W-:-:S03]  /*6180*/  @!P2 IMAD.MOV R26, RZ, RZ, -R26 ;  /* 0x000000ffff1aa224 */ /* 0x000fc600078e0a1a */
[C---:B------:R-:W-:Y:S02]  /*6190*/  SEL R17, R4.reuse, R17, !P0 ;  /* 0x0000001104117207 */ /* 0x040fe40004000000 */
[----:B------:R-:W-:Y:S02]  /*61a0*/  SEL R21, R4, R26, !P0 ;  /* 0x0000001a04157207 */ /* 0x000fe40004000000 */
[----:B------:R-:W-:-:S05]  /*61b0*/  IADD3 R20, PT, PT, R17, R22, R20 ;  /* 0x0000001611147210 */ /* 0x000fca0007ffe014 */
[----:B------:R-:W-:-:S07]  /*61c0*/  IMAD.IADD R21, R20, 0x1, R21 ;  /* 0x0000000114157824 */ /* 0x000fce00078e0215 */
.L_x_85:
[----:B------:R-:W-:Y:S05]  /*61d0*/  BSYNC.RECONVERGENT B2 ;  /* 0x0000000000027941 */ /* 0x000fea0003800200 */
.L_x_84:
[----:B------:R-:W-:Y:S05]  /*61e0*/  @!P1 BRA `(.L_x_79) ;  /* 0x0000000400709947 */ /* 0x000fea0003800000 */
[----:B------:R-:W-:Y:S01]  /*61f0*/  ISETP.GE.U32.AND P2, PT, R14, 0x4, PT ;  /* 0x000000040e00780c */ /* 0x000fe20003f46070 */
[----:B------:R-:W-:Y:S01]  /*6200*/  BSSY.RECONVERGENT B2, `(.L_x_86) ;  /* 0x000003f000027945 */ /* 0x000fe20003800200 */
[----:B------:R-:W-:-:S11]  /*6210*/  LOP3.LUT P1, RZ, R13, 0x3, RZ, 0xc0, !PT ;  /* 0x000000030dff7812 */ /* 0x000fd6000782c0ff */
[----:B------:R-:W-:Y:S05]  /*6220*/  @!P2 BRA `(.L_x_87) ;  /* 0x0000000000f0a947 */ /* 0x000fea0003800000 */
[----:B------:R-:W-:-:S04]  /*6230*/  IMAD.IADD R23, R15, 0x1, R8 ;  /* 0x000000010f177824 */ /* 0x000fc800078e0208 */
[----:B------:R-:W-:-:S04]  /*6240*/  IMAD.WIDE.U32 R16, R23, 0x4, R10 ;  /* 0x0000000417107825 */ /* 0x000fc800078e000a */
[C---:B------:R-:W-:Y:S01]  /*6250*/  VIADD R13, R23.reuse, 0x100 ;  /* 0x00000100170d7836 */ /* 0x040fe20000000000 */
[----:B------:R-:W2:Y:S01]  /*6260*/  LDG.E R8, desc[UR10][R16.64] ;  /* 0x0000000a10087981 */ /* 0x000ea2000c1e1900 */
[----:B------:R-:W-:Y:S02]  /*6270*/  VIADD R3, R23, 0x200 ;  /* 0x0000020017037836 */ /* 0x000fe40000000000 */
[----:B------:R-:W-:-:S04]  /*6280*/  IMAD.WIDE.U32 R12, R13, 0x4, R10 ;  /* 0x000000040d0c7825 */ /* 0x000fc800078e000a */
[----:B------:R-:W-:Y:S02]  /*6290*/  VIADD R23, R23, 0x300 ;  /* 0x0000030017177836 */ /* 0x000fe40000000000 */
[----:B------:R-:W3:Y:S01]  /*62a0*/  LDG.E R12, desc[UR10][R12.64] ;  /* 0x0000000a0c0c7981 */ /* 0x000ee2000c1e1900 */
[----:B------:R-:W-:-:S04]  /*62b0*/  IMAD.WIDE.U32 R2, R3, 0x4, R10 ;  /* 0x0000000403027825 */ /* 0x000fc800078e000a */
[----:B------:R-:W-:Y:S02]  /*62c0*/  IMAD.WIDE.U32 R10, R23, 0x4, R10 ;  /* 0x00000004170a7825 */ /* 0x000fe400078e000a */
[----:B------:R0:W4:Y:S04]  /*62d0*/  LDG.E R2, desc[UR10][R2.64] ;  /* 0x0000000a02027981 */ /* 0x000128000c1e1900 */
[----:B------:R-:W5:Y:S01]  /*62e0*/  LDG.E R10, desc[UR10][R10.64] ;  /* 0x0000000a0a0a7981 */ /* 0x000f62000c1e1900 */
[----:B------:R-:W-:Y:S01]  /*62f0*/  VIADD R15, R15, 0x400 ;  /* 0x000004000f0f7836 */ /* 0x000fe20000000000 */
[----:B--2---:R-:W-:-:S05]  /*6300*/  IABS R16, R8 ;  /* 0x0000000800107213 */ /* 0x004fca0000000000 */
[----:B------:R-:W-:Y:S01]  /*6310*/  IMAD.HI.U32 R14, R6, R16, RZ ;  /* 0x00000010060e7227 */ /* 0x000fe200078e00ff */
[----:B---3--:R-:W-:-:S04]  /*6320*/  IABS R17, R12 ;  /* 0x0000000c00117213 */ /* 0x008fc80000000000 */
[----:B------:R-:W-:Y:S01]  /*6330*/  IADD3 R14, PT, PT, -R14, RZ, RZ ;  /* 0x000000ff0e0e7210 */ /* 0x000fe20007ffe1ff */
[----:B0-----:R-:W-:Y:S01]  /*6340*/  IMAD.HI.U32 R3, R6, R17, RZ ;  /* 0x0000001106037227 */ /* 0x001fe200078e00ff */
[----:B----4-:R-:W-:-:S03]  /*6350*/  IABS R20, R2 ;  /* 0x0000000200147213 */ /* 0x010fc60000000000 */
[----:B------:R-:W-:Y:S01]  /*6360*/  IMAD R14, R7, R14, R16 ;  /* 0x0000000e070e7224 */ /* 0x000fe200078e0210 */
[----:B-----5:R-:W-:Y:S01]  /*6370*/  IABS R22, R10 ;  /* 0x0000000a00167213 */ /* 0x020fe20000000000 */
[----:B------:R-:W-:-:S03]  /*6380*/  IMAD.MOV R16, RZ, RZ, -R3 ;  /* 0x000000ffff107224 */ /* 0x000fc600078e0a03 */
[----:B------:R-:W-:Y:S01]  /*6390*/  ISETP.GT.U32.AND P2, PT, R5, R14, PT ;  /* 0x0000000e0500720c */ /* 0x000fe20003f44070 */
[----:B------:R-:W-:-:S04]  /*63a0*/  IMAD.HI.U32 R11, R6, R20, RZ ;  /* 0x00000014060b7227 */ /* 0x000fc800078e00ff */
[----:B------:R-:W-:Y:S02]  /*63b0*/  IMAD R16, R7, R16, R17 ;  /* 0x0000001007107224 */ /* 0x000fe400078e0211 */
[----:B------:R-:W-:-:S04]  /*63c0*/  IMAD.HI.U32 R3, R6, R22, RZ ;  /* 0x0000001606037227 */ /* 0x000fc800078e00ff */
[----:B------:R-:W-:Y:S01]  /*63d0*/  IMAD.MOV R11, RZ, RZ, -R11 ;  /* 0x000000ffff0b7224 */ /* 0x000fe200078e0a0b */
[----:B------:R-:W-:Y:S01]  /*63e0*/  ISETP.GT.U32.AND P3, PT, R5, R16, PT ;  /* 0x000000100500720c */ /* 0x000fe20003f64070 */
[----:B------:R-:W-:Y:S02]  /*63f0*/  IMAD.MOV R3, RZ, RZ, -R3 ;  /* 0x000000ffff037224 */ /* 0x000fe400078e0a03 */
[C---:B------:R-:W-:Y:S02]  /*6400*/  IMAD R20, R7.reuse, R11, R20 ;  /* 0x0000000b07147224 */ /* 0x040fe400078e0214 */
[----:B------:R-:W-:Y:S02]  /*6410*/  IMAD R22, R7, R3, R22 ;  /* 0x0000000307167224 */ /* 0x000fe400078e0216 */
[----:B------:R-:W-:Y:S01]  /*6420*/  @!P2 IMAD.IADD R14, R14, 0x1, -R7 ;  /* 0x000000010e0ea824 */ /* 0x000fe200078e0a07 */
[C---:B------:R-:W-:Y:S02]  /*6430*/  ISETP.GT.U32.AND P6, PT, R5.reuse, R20, PT ;  /* 0x000000140500720c */ /* 0x040fe40003fc4070 */
[----:B------:R-:W-:-:S02]  /*6440*/  ISETP.GT.U32.AND P4, PT, R5, R22, PT ;  /* 0x000000160500720c */ /* 0x000fc40003f84070 */
[----:B------:R-:W-:Y:S01]  /*6450*/  ISETP.GT.U32.AND P5, PT, R5, R14, PT ;  /* 0x0000000e0500720c */ /* 0x000fe20003fa4070 */
[----:B------:R-:W-:Y:S01]  /*6460*/  @!P3 IMAD.IADD R16, R16, 0x1, -R7 ;  /* 0x000000011010b824 */ /* 0x000fe200078e0a07 */
[----:B------:R-:W-:-:S04]  /*6470*/  ISETP.GE.AND P2, PT, R8, RZ, PT ;  /* 0x000000ff0800720c */ /* 0x000fc80003f46270 */
[----:B------:R-:W-:-:S03]  /*6480*/  ISETP.GT.U32.AND P3, PT, R5, R16, PT ;  /* 0x000000100500720c */ /* 0x000fc60003f64070 */
[----:B------:R-:W-:Y:S02]  /*6490*/  @!P6 IADD3 R20, PT, PT, R20, -R7, RZ ;  /* 0x800000071414e210 */ /* 0x000fe40007ffe0ff */
[--C-:B------:R-:W-:Y:S02]  /*64a0*/  @!P4 IMAD.IADD R22, R22, 0x1, -R7.reuse ;  /* 0x000000011616c824 */ /* 0x100fe400078e0a07 */
[--C-:B------:R-:W-:Y:S01]  /*64b0*/  @!P5 IMAD.IADD R14, R14, 0x1, -R7.reuse ;  /* 0x000000010e0ed824 */ /* 0x100fe200078e0a07 */
[C---:B------:R-:W-:Y:S02]  /*64c0*/  ISETP.GT.U32.AND P4, PT, R5.reuse, R20, PT ;  /* 0x000000140500720c */ /* 0x040fe40003f84070 */
[----:B------:R-:W-:Y:S01]  /*64d0*/  ISETP.GT.U32.AND P6, PT, R5, R22, PT ;  /* 0x000000160500720c */ /* 0x000fe20003fc4070 */
[----:B------:R-:W-:Y:S01]  /*64e0*/  @!P2 IMAD.MOV R14, RZ, RZ, -R14 ;  /* 0x000000ffff0ea224 */ /* 0x000fe200078e0a0e */
[----:B------:R-:W-:Y:S02]  /*64f0*/  ISETP.GE.AND P5, PT, R12, RZ, PT ;  /* 0x000000ff0c00720c */ /* 0x000fe40003fa6270 */
[----:B------:R-:W-:Y:S01]  /*6500*/  ISETP.GE.AND P2, PT, R2, RZ, PT ;  /* 0x000000ff0200720c */ /* 0x000fe20003f46270 */
[----:B------:R-:W-:Y:S01]  /*6510*/  @!P3 IMAD.IADD R16, R16, 0x1, -R7 ;  /* 0x000000011010b824 */ /* 0x000fe200078e0a07 */
[----:B------:R-:W-:-:S02]  /*6520*/  ISETP.GE.AND P3, PT, R10, RZ, PT ;  /* 0x000000ff0a00720c */ /* 0x000fc40003f66270 */
[----:B------:R-:W-:-:S03]  /*6530*/  SEL R14, R4, R14, !P0 ;  /* 0x0000000e040e7207 */ /* 0x000fc60004000000 */
[----:B------:R-:W-:Y:S02]  /*6540*/  @!P4 IMAD.IADD R20, R20, 0x1, -R7 ;  /* 0x000000011414c824 */ /* 0x000fe400078e0a07 */
[----:B------:R-:W-:Y:S02]  /*6550*/  @!P6 IADD3 R22, PT, PT, R22, -R7, RZ ;  /* 0x800000071616e210 */ /* 0x000fe40007ffe0ff */
[----:B------:R-:W-:Y:S02]  /*6560*/  @!P5 IMAD.MOV R16, RZ, RZ, -R16 ;  /* 0x000000ffff10d224 */ /* 0x000fe400078e0a10 */
[----:B------:R-:W-:Y:S02]  /*6570*/  @!P2 IMAD.MOV R20, RZ, RZ, -R20 ;  /* 0x000000ffff14a224 */ /* 0x000fe400078e0a14 */
[----:B------:R-:W-:Y:S01]  /*6580*/  IMAD.IADD R3, R21, 0x1, R14 ;  /* 0x0000000115037824 */ /* 0x000fe200078e020e */
[C---:B------:R-:W-:Y:S01]  /*6590*/  SEL R16, R4.reuse, R16, !P0 ;  /* 0x0000001004107207 */ /* 0x040fe20004000000 */
[----:B------:R-:W-:Y:S01]  /*65a0*/  @!P3 IMAD.MOV R22, RZ, RZ, -R22 ;  /* 0x000000ffff16b224 */ /* 0x000fe200078e0a16 */
[----:B------:R-:W-:-:S04]  /*65b0*/  SEL R20, R4, R20, !P0 ;  /* 0x0000001404147207 */ /* 0x000fc80004000000 */
[----:B------:R-:W-:Y:S02]  /*65c0*/  SEL R21, R4, R22, !P0 ;  /* 0x0000001604157207 */ /* 0x000fe40004000000 */
[----:B------:R-:W-:-:S04]  /*65d0*/  IADD3 R16, PT, PT, R20, R16, R3 ;  /* 0x0000001014107210 */ /* 0x000fc80007ffe003 */
[----:B------:R-:W-:-:S07]  /*65e0*/  IADD3 R21, PT, PT, R16, R21, RZ ;  /* 0x0000001510157210 */ /* 0x000fce0007ffe0ff */
.L_x_87:
[----:B------:R-:W-:Y:S05]  /*65f0*/  BSYNC.RECONVERGENT B2 ;  /* 0x0000000000027941 */ /* 0x000fea0003800200 */
.L_x_86:
[----:B------:R-:W-:Y:S05]  /*6600*/  @!P1 BRA `(.L_x_79) ;  /* 0x0000000000689947 */ /* 0x000fea0003800000 */
[----:B------:R-:W0:Y:S01]  /*6610*/  LDC R12, c[0x0][0x390] ;  /* 0x0000e400ff0c7b82 */ /* 0x000e220000000800 */
[----:B------:R-:W-:Y:S01]  /*6620*/  LOP3.LUT R7, R19, 0xffff, RZ, 0xc0, !PT ;  /* 0x0000ffff13077812 */ /* 0x000fe200078ec0ff */
[----:B------:R-:W-:-:S03]  /*6630*/  IMAD.IADD R13, R15, 0x1, R18 ;  /* 0x000000010f0d7824 */ /* 0x000fc600078e0212 */
[----:B------:R-:W-:-:S03]  /*6640*/  LEA.HI R7, R7, 0x1, RZ, 0x18 ;  /* 0x0000000107077811 */ /* 0x000fc600078fc0ff */
[----:B------:R-:W1:Y:S01]  /*6650*/  LDC.64 R2, c[0x0][0x380] ;  /* 0x0000e000ff027b82 */ /* 0x000e620000000a00 */
[----:B------:R-:W-:-:S05]  /*6660*/  LOP3.LUT R7, R7, 0x3, RZ, 0xc0, !PT ;  /* 0x0000000307077812 */ /* 0x000fca00078ec0ff */
[----:B------:R-:W-:-:S07]  /*6670*/  IMAD.MOV R7, RZ, RZ, -R7 ;  /* 0x000000ffff077224 */ /* 0x000fce00078e0a07 */
.L_x_88:
[----:B-1----:R-:W-:-:S06]  /*6680*/  IMAD.WIDE.U32 R10, R13, 0x4, R2 ;  /* 0x000000040d0a7825 */ /* 0x002fcc00078e0002 */
[----:B------:R-:W2:Y:S01]  /*6690*/  LDG.E R10, desc[UR10][R10.64] ;  /* 0x0000000a0a0a7981 */ /* 0x000ea2000c1e1900 */
[----:B0-----:R-:W-:Y:S01]  /*66a0*/  IABS R17, R12 ;  /* 0x0000000c00117213 */ /* 0x001fe20000000000 */
[----:B------:R-:W-:Y:S01]  /*66b0*/  VIADD R13, R13, 0x100 ;  /* 0x000001000d0d7836 */ /* 0x000fe20000000000 */
[----:B------:R-:W-:Y:S02]  /*66c0*/  IADD3 R7, PT, PT, R7, 0x1, RZ ;  /* 0x0000000107077810 */ /* 0x000fe40007ffe0ff */
        /* <DEDUP_REMOVED lines=14> */
.L_x_79:
[----:B------:R-:W-:Y:S05]  /*67b0*/  BSYNC.RECONVERGENT B1 ;  /* 0x0000000000017941 */ /* 0x000fea0003800200 */
.L_x_76:
        /* <DEDUP_REMOVED lines=16> */
[----:B------:R-:W-:Y:S02]  /*68c0*/  ISETP.GT.AND P0, PT, R8, 0x17, PT ;  /* 0x000000170800780c */ /* 0x000fe40003f04270 */
[----:B------:R-:W-:Y:S02]  /*68d0*/  IADD3 R4, PT, PT, R3, R4, RZ ;  /* 0x0000000403047210 */ /* 0x000fe40007ffe0ff */
[----:B------:R-:W-:-:S03]  /*68e0*/  @!P1 SHF.R.U32.HI R3, RZ, 0x3, R9 ;  /* 0x00000003ff039819 */ /* 0x000fc60000011609 */
        /* <DEDUP_REMOVED lines=23> */
.L_x_75:
[----:B------:R-:W-:Y:S05]  /*6a60*/  BSYNC.RECONVERGENT B0 ;  /* 0x0000000000007941 */ /* 0x000fea0003800200 */
.L_x_59:
[----:B------:R-:W-:Y:S05]  /*6a70*/  @P0 EXIT ;  /* 0x000000000000094d */ /* 0x000fea0003800000 */
[----:B------:R-:W3:Y:S02]  /*6a80*/  LDC.64 R2, c[0x0][0x398] ;  /* 0x0000e600ff027b82 */ /* 0x000ee40000000a00 */
[----:B---3--:R-:W-:-:S05]  /*6a90*/  IMAD.WIDE.U32 R2, R0, 0x4, R2 ;  /* 0x0000000400027825 */ /* 0x008fca00078e0002 */
[----:B------:R-:W-:Y:S01]  /*6aa0*/  STG.E desc[UR10][R2.64], R11 ;  /* 0x0000000b02007986 */ /* 0x000fe2000c10190a */
[----:B------:R-:W-:Y:S05]  /*6ab0*/  EXIT ;  /* 0x000000000000794d */ /* 0x000fea0003800000 */
.L_x_89:
        /* <DEDUP_REMOVED lines=12> */
.L_x_780:


//--------------------- .text._ZN3cub18CUB_300001_SM_10006detail6reduce28DeviceReduceSingleTileKernelINS2_10policy_hubIijN4cuda3std3__44plusIiEEE10Policy1000EN6thrust24THRUST_300001_SM_1000_NS12zip_iteratorINS7_5tupleIJNSD_6detail15normal_iteratorINSD_10device_ptrIiEEEENSD_17constant_iteratorIiNSD_11use_defaultESM_EEEEEEEPijS9_ii8tupleModEEvT0_T1_T2_T3_T4_T6_ --------------------------
	.section	.text._ZN3cub18CUB_300001_SM_10006detail6reduce28DeviceReduceSingleTileKernelINS2_10policy_hubIijN4cuda3std3__44plusIiEEE10Policy1000EN6thrust24THRUST_300001_SM_1000_NS12zip_iteratorINS7_5tupleIJNSD_6detail15normal_iteratorINSD_10device_ptrIiEEEENSD_17constant_iteratorIiNSD_11use_defaultESM_EEEEEEEPijS9_ii8tupleModEEvT0_T1_T2_T3_T4_T6_,"ax",@progbits
	.align	128
        .global         _ZN3cub18CUB_300001_SM_10006detail6reduce28DeviceReduceSingleTileKernelINS2_10policy_hubIijN4cuda3std3__44plusIiEEE10Policy1000EN6thrust24THRUST_300001_SM_1000_NS12zip_iteratorINS7_5tupleIJNSD_6detail15normal_iteratorINSD_10device_ptrIiEEEENSD_17constant_iteratorIiNSD_11use_defaultESM_EEEEEEEPijS9_ii8tupleModEEvT0_T1_T2_T3_T4_T6_
        .type           _ZN3cub18CUB_300001_SM_10006detail6reduce28DeviceReduceSingleTileKernelINS2_10policy_hubIijN4cuda3std3__44plusIiEEE10Policy1000EN6thrust24THRUST_300001_SM_1000_NS12zip_iteratorINS7_5tupleIJNSD_6detail15normal_iteratorINSD_10device_ptrIiEEEENSD_17constant_iteratorIiNSD_11use_defaultESM_EEEEEEEPijS9_ii8tupleModEEvT0_T1_T2_T3_T4_T6_,@function
        .size           _ZN3cub18CUB_300001_SM_10006detail6reduce28DeviceReduceSingleTileKernelINS2_10policy_hubIijN4cuda3std3__44plusIiEEE10Policy1000EN6thrust24THRUST_300001_SM_1000_NS12zip_iteratorINS7_5tupleIJNSD_6detail15normal_iteratorINSD_10device_ptrIiEEEENSD_17constant_iteratorIiNSD_11use_defaultESM_EEEEEEEPijS9_ii8tupleModEEvT0_T1_T2_T3_T4_T6_,(.L_x_781 - _ZN3cub18CUB_300001_SM_10006detail6reduce28DeviceReduceSingleTileKernelINS2_10policy_hubIijN4cuda3std3__44plusIiEEE10Policy1000EN6thrust24THRUST_300001_SM_1000_NS12zip_iteratorINS7_5tupleIJNSD_6detail15normal_iteratorINSD_10device_ptrIiEEEENSD_17constant_iteratorIiNSD_11use_defaultESM_EEEEEEEPijS9_ii8tupleModEEvT0_T1_T2_T3_T4_T6_)
        .other          _ZN3cub18CUB_300001_SM_10006detail6reduce28DeviceReduceSingleTileKernelINS2_10policy_hubIijN4cuda3std3__44plusIiEEE10Policy1000EN6thrust24THRUST_300001_SM_1000_NS12zip_iteratorINS7_5tupleIJNSD_6detail15normal_iteratorINSD_10device_ptrIiEEEENSD_17constant_iteratorIiNSD_11use_defaultESM_EEEEEEEPijS9_ii8tupleModEEvT0_T1_T2_T3_T4_T6_,@"STO_CUDA_ENTRY STV_DEFAULT"
_ZN3cub18CUB_300001_SM_10006detail6reduce28DeviceReduceSingleTileKernelINS2_10policy_hubIijN4cuda3std3__44plusIiEEE10Policy1000EN6thrust24THRUST_300001_SM_1000_NS12zip_iteratorINS7_5tupleIJNSD_6detail15normal_iteratorINSD_10device_ptrIiEEEENSD_17constant_iteratorIiNSD_11use_defaultESM_EEEEEEEPijS9_ii8tupleModEEvT0_T1_T2_T3_T4_T6_:
.text._ZN3cub18CUB_300001_SM_10006detail6reduce28DeviceReduceSingleTileKernelINS2_10policy_hubIijN4cuda3std3__44plusIiEEE10Policy1000EN6thrust24THRUST_300001_SM_1000_NS12zip_iteratorINS7_5tupleIJNSD_6detail15normal_iteratorINSD_10device_ptrIiEEEENSD_17constant_iteratorIiNSD_11use_defaultESM_EEEEEEEPijS9_ii8tupleModEEvT0_T1_T2_T3_T4_T6_:
[----:B------:R-:W-:Y:S01]  /*0000*/  LDC R1, c[0x0][0x37c] ;  /* 0x0000df00ff017b82 */ /* 0x000fe20000000800 */
[----:B------:R-:W0:Y:S01]  /*0010*/  LDCU UR4, c[0x0][0x3a0] ;  /* 0x00007400ff0477ac */ /* 0x000e220008000800 */
[----:B------:R-:W1:Y:S01]  /*0020*/  LDCU.64 UR6, c[0x0][0x358] ;  /* 0x00006b00ff0677ac */ /* 0x000e620008000a00 */
[----:B0-----:R-:W-:-:S09]  /*0030*/  UISETP.NE.AND UP0, UPT, UR4, URZ, UPT ;  /* 0x000000ff0400728c */ /* 0x001fd2000bf05270 */
        /* <DEDUP_REMOVED lines=8> */
.L_x_90:
[----:B------:R-:W-:Y:S01]  /*00c0*/  UISETP.GT.U32.AND UP0, UPT, UR4, 0xfff, UPT ;  /* 0x00000fff0400788c */ /* 0x000fe2000bf04070 */
[----:B------:R-:W-:Y:S08]  /*00d0*/  BSSY.RECONVERGENT B0, `(.L_x_91) ;  /* 0x000065c000007945 */ /* 0x000ff00003800200 */
        /* <DEDUP_REMOVED lines=29> */
[----:B------:R-:W-:-:S05]  /*02b0*/  @!P1 IMAD.IADD R3, R3, 0x1, -R8 ;  /* 0x0000000103039824 */ /* 0x000fca00078e0a08 */
[----:B------:R-:W-:Y:S02]  /*02c0*/  @!P2 IADD3 R3, PT, PT, -R3, RZ, RZ ;  /* 0x000000ff0303a210 */ /* 0x000fe40007ffe1ff */
[----:B------:R-:W-:Y:S01]  /*02d0*/  @!P0 LOP3.LUT R3, RZ, R7, RZ, 0x33, !PT ;  /* 0x00000007ff038212 */ /* 0x000fe200078e33ff */
[----:B------:R-:W-:-:S04]  /*02e0*/  VIADD R7, R0, 0x100 ;  /* 0x0000010000077836 */ /* 0x000fc80000000000 */
[----:B------:R-:W-:-:S07]  /*02f0*/  IMAD.MOV.U32 R17, RZ, RZ, R3 ;  /* 0x000000ffff117224 */ /* 0x000fce00078e0003 */
.L_x_94:
[----:B------:R-:W-:Y:S05]  /*0300*/  BSYNC.RECONVERGENT B1 ;  /* 0x0000000000017941 */ /* 0x000fea0003800200 */
.L_x_93:
        /* <DEDUP_REMOVED lines=12> */
[----:B------:R-:W-:Y:S01]  /*03d0*/  LOP3.LUT R8, R6, 0x1fffff0, RZ, 0xc0, !PT ;  /* 0x01fffff006087812 */ /* 0x000fe200078ec0ff */
[----:B------:R-:W-:-:S04]  /*03e0*/  IMAD.MOV.U32 R4, RZ, RZ, RZ ;  /* 0x000000ffff047224 */ /* 0x000fc800078e00ff */
        /* <DEDUP_REMOVED lines=12> */
[----:B------:R-:W-:-:S04]  /*04b0*/  IMAD R13, R13, R10, RZ ;  /* 0x0000000a0d0d7224 */ /* 0x000fc800078e02ff */
[----:B-1----:R-:W-:-:S07]  /*04c0*/  IMAD.HI.U32 R4, R5, R13, R4 ;  /* 0x0000000d05047227 */ /* 0x002fce00078e0004 */
.L_x_99:
        /* <DEDUP_REMOVED lines=16> */
[----:B------:R-:W-:Y:S01]  /*05d0*/  IABS R16, R9 ;  /* 0x0000000900107213 */ /* 0x000fe20000000000 */
[----:B------:R-:W-:Y:S01]  /*05e0*/  VIADD R8, R8, 0x10 ;  /* 0x0000001008087836 */ /* 0x000fe20000000000 */
[----:B------:R-:W-:-:S02]  /*05f0*/  IADD3 R7, PT, PT, R7, 0x1000, RZ ;  /* 0x0000100007077810 */ /* 0x000fc40007ffe0ff */
[----:B------:R-:W0:Y:S08]  /*0600*/  I2F.RP R30, R16 ;  /* 0x00000010001e7306 */ /* 0x000e300000209400 */
[----:B0-----:R-:W0:Y:S02]  /*0610*/  MUFU.RCP R30, R30 ;  /* 0x0000001e001e7308 */ /* 0x001e240000001000 */
[----:B0-----:R-:W-:-:S06]  /*0620*/  IADD3 R5, PT, PT, R30, 0xffffffe, RZ ;  /* 0x0ffffffe1e057810 */ /* 0x001fcc0007ffe0ff */
[----:B------:R-:W0:Y:S02]  /*0630*/  F2I.FTZ.U32.TRUNC.NTZ R5, R5 ;  /* 0x0000000500057305 */ /* 0x000e24000021f000 */
[----:B0-----:R-:W-:-:S04]  /*0640*/  IMAD.MOV R31, RZ, RZ, -R5 ;  /* 0x000000ffff1f7224 */ /* 0x001fc800078e0a05 */
[----:B------:R-:W-:Y:S01]  /*0650*/  IMAD R31, R31, R16, RZ ;  /* 0x000000101f1f7224 */ /* 0x000fe200078e02ff */
[----:B--2---:R-:W-:Y:S02]  /*0660*/  IABS R29, R32 ;  /* 0x00000020001d7213 */ /* 0x004fe40000000000 */
[----:B------:R-:W-:Y:S02]  /*0670*/  ISETP.GE.AND P4, PT, R32, RZ, PT ;  /* 0x000000ff2000720c */ /* 0x000fe40003f86270 */
[----:B---3--:R-:W-:Y:S01]  /*0680*/  IABS R30, R27 ;  /* 0x0000001b001e7213 */ /* 0x008fe20000000000 */
[----:B------:R-:W-:Y:S01]  /*0690*/  IMAD.HI.U32 R4, R4, R29, RZ ;  /* 0x0000001d04047227 */ /* 0x000fe200078e00ff */
[----:B------:R-:W-:Y:S02]  /*06a0*/  ISETP.GE.AND P6, PT, R27, RZ, PT ;  /* 0x000000ff1b00720c */ /* 0x000fe40003fc6270 */
[----:B----4-:R-:W-:Y:S01]  /*06b0*/  IABS R33, R26 ;  /* 0x0000001a00217213 */ /* 0x010fe20000000000 */
[----:B------:R-:W-:Y:S01]  /*06c0*/  IMAD.MOV R4, RZ, RZ, -R4 ;  /* 0x000000ffff047224 */ /* 0x000fe200078e0a04 */
[----:B-----5:R-:W-:-:S03]  /*06d0*/  IABS R35, R25 ;  /* 0x0000001900237213 */ /* 0x020fc60000000000 */
[----:B------:R-:W-:Y:S02]  /*06e0*/  IMAD R29, R16, R4, R29 ;  /* 0x00000004101d7224 */ /* 0x000fe400078e021d */
[----:B------:R-:W-:Y:S01]  /*06f0*/  IMAD.MOV.U32 R4, RZ, RZ, RZ ;  /* 0x000000ffff047224 */ /* 0x000fe200078e00ff */
[----:B------:R-:W-:Y:S02]  /*0700*/  IABS R37, R24 ;  /* 0x0000001800257213 */ /* 0x000fe40000000000 */
[----:B------:R-:W-:Y:S01]  /*0710*/  ISETP.GT.U32.AND P1, PT, R10, R29, PT ;  /* 0x0000001d0a00720c */ /* 0x000fe20003f24070 */
[----:B------:R-:W-:Y:S01]  /*0720*/  IMAD.HI.U32 R4, R5, R31, R4 ;  /* 0x0000001f05047227 */ /* 0x000fe200078e0004 */
[----:B------:R-:W-:-:S03]  /*0730*/  IABS R39, R23 ;  /* 0x0000001700277213 */ /* 0x000fc60000000000 */
[----:B------:R-:W-:-:S04]  /*0740*/  IMAD.MOV.U32 R31, RZ, RZ, R30 ;  /* 0x000000ffff1f7224 */ /* 0x000fc800078e001e */
[----:B------:R-:W-:-:S04]  /*0750*/  IMAD.HI.U32 R5, R4, R31, RZ ;  /* 0x0000001f04057227 */ /* 0x000fc800078e00ff */
[----:B------:R-:W-:Y:S02]  /*0760*/  @!P1 IMAD.IADD R29, R29, 0x1, -R16 ;  /* 0x000000011d1d9824 */ /* 0x000fe400078e0a10 */
[----:B------:R-:W-:Y:S02]  /*0770*/  IMAD.MOV R30, RZ, RZ, -R5 ;  /* 0x000000ffff1e7224 */ /* 0x000fe400078e0a05 */
[----:B------:R-:W-:Y:S01]  /*0780*/  IMAD.HI.U32 R5, R4, R33, RZ ;  /* 0x0000002104057227 */ /* 0x000fe200078e00ff */
[----:B------:R-:W-:-:S03]  /*0790*/  ISETP.GT.U32.AND P1, PT, R10, R29, PT ;  /* 0x0000001d0a00720c */ /* 0x000fc60003f24070 */
[----:B------:R-:W-:Y:S02]  /*07a0*/  IMAD R31, R16, R30, R31 ;  /* 0x0000001e101f7224 */ /* 0x000fe400078e021f */
[----:B------:R-:W-:Y:S02]  /*07b0*/  IMAD.MOV.U32 R10, RZ, RZ, R16 ;  /* 0x000000ffff0a7224 */ /* 0x000fe400078e0010 */
[----:B------:R-:W-:Y:S02]  /*07c0*/  IMAD.MOV R30, RZ, RZ, -R5 ;  /* 0x000000ffff1e7224 */ /* 0x000fe400078e0a05 */
[----:B------:R-:W-:Y:S01]  /*07d0*/  IMAD.HI.U32 R5, R4, R35, RZ ;  /* 0x0000002304057227 */ /* 0x000fe200078e00ff */
[----:B------:R-:W-:-:S03]  /*07e0*/  ISETP.GT.U32.AND P2, PT, R10, R31, PT ;  /* 0x0000001f0a00720c */ /* 0x000fc60003f44070 */
[----:B------:R-:W-:Y:S01]  /*07f0*/  IMAD R33, R16, R30, R33 ;  /* 0x0000001e10217224 */ /* 0x000fe200078e0221 */
[----:B------:R-:W-:Y:S01]  /*0800*/  IADD3 R30, PT, PT, -R5, RZ, RZ ;  /* 0x000000ff051e7210 */ /* 0x000fe20007ffe1ff */
[----:B------:R-:W-:-:S03]  /*0810*/  IMAD.HI.U32 R5, R4, R37, RZ ;  /* 0x0000002504057227 */ /* 0x000fc600078e00ff */
[----:B------:R-:W-:Y:S01]  /*0820*/  ISETP.GT.U32.AND P5, PT, R10, R33, PT ;  /* 0x000000210a00720c */ /* 0x000fe20003fa4070 */
[----:B------:R-:W-:Y:S02]  /*0830*/  IMAD R35, R16, R30, R35 ;  /* 0x0000001e10237224 */ /* 0x000fe400078e0223 */
[----:B------:R-:W-:-:S03]  /*0840*/  IMAD.HI.U32 R30, R4, R39, RZ ;  /* 0x00000027041e7227 */ /* 0x000fc600078e00ff */
[C---:B------:R-:W-:Y:S01]  /*0850*/  ISETP.GT.U32.AND P3, PT, R10.reuse, R35, PT ;  /* 0x000000230a00720c */ /* 0x040fe20003f64070 */
[----:B------:R-:W-:Y:S02]  /*0860*/  @!P2 IMAD.IADD R31, R31, 0x1, -R16 ;  /* 0x000000011f1fa824 */ /* 0x000fe400078e0a10 */
[----:B------:R-:W-:Y:S02]  /*0870*/  IMAD.MOV R5, RZ, RZ, -R5 ;  /* 0x000000ffff057224 */ /* 0x000fe400078e0a05 */
[----:B------:R-:W-:Y:S01]  /*0880*/  IMAD.MOV R30, RZ, RZ, -R30 ;  /* 0x000000ffff1e7224 */ /* 0x000fe200078e0a1e */
[----:B------:R-:W-:Y:S01]  /*0890*/  ISETP.GT.U32.AND P2, PT, R10, R31, PT ;  /* 0x0000001f0a00720c */ /* 0x000fe20003f44070 */
[--C-:B------:R-:W-:Y:S02]  /*08a0*/  @!P5 IMAD.IADD R33, R33, 0x1, -R16.reuse ;  /* 0x000000012121d824 */ /* 0x100fe400078e0a10 */
[----:B------:R-:W-:Y:S01]  /*08b0*/  IMAD R27, R16, R5, R37 ;  /* 0x00000005101b7224 */ /* 0x000fe200078e0225 */
[----:B------:R-:W-:Y:S01]  /*08c0*/  LOP3.LUT R5, RZ, R9, RZ, 0x33, !PT ;  /* 0x00000009ff057212 */ /* 0x000fe200078e33ff */
[--C-:B------:R-:W-:Y:S01]  /*08d0*/  @!P1 IMAD.IADD R29, R29, 0x1, -R16.reuse ;  /* 0x000000011d1d9824 */ /* 0x100fe200078e0a10 */
[----:B------:R-:W-:Y:S01]  /*08e0*/  ISETP.GT.U32.AND P5, PT, R10, R33, PT ;  /* 0x000000210a00720c */ /* 0x000fe20003fa4070 */
[----:B------:R-:W-:Y:S01]  /*08f0*/  @!P3 IMAD.IADD R35, R35, 0x1, -R16 ;  /* 0x000000012323b824 */ /* 0x000fe200078e0a10 */
[----:B------:R-:W-:Y:S01]  /*0900*/  ISETP.NE.AND P1, PT, R9, RZ, PT ;  /* 0x000000ff0900720c */ /* 0x000fe20003f25270 */
[----:B------:R-:W-:-:S02]  /*0910*/  IMAD R37, R16, R30, R39 ;  /* 0x0000001e10257224 */ /* 0x000fc400078e0227 */
[----:B------:R-:W-:Y:S01]  /*0920*/  @!P4 IMAD.MOV R29, RZ, RZ, -R29 ;  /* 0x000000ffff1dc224 */ /* 0x000fe200078e0a1d */
[C---:B------:R-:W-:Y:S01]  /*0930*/  ISETP.GT.U32.AND P4, PT, R10.reuse, R27, PT ;  /* 0x0000001b0a00720c */ /* 0x040fe20003f84070 */
[--C-:B------:R-:W-:Y:S01]  /*0940*/  @!P2 IMAD.IADD R31, R31, 0x1, -R16.reuse ;  /* 0x000000011f1fa824 */ /* 0x100fe200078e0a10 */
[C---:B------:R-:W-:Y:S02]  /*0950*/  ISETP.GT.U32.AND P2, PT, R10.reuse, R35, PT ;  /* 0x000000230a00720c */ /* 0x040fe40003f44070 */
[----:B------:R-:W-:Y:S02]  /*0960*/  ISETP.GT.U32.AND P3, PT, R10, R37, PT ;  /* 0x000000250a00720c */ /* 0x000fe40003f64070 */
[----:B------:R-:W-:Y:S01]  /*0970*/  @!P6 IADD3 R31, PT, PT, -R31, RZ, RZ ;  /* 0x000000ff1f1fe210 */ /* 0x000fe20007ffe1ff */
[----:B------:R-:W-:Y:S01]  /*0980*/  @!P5 IMAD.IADD R33, R33, 0x1, -R16 ;  /* 0x000000012121d824 */ /* 0x000fe200078e0a10 */
[----:B------:R-:W-:Y:S02]  /*0990*/  ISETP.GE.AND P5, PT, R25, RZ, PT ;  /* 0x000000ff1900720c */ /* 0x000fe40003fa6270 */
[----:B------:R-:W-:-:S02]  /*09a0*/  ISETP.GE.AND P6, PT, R26, RZ, PT ;  /* 0x000000ff1a00720c */ /* 0x000fc40003fc6270 */
[----:B------:R-:W-:Y:S01]  /*09b0*/  SEL R29, R5, R29, !P1 ;  /* 0x0000001d051d7207 */ /* 0x000fe20004800000 */
[--C-:B------:R-:W-:Y:S01]  /*09c0*/  @!P4 IMAD.IADD R27, R27, 0x1, -R16.reuse ;  /* 0x000000011b1bc824 */ /* 0x100fe200078e0a10 */
[----:B------:R-:W-:Y:S01]  /*09d0*/  SEL R26, R5, R31, !P1 ;  /* 0x0000001f051a7207 */ /* 0x000fe20004800000 */
[--C-:B------:R-:W-:Y:S01]  /*09e0*/  @!P2 IMAD.IADD R35, R35, 0x1, -R16.reuse ;  /* 0x000000012323a824 */ /* 0x100fe200078e0a10 */
[----:B------:R-:W-:Y:S01]  /*09f0*/  IABS R25, R22 ;  /* 0x0000001600197213 */ /* 0x000fe20000000000 */
[----:B------:R-:W-:Y:S01]  /*0a00*/  @!P3 IMAD.IADD R37, R37, 0x1, -R16 ;  /* 0x000000012525b824 */ /* 0x000fe200078e0a10 */
[----:B------:R-:W-:Y:S02]  /*0a10*/  IADD3 R26, PT, PT, R26, R29, R17 ;  /* 0x0000001d1a1a7210 */ /* 0x000fe40007ffe011 */
[----:B------:R-:W-:Y:S01]  /*0a20*/  IABS R29, R21 ;  /* 0x00000015001d7213 */ /* 0x000fe20000000000 */
[----:B------:R-:W-:Y:S01]  /*0a30*/  IMAD.HI.U32 R17, R4, R25, RZ ;  /* 0x0000001904117227 */ /* 0x000fe200078e00ff */
[----:B------:R-:W-:-:S02]  /*0a40*/  ISETP.GT.U32.AND P3, PT, R10, R27, PT ;  /* 0x0000001b0a00720c */ /* 0x000fc40003f64070 */
[----:B------:R-:W-:Y:S01]  /*0a50*/  ISETP.GT.U32.AND P2, PT, R10, R37, PT ;  /* 0x000000250a00720c */ /* 0x000fe20003f44070 */
[----:B------:R-:W-:Y:S01]  /*0a60*/  @!P5 IMAD.MOV R35, RZ, RZ, -R35 ;  /* 0x000000ffff23d224 */ /* 0x000fe200078e0a23 */
[----:B------:R-:W-:Y:S01]  /*0a70*/  ISETP.GE.AND P5, PT, R23, RZ, PT ;  /* 0x000000ff1700720c */ /* 0x000fe20003fa6270 */
[----:B------:R-:W-:Y:S01]  /*0a80*/  IMAD.MOV R23, RZ, RZ, -R17 ;  /* 0x000000ffff177224 */ /* 0x000fe200078e0a11 */
[----:B------:R-:W-:Y:S01]  /*0a90*/  ISETP.GE.AND P4, PT, R24, RZ, PT ;  /* 0x000000ff1800720c */ /* 0x000fe20003f86270 */
[----:B------:R-:W-:Y:S01]  /*0aa0*/  IMAD.HI.U32 R17, R4, R29, RZ ;  /* 0x0000001d04117227 */ /* 0x000fe200078e00ff */
[----:B------:R-:W-:Y:S02]  /*0ab0*/  IABS R31, R20 ;  /* 0x00000014001f7213 */ /* 0x000fe40000000000 */
[----:B------:R-:W-:Y:S01]  /*0ac0*/  SEL R35, R5, R35, !P1 ;  /* 0x0000002305237207 */ /* 0x000fe20004800000 */
[----:B------:R-:W-:Y:S02]  /*0ad0*/  IMAD.MOV R17, RZ, RZ, -R17 ;  /* 0x000000ffff117224 */ /* 0x000fe400078e0a11 */
[----:B------:R-:W-:-:S02]  /*0ae0*/  IMAD R23, R16, R23, R25 ;  /* 0x0000001710177224 */ /* 0x000fc400078e0219 */
[----:B------:R-:W-:Y:S01]  /*0af0*/  @!P3 IMAD.IADD R27, R27, 0x1, -R16 ;  /* 0x000000011b1bb824 */ /* 0x000fe200078e0a10 */
[----:B------:R-:W-:Y:S01]  /*0b00*/  @!P2 IADD3 R37, PT, PT, R37, -R16, RZ ;  /* 0x800000102525a210 */ /* 0x000fe20007ffe0ff */
[----:B------:R-:W-:Y:S01]  /*0b10*/  IMAD R25, R16, R17, R29 ;  /* 0x0000001110197224 */ /* 0x000fe200078e021d */
[----:B------:R-:W-:Y:S01]  /*0b20*/  ISETP.GT.U32.AND P2, PT, R10, R23, PT ;  /* 0x000000170a00720c */ /* 0x000fe20003f44070 */
[----:B------:R-:W-:Y:S01]  /*0b30*/  IMAD.HI.U32 R24, R4, R31, RZ ;  /* 0x0000001f04187227 */ /* 0x000fe200078e00ff */
[----:B------:R-:W-:Y:S02]  /*0b40*/  IABS R29, R18 ;  /* 0x00000012001d7213 */ /* 0x000fe40000000000 */
[----:B------:R-:W-:Y:S01]  /*0b50*/  ISETP.GE.AND P3, PT, R21, RZ, PT ;  /* 0x000000ff1500720c */ /* 0x000fe20003f66270 */
[----:B------:R-:W-:Y:S01]  /*0b60*/  @!P4 IMAD.MOV R27, RZ, RZ, -R27 ;  /* 0x000000ffff1bc224 */ /* 0x000fe200078e0a1b */
[----:B------:R-:W-:Y:S01]  /*0b70*/  ISETP.GT.U32.AND P4, PT, R10, R25, PT ;  /* 0x000000190a00720c */ /* 0x000fe20003f84070 */
[----:B------:R-:W-:-:S02]  /*0b80*/  IMAD.MOV R24, RZ, RZ, -R24 ;  /* 0x000000ffff187224 */ /* 0x000fc400078e0a18 */
[----:B------:R-:W-:Y:S01]  /*0b90*/  @!P6 IMAD.MOV R33, RZ, RZ, -R33 ;  /* 0x000000ffff21e224 */ /* 0x000fe200078e0a21 */
[C---:B------:R-:W-:Y:S01]  /*0ba0*/  SEL R27, R5.reuse, R27, !P1 ;  /* 0x0000001b051b7207 */ /* 0x040fe20004800000 */
[----:B------:R-:W-:Y:S02]  /*0bb0*/  IMAD R31, R16, R24, R31 ;  /* 0x00000018101f7224 */ /* 0x000fe400078e021f */
[----:B------:R-:W-:Y:S01]  /*0bc0*/  @!P5 IMAD.MOV R37, RZ, RZ, -R37 ;  /* 0x000000ffff25d224 */ /* 0x000fe200078e0a25 */
[----:B------:R-:W-:Y:S01]  /*0bd0*/  SEL R33, R5, R33, !P1 ;  /* 0x0000002105217207 */ /* 0x000fe20004800000 */
[----:B------:R-:W-:Y:S01]  /*0be0*/  @!P2 IMAD.IADD R23, R23, 0x1, -R16 ;  /* 0x000000011717a824 */ /* 0x000fe200078e0a10 */
[----:B------:R-:W-:Y:S02]  /*0bf0*/  ISETP.GT.U32.AND P6, PT, R10, R31, PT ;  /* 0x0000001f0a00720c */ /* 0x000fe40003fc4070 */
[----:B------:R-:W-:Y:S01]  /*0c00*/  IADD3 R26, PT, PT, R35, R33, R26 ;  /* 0x00000021231a7210 */ /* 0x000fe20007ffe01a */
[----:B------:R-:W-:Y:S01]  /*0c10*/  @!P4 IMAD.IADD R25, R25, 0x1, -R16 ;  /* 0x000000011919c824 */ /* 0x000fe200078e0a10 */
[----:B------:R-:W-:-:S02]  /*0c20*/  SEL R17, R5, R37, !P1 ;  /* 0x0000002505117207 */ /* 0x000fc40004800000 */
[C---:B------:R-:W-:Y:S02]  /*0c30*/  ISETP.GT.U32.AND P2, PT, R10.reuse, R23, PT ;  /* 0x000000170a00720c */ /* 0x040fe40003f44070 */
[----:B------:R-:W-:Y:S02]  /*0c40*/  IADD3 R17, PT, PT, R17, R27, R26 ;  /* 0x0000001b11117210 */ /* 0x000fe40007ffe01a */
[----:B------:R-:W-:Y:S02]  /*0c50*/  IABS R27, R19 ;  /* 0x00000013001b7213 */ /* 0x000fe40000000000 */
[----:B------:R-:W-:Y:S01]  /*0c60*/  ISETP.GT.U32.AND P4, PT, R10, R25, PT ;  /* 0x000000190a00720c */ /* 0x000fe20003f84070 */
[----:B------:R-:W-:Y:S01]  /*0c70*/  @!P6 IMAD.IADD R31, R31, 0x1, -R16 ;  /* 0x000000011f1fe824 */ /* 0x000fe200078e0a10 */
[----:B------:R-:W-:Y:S01]  /*0c80*/  ISETP.GE.AND P5, PT, R22, RZ, PT ;  /* 0x000000ff1600720c */ /* 0x000fe20003fa6270 */
[----:B------:R-:W-:Y:S01]  /*0c90*/  IMAD.HI.U32 R21, R4, R27, RZ ;  /* 0x0000001b04157227 */ /* 0x000fe200078e00ff */
[----:B------:R-:W-:-:S02]  /*0ca0*/  IABS R33, R11 ;  /* 0x0000000b00217213 */ /* 0x000fc40000000000 */
[----:B------:R-:W-:Y:S01]  /*0cb0*/  ISETP.GT.U32.AND P6, PT, R10, R31, PT ;  /* 0x0000001f0a00720c */ /* 0x000fe20003fc4070 */
[----:B------:R-:W-:Y:S01]  /*0cc0*/  IMAD.HI.U32 R22, R4, R29, RZ ;  /* 0x0000001d04167227 */ /* 0x000fe200078e00ff */
[----:B------:R-:W-:Y:S02]  /*0cd0*/  IABS R35, R12 ;  /* 0x0000000c00237213 */ /* 0x000fe40000000000 */
[----:B------:R-:W-:Y:S01]  /*0ce0*/  @!P2 IADD3 R23, PT, PT, R23, -R16, RZ ;  /* 0x800000101717a210 */ /* 0x000fe20007ffe0ff */
[----:B------:R-:W-:Y:S01]  /*0cf0*/  IMAD.MOV R21, RZ, RZ, -R21 ;  /* 0x000000ffff157224 */ /* 0x000fe200078e0a15 */
[----:B------:R-:W-:Y:S01]  /*0d00*/  ISETP.GE.AND P2, PT, R20, RZ, PT ;  /* 0x000000ff1400720c */ /* 0x000fe20003f46270 */
[----:B------:R-:W-:Y:S01]  /*0d10*/  IMAD.MOV R24, RZ, RZ, -R22 ;  /* 0x000000ffff187224 */ /* 0x000fe200078e0a16 */
[----:B------:R-:W-:Y:S01]  /*0d20*/  IABS R37, R15 ;  /* 0x0000000f00257213 */ /* 0x000fe20000000000 */
[----:B------:R-:W-:-:S04]  /*0d30*/  IMAD.HI.U32 R22, R4, R33, RZ ;  /* 0x0000002104167227 */ /* 0x000fc800078e00ff */
[----:B------:R-:W-:Y:S02]  /*0d40*/  IMAD R27, R16, R21, R27 ;  /* 0x00000015101b7224 */ /* 0x000fe400078e021b */
[----:B------:R-:W-:Y:S02]  /*0d50*/  IMAD.MOV R22, RZ, RZ, -R22 ;  /* 0x000000ffff167224 */ /* 0x000fe400078e0a16 */
[----:B------:R-:W-:Y:S01]  /*0d60*/  @!P4 IMAD.IADD R25, R25, 0x1, -R16 ;  /* 0x000000011919c824 */ /* 0x000fe200078e0a10 */
[----:B------:R-:W-:Y:S01]  /*0d70*/  ISETP.GT.U32.AND P4, PT, R10, R27, PT ;  /* 0x0000001b0a00720c */ /* 0x000fe20003f84070 */
[----:B------:R-:W-:Y:S02]  /*0d80*/  IMAD R21, R16, R24, R29 ;  /* 0x0000001810157224 */ /* 0x000fe400078e021d */
[----:B------:R-:W-:-:S04]  /*0d90*/  IMAD.HI.U32 R20, R4, R35, RZ ;  /* 0x0000002304147227 */ /* 0x000fc800078e00ff */
[----:B------:R-:W-:Y:S01]  /*0da0*/  IMAD R29, R16, R22, R33 ;  /* 0x00000016101d7224 */ /* 0x000fe200078e0221 */
[----:B------:R-:W-:Y:S01]  /*0db0*/  IABS R33, R13 ;  /* 0x0000000d00217213 */ /* 0x000fe20000000000 */
[----:B------:R-:W-:Y:S01]  /*0dc0*/  @!P5 IMAD.MOV R23, RZ, RZ, -R23 ;  /* 0x000000ffff17d224 */ /* 0x000fe200078e0a17 */
[C---:B------:R-:W-:Y:S01]  /*0dd0*/  ISETP.GT.U32.AND P5, PT, R10.reuse, R21, PT ;  /* 0x000000150a00720c */ /* 0x040fe20003fa4070 */
[----:B------:R-:W-:Y:S02]  /*0de0*/  IMAD.MOV R20, RZ, RZ, -R20 ;  /* 0x000000ffff147224 */ /* 0x000fe400078e0a14 */
[--C-:B------:R-:W-:Y:S01]  /*0df0*/  @!P6 IMAD.IADD R31, R31, 0x1, -R16.reuse ;  /* 0x000000011f1fe824 */ /* 0x100fe200078e0a10 */
[----:B------:R-:W-:Y:S01]  /*0e00*/  ISETP.GT.U32.AND P6, PT, R10, R29, PT ;  /* 0x0000001d0a00720c */ /* 0x000fe20003fc4070 */
[----:B------:R-:W-:Y:S01]  /*0e10*/  @!P3 IMAD.MOV R25, RZ, RZ, -R25 ;  /* 0x000000ffff19b224 */ /* 0x000fe200078e0a19 */
[----:B------:R-:W-:Y:S01]  /*0e20*/  ISETP.GE.AND P3, PT, R19, RZ, PT ;  /* 0x000000ff1300720c */ /* 0x000fe20003f66270 */
[----:B------:R-:W-:Y:S01]  /*0e30*/  IMAD R19, R16, R20, R35 ;  /* 0x0000001410137224 */ /* 0x000fe200078e0223 */
[----:B------:R-:W-:Y:S01]  /*0e40*/  IABS R35, R14 ;  /* 0x0000000e00237213 */ /* 0x000fe20000000000 */
[----:B------:R-:W-:Y:S01]  /*0e50*/  IMAD.MOV.U32 R20, RZ, RZ, R31 ;  /* 0x000000ffff147224 */ /* 0x000fe200078e001f */
[----:B------:R-:W-:Y:S01]  /*0e60*/  SEL R23, R5, R23, !P1 ;  /* 0x0000001705177207 */ /* 0x000fe20004800000 */
[----:B------:R-:W-:-:S02]  /*0e70*/  @!P4 IMAD.IADD R27, R27, 0x1, -R16 ;  /* 0x000000011b1bc824 */ /* 0x000fc400078e0a10 */
[----:B------:R-:W-:Y:S01]  /*0e80*/  @!P2 IMAD.MOV R20, RZ, RZ, -R20 ;  /* 0x000000ffff14a224 */ /* 0x000fe200078e0a14 */
[----:B------:R-:W-:Y:S01]  /*0e90*/  ISETP.GT.U32.AND P2, PT, R10, R19, PT ;  /* 0x000000130a00720c */ /* 0x000fe20003f44070 */
[----:B------:R-:W-:Y:S01]  /*0ea0*/  IMAD.HI.U32 R22, R4, R33, RZ ;  /* 0x0000002104167227 */ /* 0x000fe200078e00ff */
[----:B------:R-:W-:Y:S02]  /*0eb0*/  ISETP.GT.U32.AND P4, PT, R10, R27, PT ;  /* 0x0000001b0a00720c */ /* 0x000fe40003f84070 */
[----:B------:R-:W-:Y:S01]  /*0ec0*/  @!P5 IADD3 R21, PT, PT, R21, -R16, RZ ;  /* 0x800000101515d210 */ /* 0x000fe20007ffe0ff */
[----:B------:R-:W-:Y:S01]  /*0ed0*/  @!P6 IMAD.IADD R29, R29, 0x1, -R16 ;  /* 0x000000011d1de824 */ /* 0x000fe200078e0a10 */
[----:B------:R-:W-:Y:S01]  /*0ee0*/  SEL R20, R5, R20, !P1 ;  /* 0x0000001405147207 */ /* 0x000fe20004800000 */
[----:B------:R-:W-:Y:S01]  /*0ef0*/  IMAD.HI.U32 R24, R4, R35, RZ ;  /* 0x0000002304187227 */ /* 0x000fe200078e00ff */
[C---:B------:R-:W-:Y:S02]  /*0f00*/  ISETP.GT.U32.AND P5, PT, R10.reuse, R21, PT ;  /* 0x000000150a00720c */ /* 0x040fe40003fa4070 */
[----:B------:R-:W-:Y:S01]  /*0f10*/  ISETP.GT.U32.AND P6, PT, R10, R29, PT ;  /* 0x0000001d0a00720c */ /* 0x000fe20003fc4070 */
[----:B------:R-:W-:-:S02]  /*0f20*/  IMAD.MOV R26, RZ, RZ, -R22 ;  /* 0x000000ffff1a7224 */ /* 0x000fc400078e0a16 */
[----:B------:R-:W-:Y:S01]  /*0f30*/  IMAD.HI.U32 R22, R4, R37, RZ ;  /* 0x0000002504167227 */ /* 0x000fe200078e00ff */
[----:B------:R-:W-:-:S03]  /*0f40*/  @!P2 IADD3 R19, PT, PT, R19, -R16, RZ ;  /* 0x800000101313a210 */ /* 0x000fc60007ffe0ff */
[----:B------:R-:W-:Y:S01]  /*0f50*/  IMAD.MOV R24, RZ, RZ, -R24 ;  /* 0x000000ffff187224 */ /* 0x000fe200078e0a18 */
[----:B------:R-:W-:Y:S01]  /*0f60*/  ISETP.GT.U32.AND P2, PT, R10, R19, PT ;  /* 0x000000130a00720c */ /* 0x000fe20003f44070 */
[----:B------:R-:W-:Y:S01]  /*0f70*/  @!P4 IMAD.IADD R27, R27, 0x1, -R16 ;  /* 0x000000011b1bc824 */ /* 0x000fe200078e0a10 */
[----:B------:R-:W-:Y:S01]  /*0f80*/  ISETP.GE.AND P4, PT, R18, RZ, PT ;  /* 0x000000ff1200720c */ /* 0x000fe20003f86270 */
[C---:B------:R-:W-:Y:S01]  /*0f90*/  IMAD R33, R16.reuse, R26, R33 ;  /* 0x0000001a10217224 */ /* 0x040fe200078e0221 */
[----:B------:R-:W-:Y:S01]  /*0fa0*/  SEL R18, R5, R25, !P1 ;  /* 0x0000001905127207 */ /* 0x000fe20004800000 */
[----:B------:R-:W-:Y:S02]  /*0fb0*/  IMAD.MOV R22, RZ, RZ, -R22 ;  /* 0x000000ffff167224 */ /* 0x000fe400078e0a16 */
[----:B------:R-:W-:Y:S01]  /*0fc0*/  IMAD R31, R16, R24, R35 ;  /* 0x00000018101f7224 */ /* 0x000fe200078e0223 */
[----:B------:R-:W-:Y:S01]  /*0fd0*/  IADD3 R18, PT, PT, R18, R23, R17 ;  /* 0x0000001712127210 */ /* 0x000fe20007ffe011 */
[----:B------:R-:W-:Y:S01]  /*0fe0*/  @!P5 IMAD.IADD R21, R21, 0x1, -R16 ;  /* 0x000000011515d824 */ /* 0x000fe200078e0a10 */
[----:B------:R-:W-:Y:S01]  /*0ff0*/  ISETP.GT.U32.AND P5, PT, R10, R33, PT ;  /* 0x000000210a00720c */ /* 0x000fe20003fa4070 */
[----:B------:R-:W-:-:S02]  /*1000*/  IMAD R35, R16, R22, R37 ;  /* 0x0000001610237224 */ /* 0x000fc400078e0225 */
[--C-:B------:R-:W-:Y:S02]  /*1010*/  @!P6 IMAD.IADD R29, R29, 0x1, -R16.reuse ;  /* 0x000000011d1de824 */ /* 0x100fe400078e0a10 */
[----:B------:R-:W-:Y:S01]  /*1020*/  @!P3 IMAD.MOV R27, RZ, RZ, -R27 ;  /* 0x000000ffff1bb224 */ /* 0x000fe200078e0a1b */
[C---:B------:R-:W-:Y:S01]  /*1030*/  ISETP.GT.U32.AND P6, PT, R10.reuse, R35, PT ;  /* 0x000000230a00720c */ /* 0x040fe20003fc4070 */
[----:B------:R-:W-:Y:S01]  /*1040*/  @!P4 IMAD.MOV R21, RZ, RZ, -R21 ;  /* 0x000000ffff15c224 */ /* 0x000fe200078e0a15 */
[----:B------:R-:W-:Y:S01]  /*1050*/  ISETP.GE.AND P3, PT, R11, RZ, PT ;  /* 0x000000ff0b00720c */ /* 0x000fe20003f66270 */
[--C-:B------:R-:W-:Y:S01]  /*1060*/  @!P2 IMAD.IADD R19, R19, 0x1, -R16.reuse ;  /* 0x000000011313a824 */ /* 0x100fe200078e0a10 */
[----:B------:R-:W-:Y:S02]  /*1070*/  ISETP.GT.U32.AND P4, PT, R10, R31, PT ;  /* 0x0000001f0a00720c */ /* 0x000fe40003f84070 */
[----:B------:R-:W-:Y:S01]  /*1080*/  ISETP.GE.AND P2, PT, R12, RZ, PT ;  /* 0x000000ff0c00720c */ /* 0x000fe20003f46270 */
[----:B------:R-:W-:Y:S01]  /*1090*/  @!P5 IMAD.IADD R33, R33, 0x1, -R16 ;  /* 0x000000012121d824 */ /* 0x000fe200078e0a10 */
[----:B------:R-:W-:-:S02]  /*10a0*/  SEL R27, R5, R27, !P1 ;  /* 0x0000001b051b7207 */ /* 0x000fc40004800000 */
[----:B------:R-:W-:Y:S02]  /*10b0*/  SEL R21, R5, R21, !P1 ;  /* 0x0000001505157207 */ /* 0x000fe40004800000 */
[C---:B------:R-:W-:Y:S01]  /*10c0*/  ISETP.GT.U32.AND P5, PT, R10.reuse, R33, PT ;  /* 0x000000210a00720c */ /* 0x040fe20003fa4070 */
[----:B------:R-:W-:Y:S01]  /*10d0*/  @!P6 IMAD.IADD R35, R35, 0x1, -R16 ;  /* 0x000000012323e824 */ /* 0x000fe200078e0a10 */
[----:B------:R-:W-:Y:S01]  /*10e0*/  IADD3 R18, PT, PT, R27, R20, R18 ;  /* 0x000000141b127210 */ /* 0x000fe20007ffe012 */
[----:B------:R-:W-:Y:S02]  /*10f0*/  @!P3 IMAD.MOV R29, RZ, RZ, -R29 ;  /* 0x000000ffff1db224 */ /* 0x000fe400078e0a1d */
[----:B------:R-:W-:Y:S01]  /*1100*/  @!P4 IMAD.IADD R31, R31, 0x1, -R16 ;  /* 0x000000011f1fc824 */ /* 0x000fe200078e0a10 */
[----:B------:R-:W-:Y:S01]  /*1110*/  ISETP.GT.U32.AND P3, PT, R10, R35, PT ;  /* 0x000000230a00720c */ /* 0x000fe20003f64070 */
[----:B------:R-:W-:Y:S01]  /*1120*/  @!P2 IMAD.MOV R19, RZ, RZ, -R19 ;  /* 0x000000ffff13a224 */ /* 0x000fe200078e0a13 */
[----:B------:R-:W-:-:S02]  /*1130*/  ISETP.GE.AND P2, PT, R15, RZ, PT ;  /* 0x000000ff0f00720c */ /* 0x000fc40003f46270 */
[----:B------:R-:W-:Y:S02]  /*1140*/  ISETP.GT.U32.AND P6, PT, R10, R31, PT ;  /* 0x0000001f0a00720c */ /* 0x000fe40003fc4070 */
[----:B------:R-:W-:Y:S02]  /*1150*/  ISETP.GE.AND P4, PT, R13, RZ, PT ;  /* 0x000000ff0d00720c */ /* 0x000fe40003f86270 */
[----:B------:R-:W-:Y:S02]  /*1160*/  @!P5 IADD3 R33, PT, PT, R33, -R16, RZ ;  /* 0x800000102121d210 */ /* 0x000fe40007ffe0ff */
[----:B------:R-:W-:Y:S02]  /*1170*/  ISETP.GE.AND P5, PT, R14, RZ, PT ;  /* 0x000000ff0e00720c */ /* 0x000fe40003fa6270 */
[----:B------:R-:W-:Y:S01]  /*1180*/  SEL R29, R5, R29, !P1 ;  /* 0x0000001d051d7207 */ /* 0x000fe20004800000 */
[----:B------:R-:W-:Y:S01]  /*1190*/  @!P3 IMAD.IADD R35, R35, 0x1, -R16 ;  /* 0x000000012323b824 */ /* 0x000fe200078e0a10 */
[----:B------:R-:W-:-:S02]  /*11a0*/  SEL R19, R5, R19, !P1 ;  /* 0x0000001305137207 */ /* 0x000fc40004800000 */
[----:B------:R-:W-:Y:S01]  /*11b0*/  IADD3 R18, PT, PT, R29, R21, R18 ;  /* 0x000000151d127210 */ /* 0x000fe20007ffe012 */
[----:B------:R-:W-:Y:S01]  /*11c0*/  @!P2 IMAD.MOV R35, RZ, RZ, -R35 ;  /* 0x000000ffff23a224 */ /* 0x000fe200078e0a23 */
[----:B------:R-:W-:Y:S01]  /*11d0*/  ISETP.NE.AND P2, PT, R8, RZ, PT ;  /* 0x000000ff0800720c */ /* 0x000fe20003f45270 */
[----:B------:R-:W-:Y:S01]  /*11e0*/  @!P6 IMAD.IADD R31, R31, 0x1, -R16 ;  /* 0x000000011f1fe824 */ /* 0x000fe200078e0a10 */
[----:B------:R-:W-:Y:S01]  /*11f0*/  IADD3 R2, P3, PT, R2, 0x4000, RZ ;  /* 0x0000400002027810 */ /* 0x000fe20007f7e0ff */
[----:B------:R-:W-:Y:S02]  /*1200*/  @!P4 IMAD.MOV R33, RZ, RZ, -R33 ;  /* 0x000000ffff21c224 */ /* 0x000fe400078e0a21 */
[----:B------:R-:W-:Y:S02]  /*1210*/  @!P5 IMAD.MOV R31, RZ, RZ, -R31 ;  /* 0x000000ffff1fd224 */ /* 0x000fe400078e0a1f */
[----:B------:R-:W-:Y:S01]  /*1220*/  IMAD.X R3, RZ, RZ, R3, P3 ;  /* 0x000000ffff037224 */ /* 0x000fe200018e0603 */
[----:B------:R-:W-:-:S02]  /*1230*/  SEL R33, R5, R33, !P1 ;  /* 0x0000002105217207 */ /* 0x000fc40004800000 */
[----:B------:R-:W-:Y:S02]  /*1240*/  SEL R17, R5, R31, !P1 ;  /* 0x0000001f05117207 */ /* 0x000fe40004800000 */
[----:B------:R-:W-:Y:S02]  /*1250*/  IADD3 R18, PT, PT, R33, R19, R18 ;  /* 0x0000001321127210 */ /* 0x000fe40007ffe012 */
[----:B------:R-:W-:-:S04]  /*1260*/  SEL R5, R5, R35, !P1 ;  /* 0x0000002305057207 */ /* 0x000fc80004800000 */
[----:B------:R-:W-:Y:S01]  /*1270*/  IADD3 R17, PT, PT, R5, R17, R18 ;  /* 0x0000001105117210 */ /* 0x000fe20007ffe012 */
[----:B------:R-:W-:Y:S06]  /*1280*/  @P2 BRA `(.L_x_99) ;  /* 0xfffffff000902947 */ /* 0x000fec000383ffff */
.L_x_98:
[----:B------:R-:W-:Y:S05]  /*1290*/  BSYNC.RECONVERGENT B2 ;  /* 0x0000000000027941 */ /* 0x000fea0003800200 */
.L_x_97:
        /* <DEDUP_REMOVED lines=28> */
[----:B------:R-:W-:Y:S02]  /*1460*/  ISETP.GE.AND P4, PT, R22, RZ, PT ;  /* 0x000000ff1600720c */ /* 0x000fe40003f86270 */
[----:B---3--:R-:W-:Y:S01]  /*1470*/  IABS R15, R12 ;  /* 0x0000000c000f7213 */ /* 0x008fe20000000000 */
[----:B------:R-:W-:Y:S01]  /*1480*/  IMAD.MOV.U32 R19, RZ, RZ, R14 ;  /* 0x000000ffff137224 */ /* 0x000fe200078e000e */
[----:B----4-:R-:W-:-:S03]  /*1490*/  IABS R21, R9 ;  /* 0x0000000900157213 */ /* 0x010fc60000000000 */
[----:B------:R-:W-:Y:S01]  /*14a0*/  IMAD.HI.U32 R14, R13, R19, RZ ;  /* 0x000000130d0e7227 */ /* 0x000fe200078e00ff */
[----:B-----5:R-:W-:-:S03]  /*14b0*/  IABS R23, R10 ;  /* 0x0000000a00177213 */ /* 0x020fc60000000000 */
[----:B------:R-:W-:Y:S02]  /*14c0*/  IMAD.MOV.U32 R18, RZ, RZ, R15 ;  /* 0x000000ffff127224 */ /* 0x000fe400078e000f */
[----:B------:R-:W-:Y:S01]  /*14d0*/  IMAD.MOV R16, RZ, RZ, -R14 ;  /* 0x000000ffff107224 */ /* 0x000fe200078e0a0e */
[----:B------:R-:W-:Y:S01]  /*14e0*/  IABS R25, R3 ;  /* 0x0000000300197213 */ /* 0x000fe20000000000 */
[----:B------:R-:W-:Y:S01]  /*14f0*/  IMAD.HI.U32 R15, R13, R18, RZ ;  /* 0x000000120d0f7227 */ /* 0x000fe200078e00ff */
[----:B------:R-:W-:-:S03]  /*1500*/  IABS R27, R5 ;  /* 0x00000005001b7213 */ /* 0x000fc60000000000 */
[C---:B------:R-:W-:Y:S02]  /*1510*/  IMAD R19, R2.reuse, R16, R19 ;  /* 0x0000001002137224 */ /* 0x040fe400078e0213 */
[----:B------:R-:W-:Y:S02]  /*1520*/  IMAD.MOV R15, RZ, RZ, -R15 ;  /* 0x000000ffff0f7224 */ /* 0x000fe400078e0a0f */
[----:B------:R-:W-:Y:S01]  /*1530*/  IMAD.HI.U32 R14, R13, R21, RZ ;  /* 0x000000150d0e7227 */ /* 0x000fe200078e00ff */
[C---:B------:R-:W-:Y:S02]  /*1540*/  ISETP.GT.U32.AND P1, PT, R2.reuse, R19, PT ;  /* 0x000000130200720c */ /* 0x040fe40003f24070 */
[----:B------:R-:W-:Y:S01]  /*1550*/  IABS R22, R8 ;  /* 0x0000000800167213 */ /* 0x000fe20000000000 */
[----:B------:R-:W-:Y:S01]  /*1560*/  IMAD R15, R2, R15, R18 ;  /* 0x0000000f020f7224 */ /* 0x000fe200078e0212 */
[----:B------:R-:W-:Y:S01]  /*1570*/  IABS R18, R4 ;  /* 0x0000000400127213 */ /* 0x000fe20000000000 */
[----:B------:R-:W-:-:S02]  /*1580*/  IMAD.MOV R14, RZ, RZ, -R14 ;  /* 0x000000ffff0e7224 */ /* 0x000fc400078e0a0e */
[----:B------:R-:W-:Y:S01]  /*1590*/  IMAD.HI.U32 R16, R13, R23, RZ ;  /* 0x000000170d107227 */ /* 0x000fe200078e00ff */
[----:B------:R-:W-:-:S03]  /*15a0*/  ISETP.GT.U32.AND P2, PT, R2, R15, PT ;  /* 0x0000000f0200720c */ /* 0x000fc60003f44070 */
[----:B------:R-:W-:Y:S01]  /*15b0*/  IMAD R21, R2, R14, R21 ;  /* 0x0000000e02157224 */ /* 0x000fe200078e0215 */
[----:B------:R-:W-:Y:S01]  /*15c0*/  IADD3 R16, PT, PT, -R16, RZ, RZ ;  /* 0x000000ff10107210 */ /* 0x000fe20007ffe1ff */
[----:B------:R-:W-:Y:S02]  /*15d0*/  @!P1 IMAD.IADD R19, R19, 0x1, -R2 ;  /* 0x0000000113139824 */ /* 0x000fe400078e0a02 */
[C---:B------:R-:W-:Y:S01]  /*15e0*/  IMAD.HI.U32 R14, R13.reuse, R25, RZ ;  /* 0x000000190d0e7227 */ /* 0x040fe200078e00ff */
[C---:B------:R-:W-:Y:S02]  /*15f0*/  ISETP.GT.U32.AND P3, PT, R2.reuse, R21, PT ;  /* 0x000000150200720c */ /* 0x040fe40003f64070 */
[C---:B------:R-:W-:Y:S01]  /*1600*/  ISETP.GT.U32.AND P1, PT, R2.reuse, R19, PT ;  /* 0x000000130200720c */ /* 0x040fe20003f24070 */
[----:B------:R-:W-:Y:S02]  /*1610*/  IMAD R23, R2, R16, R23 ;  /* 0x0000001002177224 */ /* 0x000fe400078e0217 */
[----:B------:R-:W-:-:S03]  /*1620*/  IMAD.HI.U32 R16, R13, R27, RZ ;  /* 0x0000001b0d107227 */ /* 0x000fc600078e00ff */
[C---:B------:R-:W-:Y:S01]  /*1630*/  ISETP.GT.U32.AND P6, PT, R2.reuse, R23, PT ;  /* 0x000000170200720c */ /* 0x040fe20003fc4070 */
[----:B------:R-:W-:Y:S02]  /*1640*/  @!P2 IMAD.IADD R15, R15, 0x1, -R2 ;  /* 0x000000010f0fa824 */ /* 0x000fe400078e0a02 */
[----:B------:R-:W-:Y:S02]  /*1650*/  IMAD.MOV R14, RZ, RZ, -R14 ;  /* 0x000000ffff0e7224 */ /* 0x000fe400078e0a0e */
[----:B------:R-:W-:Y:S01]  /*1660*/  IMAD.MOV R16, RZ, RZ, -R16 ;  /* 0x000000ffff107224 */ /* 0x000fe200078e0a10 */
[C---:B------:R-:W-:Y:S01]  /*1670*/  ISETP.GT.U32.AND P5, PT, R2.reuse, R15, PT ;  /* 0x0000000f0200720c */ /* 0x040fe20003fa4070 */
[----:B------:R-:W-:Y:S01]  /*1680*/  @!P3 IMAD.IADD R21, R21, 0x1, -R2 ;  /* 0x000000011515b824 */ /* 0x000fe200078e0a02 */
[----:B------:R-:W-:Y:S01]  /*1690*/  @!P1 IADD3 R19, PT, PT, R19, -R2, RZ ;  /* 0x8000000213139210 */ /* 0x000fe20007ffe0ff */
[C---:B------:R-:W-:Y:S02]  /*16a0*/  IMAD R25, R2.reuse, R14, R25 ;  /* 0x0000000e02197224 */ /* 0x040fe400078e0219 */
[----:B------:R-:W-:Y:S01]  /*16b0*/  IMAD.HI.U32 R14, R13, R18, RZ ;  /* 0x000000120d0e7227 */ /* 0x000fe200078e00ff */
[----:B------:R-:W-:-:S02]  /*16c0*/  ISETP.GT.U32.AND P3, PT, R2, R21, PT ;  /* 0x000000150200720c */ /* 0x000fc40003f64070 */
[C---:B------:R-:W-:Y:S01]  /*16d0*/  ISETP.GT.U32.AND P2, PT, R2.reuse, R25, PT ;  /* 0x000000190200720c */ /* 0x040fe20003f44070 */
[C---:B------:R-:W-:Y:S02]  /*16e0*/  IMAD R27, R2.reuse, R16, R27 ;  /* 0x00000010021b7224 */ /* 0x040fe400078e021b */
[----:B------:R-:W-:Y:S02]  /*16f0*/  IMAD.MOV.U32 R16, RZ, RZ, R22 ;  /* 0x000000ffff107224 */ /* 0x000fe400078e0016 */
[----:B------:R-:W-:Y:S02]  /*1700*/  IMAD.MOV R29, RZ, RZ, -R14 ;  /* 0x000000ffff1d7224 */ /* 0x000fe400078e0a0e */
[----:B------:R-:W-:Y:S01]  /*1710*/  @!P6 IMAD.IADD R23, R23, 0x1, -R2 ;  /* 0x000000011717e824 */ /* 0x000fe200078e0a02 */
[----:B------:R-:W-:Y:S01]  /*1720*/  ISETP.GT.U32.AND P6, PT, R2, R27, PT ;  /* 0x0000001b0200720c */ /* 0x000fe20003fc4070 */
[----:B------:R-:W-:-:S03]  /*1730*/  IMAD.HI.U32 R14, R13, R16, RZ ;  /* 0x000000100d0e7227 */ /* 0x000fc600078e00ff */
[C---:B------:R-:W-:Y:S01]  /*1740*/  ISETP.GT.U32.AND P1, PT, R2.reuse, R23, PT ;  /* 0x000000170200720c */ /* 0x040fe20003f24070 */
[----:B------:R-:W-:Y:S02]  /*1750*/  IMAD R13, R2, R29, R18 ;  /* 0x0000001d020d7224 */ /* 0x000fe400078e0212 */
[----:B------:R-:W-:Y:S01]  /*1760*/  @!P4 IMAD.MOV R19, RZ, RZ, -R19 ;  /* 0x000000ffff13c224 */ /* 0x000fe200078e0a13 */
[----:B------:R-:W-:Y:S01]  /*1770*/  ISETP.GE.AND P4, PT, R12, RZ, PT ;  /* 0x000000ff0c00720c */ /* 0x000fe20003f86270 */
[----:B------:R-:W-:Y:S01]  /*1780*/  @!P5 IMAD.IADD R15, R15, 0x1, -R2 ;  /* 0x000000010f0fd824 */ /* 0x000fe200078e0a02 */
[C---:B------:R-:W-:Y:S01]  /*1790*/  ISETP.GT.U32.AND P5, PT, R2.reuse, R13, PT ;  /* 0x0000000d0200720c */ /* 0x040fe20003fa4070 */
[----:B------:R-:W-:Y:S01]  /*17a0*/  IMAD.MOV R29, RZ, RZ, -R14 ;  /* 0x000000ffff1d7224 */ /* 0x000fe200078e0a0e */
[----:B------:R-:W-:Y:S01]  /*17b0*/  LOP3.LUT R12, RZ, R11, RZ, 0x33, !PT ;  /* 0x0000000bff0c7212 */ /* 0x000fe200078e33ff */
[----:B------:R-:W-:Y:S01]  /*17c0*/  @!P3 IMAD.IADD R21, R21, 0x1, -R2 ;  /* 0x000000011515b824 */ /* 0x000fe200078e0a02 */
[----:B------:R-:W-:Y:S01]  /*17d0*/  ISETP.GE.AND P3, PT, R9, RZ, PT ;  /* 0x000000ff0900720c */ /* 0x000fe20003f66270 */
[----:B------:R-:W-:-:S02]  /*17e0*/  IMAD R29, R2, R29, R16 ;  /* 0x0000001d021d7224 */ /* 0x000fc400078e0210 */
[--C-:B------:R-:W-:Y:S02]  /*17f0*/  @!P2 IMAD.IADD R25, R25, 0x1, -R2.reuse ;  /* 0x000000011919a824 */ /* 0x100fe400078e0a02 */
[--C-:B------:R-:W-:Y:S01]  /*1800*/  @!P6 IMAD.IADD R27, R27, 0x1, -R2.reuse ;  /* 0x000000011b1be824 */ /* 0x100fe200078e0a02 */
[----:B------:R-:W-:Y:S01]  /*1810*/  ISETP.GT.U32.AND P2, PT, R2, R29, PT ;  /* 0x0000001d0200720c */ /* 0x000fe20003f44070 */
[--C-:B------:R-:W-:Y:S01]  /*1820*/  @!P1 IMAD.IADD R23, R23, 0x1, -R2.reuse ;  /* 0x0000000117179824 */ /* 0x100fe200078e0a02 */
[----:B------:R-:W-:Y:S01]  /*1830*/  ISETP.GE.AND P1, PT, R10, RZ, PT ;  /* 0x000000ff0a00720c */ /* 0x000fe20003f26270 */
[----:B------:R-:W-:Y:S01]  /*1840*/  @!P5 IMAD.IADD R13, R13, 0x1, -R2 ;  /* 0x000000010d0dd824 */ /* 0x000fe200078e0a02 */
[----:B------:R-:W-:Y:S02]  /*1850*/  @!P4 IADD3 R15, PT, PT, -R15, RZ, RZ ;  /* 0x000000ff0f0fc210 */ /* 0x000fe40007ffe1ff */
[C---:B------:R-:W-:Y:S01]  /*1860*/  ISETP.GT.U32.AND P4, PT, R2.reuse, R25, PT ;  /* 0x000000190200720c */ /* 0x040fe20003f84070 */
[----:B------:R-:W-:Y:S01]  /*1870*/  @!P3 IMAD.MOV R21, RZ, RZ, -R21 ;  /* 0x000000ffff15b224 */ /* 0x000fe200078e0a15 */
[----:B------:R-:W-:-:S02]  /*1880*/  ISETP.GT.U32.AND P5, PT, R2, R27, PT ;  /* 0x0000001b0200720c */ /* 0x000fc40003fa4070 */
[C---:B------:R-:W-:Y:S02]  /*1890*/  ISETP.GT.U32.AND P3, PT, R2.reuse, R13, PT ;  /* 0x0000000d0200720c */ /* 0x040fe40003f64070 */
[----:B------:R-:W-:Y:S01]  /*18a0*/  ISETP.NE.AND P6, PT, R11, RZ, PT ;  /* 0x000000ff0b00720c */ /* 0x000fe20003fc5270 */
[--C-:B------:R-:W-:Y:S02]  /*18b0*/  @!P2 IMAD.IADD R29, R29, 0x1, -R2.reuse ;  /* 0x000000011d1da824 */ /* 0x100fe400078e0a02 */
[----:B------:R-:W-:Y:S01]  /*18c0*/  @!P1 IMAD.MOV R23, RZ, RZ, -R23 ;  /* 0x000000ffff179224 */ /* 0x000fe200078e0a17 */
[----:B------:R-:W-:Y:S02]  /*18d0*/  ISETP.GE.AND P1, PT, R3, RZ, PT ;  /* 0x000000ff0300720c */ /* 0x000fe40003f26270 */
[----:B------:R-:W-:Y:S01]  /*18e0*/  ISETP.GT.U32.AND P2, PT, R2, R29, PT ;  /* 0x0000001d0200720c */ /* 0x000fe20003f44070 */
[--C-:B------:R-:W-:Y:S01]  /*18f0*/  @!P4 IMAD.IADD R25, R25, 0x1, -R2.reuse ;  /* 0x000000011919c824 */ /* 0x100fe200078e0a02 */
[----:B------:R-:W-:Y:S01]  /*1900*/  ISETP.GE.AND P4, PT, R5, RZ, PT ;  /* 0x000000ff0500720c */ /* 0x000fe20003f86270 */
[--C-:B------:R-:W-:Y:S01]  /*1910*/  @!P5 IMAD.IADD R27, R27, 0x1, -R2.reuse ;  /* 0x000000011b1bd824 */ /* 0x100fe200078e0a02 */
[----:B------:R-:W-:Y:S01]  /*1920*/  ISETP.GE.AND P5, PT, R4, RZ, PT ;  /* 0x000000ff0400720c */ /* 0x000fe20003fa6270 */
[----:B------:R-:W-:Y:S01]  /*1930*/  @!P3 IMAD.IADD R13, R13, 0x1, -R2 ;  /* 0x000000010d0db824 */ /* 0x000fe200078e0a02 */
[----:B------:R-:W-:-:S02]  /*1940*/  SEL R10, R12, R19, !P6 ;  /* 0x000000130c0a7207 */ /* 0x000fc40007000000 */
[----:B------:R-:W-:Y:S02]  /*1950*/  ISETP.GE.AND P3, PT, R8, RZ, PT ;  /* 0x000000ff0800720c */ /* 0x000fe40003f66270 */
[C---:B------:R-:W-:Y:S01]  /*1960*/  SEL R15, R12.reuse, R15, !P6 ;  /* 0x0000000f0c0f7207 */ /* 0x040fe20007000000 */
[----:B------:R-:W-:Y:S01]  /*1970*/  IMAD.IADD R10, R17, 0x1, R10 ;  /* 0x00000001110a7824 */ /* 0x000fe200078e020a */
[C---:B------:R-:W-:Y:S01]  /*1980*/  SEL R21, R12.reuse, R21, !P6 ;  /* 0x000000150c157207 */ /* 0x040fe20007000000 */
[----:B------:R-:W-:Y:S01]  /*1990*/  @!P2 IMAD.IADD R29, R29, 0x1, -R2 ;  /* 0x000000011d1da824 */ /* 0x000fe200078e0a02 */
[----:B------:R-:W-:Y:S01]  /*19a0*/  @!P1 IADD3 R25, PT, PT, -R25, RZ, RZ ;  /* 0x000000ff19199210 */ /* 0x000fe20007ffe1ff */
[----:B------:R-:W-:Y:S01]  /*19b0*/  @!P4 IMAD.MOV R27, RZ, RZ, -R27 ;  /* 0x000000ffff1bc224 */ /* 0x000fe200078e0a1b */
[----:B------:R-:W-:Y:S01]  /*19c0*/  IADD3 R10, PT, PT, R21, R15, R10 ;  /* 0x0000000f150a7210 */ /* 0x000fe20007ffe00a */
[----:B------:R-:W-:Y:S01]  /*19d0*/  @!P5 IMAD.MOV R13, RZ, RZ, -R13 ;  /* 0x000000ffff0dd224 */ /* 0x000fe200078e0a0d */
[----:B------:R-:W-:-:S02]  /*19e0*/  SEL R23, R12, R23, !P6 ;  /* 0x000000170c177207 */ /* 0x000fc40007000000 */
[C---:B------:R-:W-:Y:S01]  /*19f0*/  SEL R25, R12.reuse, R25, !P6 ;  /* 0x000000190c197207 */ /* 0x040fe20007000000 */
[----:B------:R-:W-:Y:S01]  /*1a00*/  @!P3 IMAD.MOV R29, RZ, RZ, -R29 ;  /* 0x000000ffff1db224 */ /* 0x000fe200078e0a1d */
[C---:B------:R-:W-:Y:S02]  /*1a10*/  SEL R27, R12.reuse, R27, !P6 ;  /* 0x0000001b0c1b7207 */ /* 0x040fe40007000000 */
[----:B------:R-:W-:Y:S02]  /*1a20*/  IADD3 R10, PT, PT, R25, R23, R10 ;  /* 0x00000017190a7210 */ /* 0x000fe40007ffe00a */
[C---:B------:R-:W-:Y:S02]  /*1a30*/  SEL R13, R12.reuse, R13, !P6 ;  /* 0x0000000d0c0d7207 */ /* 0x040fe40007000000 */
[----:B------:R-:W-:Y:S02]  /*1a40*/  SEL R17, R12, R29, !P6 ;  /* 0x0000001d0c117207 */ /* 0x000fe40007000000 */
[----:B------:R-:W-:-:S05]  /*1a50*/  IADD3 R10, PT, PT, R13, R27, R10 ;  /* 0x0000001b0d0a7210 */ /* 0x000fca0007ffe00a */
[----:B------:R-:W-:-:S07]  /*1a60*/  IMAD.IADD R17, R10, 0x1, R17 ;  /* 0x000000010a117824 */ /* 0x000fce00078e0211 */
.L_x_101:
[----:B------:R-:W-:Y:S05]  /*1a70*/  BSYNC.RECONVERGENT B2 ;  /* 0x0000000000027941 */ /* 0x000fea0003800200 */
.L_x_100:
        /* <DEDUP_REMOVED lines=12> */
[----:B------:R2:W5:Y:S01]  /*1b40*/  LDG.E R10, desc[UR6][R2.64+0xc00] ;  /* 0x000c0006020a7981 */ /* 0x000562000c1e1900 */
[----:B-1----:R-:W-:Y:S01]  /*1b50*/  IABS R16, R15 ;  /* 0x0000000f00107213 */ /* 0x002fe20000000000 */
[----:B------:R-:W-:Y:S01]  /*1b60*/  IMAD.MOV.U32 R4, RZ, RZ, RZ ;  /* 0x000000ffff047224 */ /* 0x000fe200078e00ff */
[----:B------:R-:W-:-:S02]  /*1b70*/  IADD3 R7, PT, PT, R7, 0x400, RZ ;  /* 0x0000040007077810 */ /* 0x000fc40007ffe0ff */
[----:B------:R-:W0:Y:S08]  /*1b80*/  I2F.RP R11, R16 ;  /* 0x00000010000b7306 */ /* 0x000e300000209400 */
[----:B0-----:R-:W0:Y:S02]  /*1b90*/  MUFU.RCP R11, R11 ;  /* 0x0000000b000b7308 */ /* 0x001e240000001000 */
[----:B0-----:R-:W-:-:S06]  /*1ba0*/  VIADD R5, R11, 0xffffffe ;  /* 0x0ffffffe0b057836 */ /* 0x001fcc0000000000 */
[----:B------:R-:W0:Y:S02]  /*1bb0*/  F2I.FTZ.U32.TRUNC.NTZ R5, R5 ;  /* 0x0000000500057305 */ /* 0x000e24000021f000 */
[----:B0-----:R-:W-:-:S04]  /*1bc0*/  IMAD.MOV R13, RZ, RZ, -R5 ;  /* 0x000000ffff0d7224 */ /* 0x001fc800078e0a05 */
[----:B------:R-:W-:-:S04]  /*1bd0*/  IMAD R13, R13, R16, RZ ;  /* 0x000000100d0d7224 */ /* 0x000fc800078e02ff */
[----:B------:R-:W-:Y:S01]  /*1be0*/  IMAD.HI.U32 R12, R5, R13, R4 ;  /* 0x0000000d050c7227 */ /* 0x000fe200078e0004 */
[----:B--2---:R-:W-:-:S04]  /*1bf0*/  IABS R2, R18 ;  /* 0x0000001200027213 */ /* 0x004fc80000000000 */
[----:B------:R-:W-:Y:S02]  /*1c00*/  MOV R4, R2 ;  /* 0x0000000200047202 */ /* 0x000fe40000000f00 */
[----:B---3--:R-:W-:Y:S02]  /*1c10*/  IABS R11, R8 ;  /* 0x00000008000b7213 */ /* 0x008fe40000000000 */
[----:B----4-:R-:W-:Y:S01]  /*1c20*/  IABS R13, R9 ;  /* 0x00000009000d7213 */ /* 0x010fe20000000000 */
        /* <DEDUP_REMOVED lines=10> */
[C---:B------:R-:W-:Y:S02]  /*1cd0*/  IMAD R3, R16.reuse, R12, R11 ;  /* 0x0000000c10037224 */ /* 0x040fe400078e020b */
[----:B------:R-:W-:Y:S02]  /*1ce0*/  IMAD.MOV R5, RZ, RZ, -R5 ;  /* 0x000000ffff057224 */ /* 0x000fe400078e0a05 */
[C---:B------:R-:W-:Y:S01]  /*1cf0*/  IMAD R4, R16.reuse, R4, R13 ;  /* 0x0000000410047224 */ /* 0x040fe200078e020d */
[C---:B------:R-:W-:Y:S01]  /*1d00*/  ISETP.GT.U32.AND P2, PT, R16.reuse, R3, PT ;  /* 0x000000031000720c */ /* 0x040fe20003f44070 */
[----:B------:R-:W-:-:S02]  /*1d10*/  IMAD R5, R16, R5, R14 ;  /* 0x0000000510057224 */ /* 0x000fc400078e020e */
[----:B------:R-:W-:Y:S01]  /*1d20*/  @!P1 IMAD.IADD R2, R2, 0x1, -R16 ;  /* 0x0000000102029824 */ /* 0x000fe200078e0a10 */
[C---:B------:R-:W-:Y:S02]  /*1d30*/  ISETP.GT.U32.AND P3, PT, R16.reuse, R4, PT ;  /* 0x000000041000720c */ /* 0x040fe40003f64070 */
[C---:B------:R-:W-:Y:S02]  /*1d40*/  ISETP.GT.U32.AND P5, PT, R16.reuse, R5, PT ;  /* 0x000000051000720c */ /* 0x040fe40003fa4070 */
[----:B------:R-:W-:Y:S02]  /*1d50*/  ISETP.GT.U32.AND P4, PT, R16, R2, PT ;  /* 0x000000021000720c */ /* 0x000fe40003f84070 */
[----:B------:R-:W-:-:S03]  /*1d60*/  ISETP.GE.AND P1, PT, R18, RZ, PT ;  /* 0x000000ff1200720c */ /* 0x000fc60003f26270 */
[----:B------:R-:W-:-:S04]  /*1d70*/  @!P2 IMAD.IADD R3, R3, 0x1, -R16 ;  /* 0x000000010303a824 */ /* 0x000fc800078e0a10 */
[--C-:B------:R-:W-:Y:S01]  /*1d80*/  @!P3 IMAD.IADD R4, R4, 0x1, -R16.reuse ;  /* 0x000000010404b824 */ /* 0x100fe200078e0a10 */
[----:B------:R-:W-:Y:S01]  /*1d90*/  ISETP.GT.U32.AND P2, PT, R16, R3, PT ;  /* 0x000000031000720c */ /* 0x000fe20003f44070 */
[----:B------:R-:W-:Y:S01]  /*1da0*/  @!P5 IMAD.IADD R5, R5, 0x1, -R16 ;  /* 0x000000010505d824 */ /* 0x000fe200078e0a10 */
[----:B------:R-:W-:Y:S02]  /*1db0*/  ISETP.GE.AND P5, PT, R8, RZ, PT ;  /* 0x000000ff0800720c */ /* 0x000fe40003fa6270 */
[----:B------:R-:W-:Y:S02]  /*1dc0*/  ISETP.GT.U32.AND P3, PT, R16, R4, PT ;  /* 0x000000041000720c */ /* 0x000fe40003f64070 */
[----:B------:R-:W-:Y:S02]  /*1dd0*/  @!P4 IADD3 R2, PT, PT, R2, -R16, RZ ;  /* 0x800000100202c210 */ /* 0x000fe40007ffe0ff */
[----:B------:R-:W-:Y:S02]  /*1de0*/  ISETP.GT.U32.AND P6, PT, R16, R5, PT ;  /* 0x000000051000720c */ /* 0x000fe40003fc4070 */
[----:B------:R-:W-:Y:S01]  /*1df0*/  ISETP.GE.AND P4, PT, R9, RZ, PT ;  /* 0x000000ff0900720c */ /* 0x000fe20003f86270 */
[----:B------:R-:W-:Y:S01]  /*1e00*/  @!P1 IMAD.MOV R2, RZ, RZ, -R2 ;  /* 0x000000ffff029224 */ /* 0x000fe200078e0a02 */
[----:B------:R-:W-:Y:S01]  /*1e10*/  ISETP.GE.AND P1, PT, R10, RZ, PT ;  /* 0x000000ff0a00720c */ /* 0x000fe20003f26270 */
[----:B------:R-:W-:Y:S01]  /*1e20*/  @!P2 IMAD.IADD R3, R3, 0x1, -R16 ;  /* 0x000000010303a824 */ /* 0x000fe200078e0a10 */
[----:B------:R-:W-:-:S02]  /*1e30*/  ISETP.NE.AND P2, PT, R15, RZ, PT ;  /* 0x000000ff0f00720c */ /* 0x000fc40003f45270 */
[----:B------:R-:W-:Y:S01]  /*1e40*/  LOP3.LUT R15, RZ, R15, RZ, 0x33, !PT ;  /* 0x0000000fff0f7212 */ /* 0x000fe200078e33ff */
[--C-:B------:R-:W-:Y:S02]  /*1e50*/  @!P3 IMAD.IADD R4, R4, 0x1, -R16.reuse ;  /* 0x000000010404b824 */ /* 0x100fe400078e0a10 */
[----:B------:R-:W-:Y:S01]  /*1e60*/  @!P5 IMAD.MOV R3, RZ, RZ, -R3 ;  /* 0x000000ffff03d224 */ /* 0x000fe200078e0a03 */
[----:B------:R-:W-:Y:S01]  /*1e70*/  SEL R2, R15, R2, !P2 ;  /* 0x000000020f027207 */ /* 0x000fe20005000000 */
[----:B------:R-:W-:Y:S02]  /*1e80*/  @!P6 IMAD.IADD R5, R5, 0x1, -R16 ;  /* 0x000000010505e824 */ /* 0x000fe400078e0a10 */
[----:B------:R-:W-:Y:S01]  /*1e90*/  @!P4 IMAD.MOV R4, RZ, RZ, -R4 ;  /* 0x000000ffff04c224 */ /* 0x000fe200078e0a04 */
[----:B------:R-:W-:Y:S01]  /*1ea0*/  SEL R3, R15, R3, !P2 ;  /* 0x000000030f037207 */ /* 0x000fe20005000000 */
[----:B------:R-:W-:Y:S02]  /*1eb0*/  IMAD.IADD R17, R17, 0x1, R2 ;  /* 0x0000000111117824 */ /* 0x000fe400078e0202 */
[----:B------:R-:W-:Y:S01]  /*1ec0*/  @!P1 IMAD.MOV R5, RZ, RZ, -R5 ;  /* 0x000000ffff059224 */ /* 0x000fe200078e0a05 */
[----:B------:R-:W-:-:S04]  /*1ed0*/  SEL R4, R15, R4, !P2 ;  /* 0x000000040f047207 */ /* 0x000fc80005000000 */
[----:B------:R-:W-:Y:S02]  /*1ee0*/  SEL R5, R15, R5, !P2 ;  /* 0x000000050f057207 */ /* 0x000fe40005000000 */
[----:B------:R-:W-:-:S05]  /*1ef0*/  IADD3 R4, PT, PT, R4, R3, R17 ;  /* 0x0000000304047210 */ /* 0x000fca0007ffe011 */
[----:B------:R-:W-:-:S07]  /*1f00*/  IMAD.IADD R17, R4, 0x1, R5 ;  /* 0x0000000104117824 */ /* 0x000fce00078e0205 */
.L_x_103:
[----:B------:R-:W-:Y:S05]  /*1f10*/  BSYNC.RECONVERGENT B2 ;  /* 0x0000000000027941 */ /* 0x000fea0003800200 */
.L_x_102:
[----:B------:R-:W-:Y:S05]  /*1f20*/  @!P0 BRA `(.L_x_96) ;  /* 0x00000000008c8947 */ /* 0x000fea0003800000 */
[----:B------:R-:W0:Y:S01]  /*1f30*/  LDC R8, c[0x0][0x390] ;  /* 0x0000e400ff087b82 */ /* 0x000e220000000800 */
[----:B------:R-:W-:-:S07]  /*1f40*/  IMAD.MOV R6, RZ, RZ, -R6 ;  /* 0x000000ffff067224 */ /* 0x000fce00078e0a06 */
[----:B------:R-:W1:Y:S08]  /*1f50*/  LDC.64 R2, c[0x0][0x380] ;  /* 0x0000e000ff027b82 */ /* 0x000e700000000a00 */
[----:B------:R-:W2:Y:S01]  /*1f60*/  LDC R11, c[0x0][0x390] ;  /* 0x0000e400ff0b7b82 */ /* 0x000ea20000000800 */
[----:B0-----:R-:W-:Y:S02]  /*1f70*/  IABS R9, R8 ;  /* 0x0000000800097213 */ /* 0x001fe40000000000 */
[----:B------:R-:W-:-:S02]  /*1f80*/  ISETP.NE.AND P2, PT, R8, RZ, PT ;  /* 0x000000ff0800720c */ /* 0x000fc40003f45270 */
[----:B------:R-:W0:Y:S01]  /*1f90*/  I2F.RP R10, R9 ;  /* 0x00000009000a7306 */ /* 0x000e220000209400 */
[----:B-1----:R-:W-:-:S07]  /*1fa0*/  IMAD.WIDE.U32 R2, R7, 0x4, R2 ;  /* 0x0000000407027825 */ /* 0x002fce00078e0002 */
[----:B0-----:R-:W0:Y:S02]  /*1fb0*/  MUFU.RCP R10, R10 ;  /* 0x0000000a000a7308 */ /* 0x001e240000001000 */
[----:B0-----:R-:W-:-:S06]  /*1fc0*/  VIADD R4, R10, 0xffffffe ;  /* 0x0ffffffe0a047836 */ /* 0x001fcc0000000000 */
[----:B------:R0:W1:Y:S02]  /*1fd0*/  F2I.FTZ.U32.TRUNC.NTZ R5, R4 ;  /* 0x0000000400057305 */ /* 0x000064000021f000 */
[----:B0-----:R-:W-:Y:S02]  /*1fe0*/  IMAD.MOV.U32 R4, RZ, RZ, RZ ;  /* 0x000000ffff047224 */ /* 0x001fe400078e00ff */
[----:B-1----:R-:W-:-:S04]  /*1ff0*/  IMAD.MOV R12, RZ, RZ, -R5 ;  /* 0x000000ffff0c7224 */ /* 0x002fc800078e0a05 */
[----:B------:R-:W-:-:S04]  /*2000*/  IMAD R7, R12, R9, RZ ;  /* 0x000000090c077224 */ /* 0x000fc800078e02ff */
[----:B------:R-:W-:Y:S01]  /*2010*/  IMAD.HI.U32 R10, R5, R7, R4 ;  /* 0x00000007050a7227 */ /* 0x000fe200078e0004 */
[----:B--2---:R-:W-:-:S07]  /*2020*/  LOP3.LUT R7, RZ, R8, RZ, 0x33, !PT ;  /* 0x00000008ff077212 */ /* 0x004fce00078e33ff */
.L_x_104:
[----:B------:R-:W2:Y:S01]  /*2030*/  LDG.E R8, desc[UR6][R2.64] ;  /* 0x0000000602087981 */ /* 0x000ea2000c1e1900 */
[----:B------:R-:W-:Y:S02]  /*2040*/  IABS R13, R11 ;  /* 0x0000000b000d7213 */ /* 0x000fe40000000000 */
        /* <DEDUP_REMOVED lines=17> */
.L_x_96:
[----:B------:R-:W-:Y:S05]  /*2160*/  BSYNC.RECONVERGENT B1 ;  /* 0x0000000000017941 */ /* 0x000fea0003800200 */
.L_x_95:
[----:B------:R-:W0:Y:S02]  /*2170*/  LDC R2, c[0x0][0x3a0] ;  /* 0x0000e800ff027b82 */ /* 0x000e240000000800 */
[----:B0-----:R-:W-:-:S13]  /*2180*/  ISETP.GE.U32.AND P0, PT, R2, 0x100, PT ;  /* 0x000001000200780c */ /* 0x001fda0003f06070 */
        /* <DEDUP_REMOVED lines=28> */
[----:B------:R-:W-:Y:S02]  /*2350*/  ISETP.NE.AND P0, PT, R0, RZ, PT ;  /* 0x000000ff0000720c */ /* 0x000fe40003f05270 */
[----:B------:R-:W-:-:S05]  /*2360*/  IADD3 R7, PT, PT, R5, R2, RZ ;  /* 0x0000000205077210 */ /* 0x000fca0007ffe0ff */
        /* <DEDUP_REMOVED lines=8> */
[----:B------:R-:W2:Y:S01]  /*23f0*/  LDS.64 R2, [UR4+0x20] ;  /* 0x00002004ff027984 */ /* 0x000ea20008000a00 */
[----:B0-----:R-:W-:-:S04]  /*2400*/  IADD3 R0, PT, PT, R8, R0, R7 ;  /* 0x0000000008007210 */ /* 0x001fc80007ffe007 */
[----:B------:R-:W-:-:S04]  /*2410*/  IADD3 R0, PT, PT, R10, R0, R9 ;  /* 0x000000000a007210 */ /* 0x000fc80007ffe009 */
[----:B--2---:R-:W-:-:S05]  /*2420*/  IADD3 R0, PT, PT, R2, R0, R11 ;  /* 0x0000000002007210 */ /* 0x004fca0007ffe00b */
[----:B-1----:R-:W-:Y:S01]  /*2430*/  IMAD.IADD R7, R0, 0x1, R3 ;  /* 0x0000000100077824 */ /* 0x002fe200078e0203 */
[----:B------:R-:W-:Y:S06]  /*2440*/  BRA `(.L_x_106) ;  /* 0x0000004000907947 */ /* 0x000fec0003800000 */
.L_x_105:
[----:B------:R-:W-:Y:S01]  /*2450*/  LOP3.LUT R3, R0, 0x3e0, RZ, 0xc0, !PT ;  /* 0x000003e000037812 */ /* 0x000fe200078ec0ff */
[----:B------:R-:W0:Y:S04]  /*2460*/  S2R R9, SR_LANEID ;  /* 0x0000000000097919 */ /* 0x000e280000000000 */
[----:B------:R-:W-:Y:S01]  /*2470*/  VIADD R5, R3, 0x20 ;  /* 0x0000002003057836 */ /* 0x000fe20000000000 */
[----:B------:R-:W-:-:S04]  /*2480*/  LOP3.LUT R3, RZ, R3, RZ, 0x33, !PT ;  /* 0x00000003ff037212 */ /* 0x000fc800078e33ff */
[----:B------:R-:W-:Y:S01]  /*2490*/  ISETP.GT.U32.AND P0, PT, R5, R2, PT ;  /* 0x000000020500720c */ /* 0x000fe20003f04070 */
        /* <DEDUP_REMOVED lines=16> */
[----:B------:R-:W-:Y:S01]  /*25a0*/  IMAD.IADD R5, R3, 0x1, R6 ;  /* 0x0000000103057824 */ /* 0x000fe200078e0206 */
[C---:B------:R-:W-:Y:S01]  /*25b0*/  IADD3 R3, PT, PT, R9.reuse, 0x8, RZ ;  /* 0x0000000809037810 */ /* 0x040fe20007ffe0ff */
[----:B------:R-:W-:-:S03]  /*25c0*/  VIADD R9, R9, 0x10 ;  /* 0x0000001009097836 */ /* 0x000fc60000000000 */
[----:B------:R-:W0:Y:S02]  /*25d0*/  SHFL.DOWN PT, R6, R5, 0x4, R4 ;  /* 0x0880000005067989 */ /* 0x000e2400000e0004 */
[----:B0-----:R-:W-:Y:S02]  /*25e0*/  SEL R6, R6, RZ, !P0 ;  /* 0x000000ff06067207 */ /* 0x001fe40004000000 */
        /* <DEDUP_REMOVED lines=23> */
[----:B0-----:R-:W0:Y:S04]  /*2760*/  LDS.128 R8, [UR4+0x10] ;  /* 0x00001004ff087984 */ /* 0x001e280008000c00 */
[----:B------:R-:W2:Y:S01]  /*2770*/  LDS.64 R4, [UR4+0x20] ;  /* 0x00002004ff047984 */ /* 0x000ea20008000a00 */
[----:B-1----:R-:W-:Y:S02]  /*2780*/  SEL R0, R0, RZ, P1 ;  /* 0x000000ff00007207 */ /* 0x002fe40000800000 */
[----:B------:R-:W-:-:S02]  /*2790*/  ISETP.GT.U32.AND P1, PT, R2, 0x60, PT ;  /* 0x000000600200780c */ /* 0x000fc40003f24070 */
[----:B0-----:R-:W-:Y:S02]  /*27a0*/  SEL R8, R8, RZ, P2 ;  /* 0x000000ff08087207 */ /* 0x001fe40001000000 */
        /* <DEDUP_REMOVED lines=8> */
[----:B--2---:R-:W-:Y:S02]  /*2830*/  SEL R4, R4, RZ, P1 ;  /* 0x000000ff04047207 */ /* 0x004fe40000800000 */
[----:B------:R-:W-:Y:S02]  /*2840*/  SEL R5, R5, RZ, P2 ;  /* 0x000000ff05057207 */ /* 0x000fe40001000000 */
[----:B------:R-:W-:-:S05]  /*2850*/  IADD3 R0, PT, PT, R4, R0, R11 ;  /* 0x0000000004007210 */ /* 0x000fca0007ffe00b */
[----:B------:R-:W-:Y:S01]  /*2860*/  IMAD.IADD R7, R0, 0x1, R5 ;  /* 0x0000000100077824 */ /* 0x000fe200078e0205 */
[----:B------:R-:W-:Y:S06]  /*2870*/  BRA `(.L_x_106) ;  /* 0x0000003c00847947 */ /* 0x000fec0003800000 */
.L_x_92:
[----:B------:R-:W0:Y:S01]  /*2880*/  S2R R15, SR_TID.X ;  /* 0x00000000000f7919 */ /* 0x000e220000002100 */
[----:B------:R-:W1:Y:S01]  /*2890*/  LDCU.64 UR8, c[0x0][0x380] ;  /* 0x00007000ff0877ac */ /* 0x000e620008000a00 */
[----:B------:R-:W2:Y:S01]  /*28a0*/  LDC R24, c[0x0][0x390] ;  /* 0x0000e400ff187b82 */ /* 0x000ea20000000800 */
[----:B-1----:R-:W-:Y:S02]  /*28b0*/  IMAD.U32 R2, RZ, RZ, UR8 ;  /* 0x00000008ff027e24 */ /* 0x002fe4000f8e00ff */
[----:B------:R-:W-:Y:S02]  /*28c0*/  IMAD.U32 R3, RZ, RZ, UR9 ;  /* 0x00000009ff037e24 */ /* 0x000fe4000f8e00ff */
[----:B0-----:R-:W-:-:S05]  /*28d0*/  IMAD.WIDE.U32 R28, R15, 0x4, R2 ;  /* 0x000000040f1c7825 */ /* 0x001fca00078e0002 */
        /* <DEDUP_REMOVED lines=16> */
[----:B--2---:R-:W-:-:S04]  /*29e0*/  IABS R22, R24 ;  /* 0x0000001800167213 */ /* 0x004fc80000000000 */
[----:B------:R-:W0:Y:S08]  /*29f0*/  I2F.RP R0, R22 ;  /* 0x0000001600007306 */ /* 0x000e300000209400 */
[----:B0-----:R-:W0:Y:S02]  /*2a00*/  MUFU.RCP R0, R0 ;  /* 0x0000000000007308 */ /* 0x001e240000001000 */
[----:B0-----:R-:W-:-:S06]  /*2a10*/  VIADD R26, R0, 0xffffffe ;  /* 0x0ffffffe001a7836 */ /* 0x001fcc0000000000 */
[----:B------:R0:W1:Y:S02]  /*2a20*/  F2I.FTZ.U32.TRUNC.NTZ R27, R26 ;  /* 0x0000001a001b7305 */ /* 0x000064000021f000 */
[----:B0-----:R-:W-:Y:S02]  /*2a30*/  IMAD.MOV.U32 R26, RZ, RZ, RZ ;  /* 0x000000ffff1a7224 */ /* 0x001fe400078e00ff */
[----:B-1----:R-:W-:-:S05]  /*2a40*/  IMAD R14, R27, R22, RZ ;  /* 0x000000161b0e7224 */ /* 0x002fca00078e02ff */
[----:B------:R-:W-:-:S05]  /*2a50*/  IADD3 R21, PT, PT, -R14, RZ, RZ ;  /* 0x000000ff0e157210 */ /* 0x000fca0007ffe1ff */
[----:B------:R-:W-:Y:S01]  /*2a60*/  IMAD.HI.U32 R14, R27, R21, R26 ;  /* 0x000000151b0e7227 */ /* 0x000fe200078e001a */
[----:B---3--:R-:W-:Y:S02]  /*2a70*/  IABS R27, R30 ;  /* 0x0000001e001b7213 */ /* 0x008fe40000000000 */
[----:B----4-:R-:W-:-:S03]  /*2a80*/  IABS R29, R17 ;  /* 0x00000011001d7213 */ /* 0x010fc60000000000 */
[----:B------:R-:W-:Y:S01]  /*2a90*/  IMAD.HI.U32 R0, R14, R27, RZ ;  /* 0x0000001b0e007227 */ /* 0x000fe200078e00ff */
[----:B-----5:R-:W-:-:S03]  /*2aa0*/  IABS R31, R19 ;  /* 0x00000013001f7213 */ /* 0x020fc60000000000 */
[----:B------:R-:W-:Y:S01]  /*2ab0*/  IMAD.HI.U32 R21, R14, R29, RZ ;  /* 0x0000001d0e157227 */ /* 0x000fe200078e00ff */
[----:B------:R-:W-:-:S03]  /*2ac0*/  IABS R35, R20 ;  /* 0x0000001400237213 */ /* 0x000fc60000000000 */
[----:B------:R-:W-:Y:S01]  /*2ad0*/  IMAD.HI.U32 R23, R14, R31, RZ ;  /* 0x0000001f0e177227 */ /* 0x000fe200078e00ff */
[----:B------:R-:W-:-:S03]  /*2ae0*/  IABS R33, R18 ;  /* 0x0000001200217213 */ /* 0x000fc60000000000 */
[----:B------:R-:W-:Y:S02]  /*2af0*/  IMAD.MOV R26, RZ, RZ, -R0 ;  /* 0x000000ffff1a7224 */ /* 0x000fe400078e0a00 */
[----:B------:R-:W-:-:S04]  /*2b00*/  IMAD.HI.U32 R0, R14, R35, RZ ;  /* 0x000000230e007227 */ /* 0x000fc800078e00ff */
[----:B------:R-:W-:-:S04]  /*2b10*/  IMAD.HI.U32 R25, R14, R33, RZ ;  /* 0x000000210e197227 */ /* 0x000fc800078e00ff */
[----:B------:R-:W-:Y:S02]  /*2b20*/  IMAD.MOV R21, RZ, RZ, -R21 ;  /* 0x000000ffff157224 */ /* 0x000fe400078e0a15 */
[----:B------:R-:W-:Y:S02]  /*2b30*/  IMAD.MOV R28, RZ, RZ, -R23 ;  /* 0x000000ffff1c7224 */ /* 0x000fe400078e0a17 */
[C---:B------:R-:W-:Y:S02]  /*2b40*/  IMAD R23, R22.reuse, R26, R27 ;  /* 0x0000001a16177224 */ /* 0x040fe400078e021b */
[----:B------:R-:W-:Y:S02]  /*2b50*/  IMAD.MOV R26, RZ, RZ, -R0 ;  /* 0x000000ffff1a7224 */ /* 0x000fe400078e0a00 */
[----:B------:R-:W-:Y:S02]  /*2b60*/  IMAD.MOV R25, RZ, RZ, -R25 ;  /* 0x000000ffff197224 */ /* 0x000fe400078e0a19 */
[----:B------:R-:W-:-:S02]  /*2b70*/  IMAD R21, R22, R21, R29 ;  /* 0x0000001516157224 */ /* 0x000fc400078e021d */
[----:B------:R-:W-:Y:S02]  /*2b80*/  IMAD.MOV.U32 R0, RZ, RZ, R22 ;  /* 0x000000ffff007224 */ /* 0x000fe400078e0016 */
[C---:B------:R-:W-:Y:S02]  /*2b90*/  IMAD R29, R22.reuse, R28, R31 ;  /* 0x0000001c161d7224 */ /* 0x040fe400078e021f */
[----:B------:R-:W-:Y:S01]  /*2ba0*/  IMAD R31, R22, R25, R33 ;  /* 0x00000019161f7224 */ /* 0x000fe200078e0221 */
[----:B------:R-:W-:Y:S01]  /*2bb0*/  ISETP.GT.U32.AND P1, PT, R0, R21, PT ;  /* 0x000000150000720c */ /* 0x000fe20003f24070 */
[----:B------:R-:W-:Y:S01]  /*2bc0*/  IMAD R33, R22, R26, R35 ;  /* 0x0000001a16217224 */ /* 0x000fe200078e0223 */
[C---:B------:R-:W-:Y:S02]  /*2bd0*/  ISETP.GT.U32.AND P2, PT, R0.reuse, R29, PT ;  /* 0x0000001d0000720c */ /* 0x040fe40003f44070 */
[C---:B------:R-:W-:Y:S02]  /*2be0*/  ISETP.GT.U32.AND P0, PT, R0.reuse, R23, PT ;  /* 0x000000170000720c */ /* 0x040fe40003f04070 */
[----:B------:R-:W-:-:S02]  /*2bf0*/  ISETP.GT.U32.AND P3, PT, R0, R31, PT ;  /* 0x0000001f0000720c */ /* 0x000fc40003f64070 */
[----:B------:R-:W-:Y:S02]  /*2c00*/  IABS R27, R16 ;  /* 0x00000010001b7213 */ /* 0x000fe40000000000 */
[----:B------:R-:W-:-:S03]  /*2c10*/  ISETP.GT.U32.AND P4, PT, R0, R33, PT ;  /* 0x000000210000720c */ /* 0x000fc60003f84070 */
[----:B------:R-:W-:Y:S01]  /*2c20*/  IMAD.HI.U32 R25, R14, R27, RZ ;  /* 0x0000001b0e197227 */ /* 0x000fe200078e00ff */
[----:B------:R-:W-:-:S03]  /*2c30*/  IABS R35, R13 ;  /* 0x0000000d00237213 */ /* 0x000fc60000000000 */
[--C-:B------:R-:W-:Y:S02]  /*2c40*/  @!P1 IMAD.IADD R21, R21, 0x1, -R22.reuse ;  /* 0x0000000115159824 */ /* 0x100fe400078e0a16 */
[----:B------:R-:W-:Y:S02]  /*2c50*/  IMAD.MOV R25, RZ, RZ, -R25 ;  /* 0x000000ffff197224 */ /* 0x000fe400078e0a19 */
[--C-:B------:R-:W-:Y:S01]  /*2c60*/  @!P2 IMAD.IADD R29, R29, 0x1, -R22.reuse ;  /* 0x000000011d1da824 */ /* 0x100fe200078e0a16 */
[----:B------:R-:W-:Y:S01]  /*2c70*/  @!P0 IADD3 R23, PT, PT, R23, -R22, RZ ;  /* 0x8000001617178210 */ /* 0x000fe20007ffe0ff */
[--C-:B------:R-:W-:Y:S01]  /*2c80*/  @!P3 IMAD.IADD R31, R31, 0x1, -R22.reuse ;  /* 0x000000011f1fb824 */ /* 0x100fe200078e0a16 */
[C---:B------:R-:W-:Y:S01]  /*2c90*/  ISETP.GT.U32.AND P3, PT, R0.reuse, R21, PT ;  /* 0x000000150000720c */ /* 0x040fe20003f64070 */
[----:B------:R-:W-:Y:S01]  /*2ca0*/  @!P4 IMAD.IADD R33, R33, 0x1, -R22 ;  /* 0x000000012121c824 */ /* 0x000fe200078e0a16 */
[----:B------:R-:W-:Y:S01]  /*2cb0*/  ISETP.GT.U32.AND P4, PT, R0, R29, PT ;  /* 0x0000001d0000720c */ /* 0x000fe20003f84070 */
[----:B------:R-:W-:Y:S01]  /*2cc0*/  IMAD R25, R22, R25, R27 ;  /* 0x0000001916197224 */ /* 0x000fe200078e021b */
[----:B------:R-:W-:Y:S01]  /*2cd0*/  ISETP.GT.U32.AND P2, PT, R0, R23, PT ;  /* 0x000000170000720c */ /* 0x000fe20003f44070 */
[----:B------:R-:W-:Y:S01]  /*2ce0*/  IMAD.HI.U32 R26, R14, R35, RZ ;  /* 0x000000230e1a7227 */ /* 0x000fe200078e00ff */
[----:B------:R-:W-:-:S02]  /*2cf0*/  ISETP.GT.U32.AND P5, PT, R0, R31, PT ;  /* 0x0000001f0000720c */ /* 0x000fc40003fa4070 */
[C---:B------:R-:W-:Y:S02]  /*2d00*/  ISETP.GT.U32.AND P6, PT, R0.reuse, R33, PT ;  /* 0x000000210000720c */ /* 0x040fe40003fc4070 */
[----:B------:R-:W-:Y:S01]  /*2d10*/  ISETP.GT.U32.AND P0, PT, R0, R25, PT ;  /* 0x000000190000720c */ /* 0x000fe20003f04070 */
[----:B------:R-:W-:Y:S01]  /*2d20*/  IMAD.MOV R26, RZ, RZ, -R26 ;  /* 0x000000ffff1a7224 */ /* 0x000fe200078e0a1a */
[----:B------:R-:W-:Y:S01]  /*2d30*/  ISETP.GE.AND P1, PT, R30, RZ, PT ;  /* 0x000000ff1e00720c */ /* 0x000fe20003f26270 */
[--C-:B------:R-:W-:Y:S02]  /*2d40*/  @!P3 IMAD.IADD R21, R21, 0x1, -R22.reuse ;  /* 0x000000011515b824 */ /* 0x100fe400078e0a16 */
[----:B------:R-:W-:Y:S01]  /*2d50*/  IMAD R27, R22, R26, R35 ;  /* 0x0000001a161b7224 */ /* 0x000fe200078e0223 */
[----:B------:R-:W-:Y:S01]  /*2d60*/  ISETP.GE.AND P3, PT, R17, RZ, PT ;  /* 0x000000ff1100720c */ /* 0x000fe20003f66270 */
[--C-:B------:R-:W-:Y:S01]  /*2d70*/  @!P4 IMAD.IADD R29, R29, 0x1, -R22.reuse ;  /* 0x000000011d1dc824 */ /* 0x100fe200078e0a16 */
[----:B------:R-:W-:Y:S01]  /*2d80*/  ISETP.GE.AND P4, PT, R19, RZ, PT ;  /* 0x000000ff1300720c */ /* 0x000fe20003f86270 */
[--C-:B------:R-:W-:Y:S01]  /*2d90*/  @!P2 IMAD.IADD R23, R23, 0x1, -R22.reuse ;  /* 0x000000011717a824 */ /* 0x100fe200078e0a16 */
[----:B------:R-:W-:Y:S01]  /*2da0*/  ISETP.GT.U32.AND P2, PT, R0, R27, PT ;  /* 0x0000001b0000720c */ /* 0x000fe20003f44070 */
[--C-:B------:R-:W-:Y:S01]  /*2db0*/  @!P6 IMAD.IADD R33, R33, 0x1, -R22.reuse ;  /* 0x000000012121e824 */ /* 0x100fe200078e0a16 */
[----:B------:R-:W-:Y:S01]  /*2dc0*/  @!P5 IADD3 R31, PT, PT, R31, -R22, RZ ;  /* 0x800000161f1fd210 */ /* 0x000fe20007ffe0ff */
[----:B------:R-:W-:Y:S01]  /*2dd0*/  @!P0 IMAD.IADD R25, R25, 0x1, -R22 ;  /* 0x0000000119198824 */ /* 0x000fe200078e0a16 */
[----:B------:R-:W-:-:S02]  /*2de0*/  ISETP.GE.AND P5, PT, R18, RZ, PT ;  /* 0x000000ff1200720c */ /* 0x000fc40003fa6270 */
[----:B------:R-:W-:Y:S01]  /*2df0*/  ISETP.GE.AND P6, PT, R20, RZ, PT ;  /* 0x000000ff1400720c */ /* 0x000fe20003fc6270 */
[----:B------:R-:W-:Y:S01]  /*2e00*/  @!P1 IMAD.MOV R23, RZ, RZ, -R23 ;  /* 0x000000ffff179224 */ /* 0x000fe200078e0a17 */
[----:B------:R-:W-:Y:S01]  /*2e10*/  ISETP.GT.U32.AND P1, PT, R0, R25, PT ;  /* 0x000000190000720c */ /* 0x000fe20003f24070 */
[----:B------:R-:W-:Y:S01]  /*2e20*/  @!P3 IMAD.MOV R21, RZ, RZ, -R21 ;  /* 0x000000ffff15b224 */ /* 0x000fe200078e0a15 */
[----:B------:R-:W-:Y:S01]  /*2e30*/  ISETP.NE.AND P0, PT, R24, RZ, PT ;  /* 0x000000ff1800720c */ /* 0x000fe20003f05270 */
[----:B------:R-:W-:Y:S01]  /*2e40*/  @!P4 IMAD.MOV R29, RZ, RZ, -R29 ;  /* 0x000000ffff1dc224 */ /* 0x000fe200078e0a1d */
[----:B------:R-:W-:Y:S01]  /*2e50*/  ISETP.GE.AND P3, PT, R16, RZ, PT ;  /* 0x000000ff1000720c */ /* 0x000fe20003f66270 */
[----:B------:R-:W-:Y:S01]  /*2e60*/  @!P2 IMAD.IADD R27, R27, 0x1, -R22 ;  /* 0x000000011b1ba824 */ /* 0x000fe200078e0a16 */
[----:B------:R-:W-:-:S03]  /*2e70*/  LOP3.LUT R24, RZ, R24, RZ, 0x33, !PT ;  /* 0x00000018ff187212 */ /* 0x000fc600078e33ff */
[----:B------:R-:W-:Y:S01]  /*2e80*/  @!P5 IMAD.MOV R31, RZ, RZ, -R31 ;  /* 0x000000ffff1fd224 */ /* 0x000fe200078e0a1f */
[C---:B------:R-:W-:Y:S01]  /*2e90*/  SEL R17, R24.reuse, R23, !P0 ;  /* 0x0000001718117207 */ /* 0x040fe20004000000 */
[----:B------:R-:W-:Y:S01]  /*2ea0*/  @!P6 IMAD.MOV R33, RZ, RZ, -R33 ;  /* 0x000000ffff21e224 */ /* 0x000fe200078e0a21 */
[C---:B------:R-:W-:Y:S02]  /*2eb0*/  SEL R18, R24.reuse, R21, !P0 ;  /* 0x0000001518127207 */ /* 0x040fe40004000000 */
[----:B------:R-:W-:Y:S02]  /*2ec0*/  SEL R29, R24, R29, !P0 ;  /* 0x0000001d181d7207 */ /* 0x000fe40004000000 */
[----:B------:R-:W-:Y:S02]  /*2ed0*/  ISETP.GT.U32.AND P2, PT, R0, R27, PT ;  /* 0x0000001b0000720c */ /* 0x000fe40003f44070 */
[----:B------:R-:W-:Y:S02]  /*2ee0*/  @!P1 IADD3 R25, PT, PT, R25, -R22, RZ ;  /* 0x8000001619199210 */ /* 0x000fe40007ffe0ff */
[----:B------:R-:W-:-:S02]  /*2ef0*/  IADD3 R17, PT, PT, R29, R18, R17 ;  /* 0x000000121d117210 */ /* 0x000fc40007ffe011 */
[C---:B------:R-:W-:Y:S02]  /*2f00*/  SEL R16, R24.reuse, R31, !P0 ;  /* 0x0000001f18107207 */ /* 0x040fe40004000000 */
[----:B------:R-:W-:Y:S02]  /*2f10*/  SEL R33, R24, R33, !P0 ;  /* 0x0000002118217207 */ /* 0x000fe40004000000 */
[----:B------:R-:W-:Y:S01]  /*2f20*/  ISETP.GE.AND P4, PT, R13, RZ, PT ;  /* 0x000000ff0d00720c */ /* 0x000fe20003f86270 */
[----:B------:R-:W-:Y:S01]  /*2f30*/  @!P3 IMAD.MOV R25, RZ, RZ, -R25 ;  /* 0x000000ffff19b224 */ /* 0x000fe200078e0a19 */
[----:B------:R-:W-:Y:S02]  /*2f40*/  IADD3 R13, PT, PT, R33, R16, R17 ;  /* 0x00000010210d7210 */ /* 0x000fe40007ffe011 */
[----:B------:R-:W-:Y:S02]  /*2f50*/  IABS R19, R12 ;  /* 0x0000000c00137213 */ /* 0x000fe40000000000 */
[----:B------:R-:W-:-:S02]  /*2f60*/  IABS R17, R4 ;  /* 0x0000000400117213 */ /* 0x000fc40000000000 */
[----:B------:R-:W-:Y:S01]  /*2f70*/  IABS R21, R11 ;  /* 0x0000000b00157213 */ /* 0x000fe20000000000 */
[----:B------:R-:W-:Y:S01]  /*2f80*/  @!P2 IMAD.IADD R27, R27, 0x1, -R22 ;  /* 0x000000011b1ba824 */ /* 0x000fe200078e0a16 */
[----:B------:R-:W-:Y:S01]  /*2f90*/  SEL R18, R24, R25, !P0 ;  /* 0x0000001918127207 */ /* 0x000fe20004000000 */
[----:B------:R-:W-:Y:S01]  /*2fa0*/  IMAD.HI.U32 R16, R14, R19, RZ ;  /* 0x000000130e107227 */ /* 0x000fe200078e00ff */
[----:B------:R-:W-:-:S03]  /*2fb0*/  IABS R23, R9 ;  /* 0x0000000900177213 */ /* 0x000fc60000000000 */
[----:B------:R-:W-:Y:S02]  /*2fc0*/  IMAD.MOV.U32 R25, RZ, RZ, R17 ;  /* 0x000000ffff197224 */ /* 0x000fe400078e0011 */
[----:B------:R-:W-:Y:S01]  /*2fd0*/  IMAD.HI.U32 R17, R14, R21, RZ ;  /* 0x000000150e117227 */ /* 0x000fe200078e00ff */
[----:B------:R-:W-:-:S03]  /*2fe0*/  ISETP.GE.AND P2, PT, R12, RZ, PT ;  /* 0x000000ff0c00720c */ /* 0x000fc60003f46270 */
[----:B------:R-:W-:Y:S02]  /*2ff0*/  @!P4 IMAD.MOV R27, RZ, RZ, -R27 ;  /* 0x000000ffff1bc224 */ /* 0x000fe400078e0a1b */
[----:B------:R-:W-:Y:S02]  /*3000*/  IMAD.MOV R20, RZ, RZ, -R16 ;  /* 0x000000ffff147224 */ /* 0x000fe400078e0a10 */
[----:B------:R-:W-:-:S04]  /*3010*/  IMAD.HI.U32 R16, R14, R23, RZ ;  /* 0x000000170e107227 */ /* 0x000fc800078e00ff */
[----:B------:R-:W-:Y:S01]  /*3020*/  IMAD.MOV R12, RZ, RZ, -R17 ;  /* 0x000000ffff0c7224 */ /* 0x000fe200078e0a11 */
[----:B------:R-:W-:Y:S01]  /*3030*/  SEL R27, R24, R27, !P0 ;  /* 0x0000001b181b7207 */ /* 0x000fe20004000000 */
[C---:B------:R-:W-:Y:S02]  /*3040*/  IMAD R17, R22.reuse, R20, R19 ;  /* 0x0000001416117224 */ /* 0x040fe400078e0213 */
[----:B------:R-:W-:Y:S02]  /*3050*/  IMAD.MOV R16, RZ, RZ, -R16 ;  /* 0x000000ffff107224 */ /* 0x000fe400078e0a10 */
[C---:B------:R-:W-:Y:S01]  /*3060*/  IMAD R19, R22.reuse, R12, R21 ;  /* 0x0000000c16137224 */ /* 0x040fe200078e0215 */
[----:B------:R-:W-:Y:S01]  /*3070*/  ISETP.GE.AND P1, PT, R11, RZ, PT ;  /* 0x000000ff0b00720c */ /* 0x000fe20003f26270 */
[----:B------:R-:W-:Y:S01]  /*3080*/  IMAD R11, R22, R16, R23 ;  /* 0x00000010160b7224 */ /* 0x000fe200078e0217 */
[----:B------:R-:W-:Y:S01]  /*3090*/  IADD3 R13, PT, PT, R27, R18, R13 ;  /* 0x000000121b0d7210 */ /* 0x000fe20007ffe00d */
[----:B------:R-:W-:Y:S01]  /*30a0*/  IMAD.HI.U32 R18, R14, R25, RZ ;  /* 0x000000190e127227 */ /* 0x000fe200078e00ff */
[----:B------:R-:W-:-:S02]  /*30b0*/  ISETP.GT.U32.AND P3, PT, R0, R17, PT ;  /* 0x000000110000720c */ /* 0x000fc40003f64070 */
[C---:B------:R-:W-:Y:S01]  /*30c0*/  ISETP.GT.U32.AND P6, PT, R0.reuse, R19, PT ;  /* 0x000000130000720c */ /* 0x040fe20003fc4070 */
[----:B------:R-:W-:Y:S01]  /*30d0*/  IMAD.MOV R18, RZ, RZ, -R18 ;  /* 0x000000ffff127224 */ /* 0x000fe200078e0a12 */
[----:B------:R-:W-:Y:S02]  /*30e0*/  ISETP.GT.U32.AND P5, PT, R0, R11, PT ;  /* 0x0000000b0000720c */ /* 0x000fe40003fa4070 */
[----:B------:R-:W-:Y:S01]  /*30f0*/  ISETP.GE.AND P4, PT, R9, RZ, PT ;  /* 0x000000ff0900720c */ /* 0x000fe20003f86270 */
[----:B------:R-:W-:Y:S01]  /*3100*/  IMAD R9, R22, R18, R25 ;  /* 0x0000001216097224 */ /* 0x000fe200078e0219 */
[----:B------:R-:W-:-:S05]  /*3110*/  IABS R21, R6 ;  /* 0x0000000600157213 */ /* 0x000fca0000000000 */
[----:B------:R-:W-:Y:S02]  /*3120*/  @!P3 IADD3 R17, PT, PT, R17, -R22, RZ ;  /* 0x800000161111b210 */ /* 0x000fe40007ffe0ff */
[C---:B------:R-:W-:Y:S01]  /*3130*/  ISETP.GT.U32.AND P3, PT, R0.reuse, R9, PT ;  /* 0x000000090000720c */ /* 0x040fe20003f64070 */
[--C-:B------:R-:W-:Y:S01]  /*3140*/  @!P6 IMAD.IADD R19, R19, 0x1, -R22.reuse ;  /* 0x000000011313e824 */ /* 0x100fe200078e0a16 */
[----:B------:R-:W-:Y:S01]  /*3150*/  ISETP.GT.U32.AND P6, PT, R0, R17, PT ;  /* 0x000000110000720c */ /* 0x000fe20003fc4070 */
[----:B------:R-:W-:Y:S01]  /*3160*/  @!P5 IMAD.IADD R11, R11, 0x1, -R22 ;  /* 0x000000010b0bd824 */ /* 0x000fe200078e0a16 */
[----:B------:R-:W-:Y:S01]  /*3170*/  IABS R23, R8 ;  /* 0x0000000800177213 */ /* 0x000fe20000000000 */
[----:B------:R-:W-:Y:S01]  /*3180*/  IMAD.HI.U32 R12, R14, R21, RZ ;  /* 0x000000150e0c7227 */ /* 0x000fe200078e00ff */
[----:B------:R-:W-:Y:S02]  /*3190*/  ISETP.GT.U32.AND P5, PT, R0, R19, PT ;  /* 0x000000130000720c */ /* 0x000fe40003fa4070 */
[----:B------:R-:W-:Y:S01]  /*31a0*/  IABS R25, R5 ;  /* 0x0000000500197213 */ /* 0x000fe20000000000 */
[----:B------:R-:W-:-:S04]  /*31b0*/  IMAD.HI.U32 R16, R14, R23, RZ ;  /* 0x000000170e107227 */ /* 0x000fc800078e00ff */
[----:B------:R-:W-:Y:S01]  /*31c0*/  IMAD.MOV R18, RZ, RZ, -R12 ;  /* 0x000000ffff127224 */ /* 0x000fe200078e0a0c */
[----:B------:R-:W-:Y:S01]  /*31d0*/  IABS R27, R7 ;  /* 0x00000007001b7213 */ /* 0x000fe20000000000 */
[----:B------:R-:W-:Y:S01]  /*31e0*/  @!P3 IMAD.IADD R9, R9, 0x1, -R22 ;  /* 0x000000010909b824 */ /* 0x000fe200078e0a16 */
[----:B------:R-:W-:Y:S01]  /*31f0*/  ISETP.GT.U32.AND P3, PT, R0, R11, PT ;  /* 0x0000000b0000720c */ /* 0x000fe20003f64070 */
[----:B------:R-:W-:Y:S02]  /*3200*/  IMAD.MOV R20, RZ, RZ, -R16 ;  /* 0x000000ffff147224 */ /* 0x000fe400078e0a10 */
[----:B------:R-:W-:Y:S02]  /*3210*/  IMAD R21, R22, R18, R21 ;  /* 0x0000001216157224 */ /* 0x000fe400078e0215 */
[----:B------:R-:W-:Y:S01]  /*3220*/  IMAD.HI.U32 R12, R14, R25, RZ ;  /* 0x000000190e0c7227 */ /* 0x000fe200078e00ff */
[----:B------:R-:W-:-:S03]  /*3230*/  @!P5 IADD3 R19, PT, PT, R19, -R22, RZ ;  /* 0x800000161313d210 */ /* 0x000fc60007ffe0ff */
[----:B------:R-:W-:Y:S01]  /*3240*/  @!P6 IMAD.IADD R17, R17, 0x1, -R22 ;  /* 0x000000011111e824 */ /* 0x000fe200078e0a16 */
[----:B------:R-:W-:Y:S01]  /*3250*/  ISETP.GT.U32.AND P6, PT, R0, R9, PT ;  /* 0x000000090000720c */ /* 0x000fe20003fc4070 */
[----:B------:R-:W-:Y:S01]  /*3260*/  IMAD R23, R22, R20, R23 ;  /* 0x0000001416177224 */ /* 0x000fe200078e0217 */
[----:B------:R-:W-:Y:S01]  /*3270*/  ISETP.GT.U32.AND P5, PT, R0, R21, PT ;  /* 0x000000150000720c */ /* 0x000fe20003fa4070 */
[----:B------:R-:W-:Y:S01]  /*3280*/  IMAD.HI.U32 R16, R14, R27, RZ ;  /* 0x0000001b0e107227 */ /* 0x000fe200078e00ff */
[----:B------:R-:W-:-:S03]  /*3290*/  IABS R29, R10 ;  /* 0x0000000a001d7213 */ /* 0x000fc60000000000 */
[----:B------:R-:W-:Y:S02]  /*32a0*/  IMAD.MOV R12, RZ, RZ, -R12 ;  /* 0x000000ffff0c7224 */ /* 0x000fe400078e0a0c */
[----:B------:R-:W-:Y:S01]  /*32b0*/  @!P2 IMAD.MOV R17, RZ, RZ, -R17 ;  /* 0x000000ffff11a224 */ /* 0x000fe200078e0a11 */
[----:B------:R-:W-:Y:S01]  /*32c0*/  ISETP.GT.U32.AND P2, PT, R0, R23, PT ;  /* 0x000000170000720c */ /* 0x000fe20003f44070 */
[----:B------:R-:W-:Y:S02]  /*32d0*/  IMAD.MOV R16, RZ, RZ, -R16 ;  /* 0x000000ffff107224 */ /* 0x000fe400078e0a10 */
[----:B------:R-:W-:Y:S02]  /*32e0*/  IMAD R25, R22, R12, R25 ;  /* 0x0000000c16197224 */ /* 0x000fe400078e0219 */
[----:B------:R-:W-:-:S04]  /*32f0*/  IMAD.HI.U32 R18, R14, R29, RZ ;  /* 0x0000001d0e127227 */ /* 0x000fc800078e00ff */
[----:B------:R-:W-:Y:S02]  /*3300*/  IMAD R27, R22, R16, R27 ;  /* 0x00000010161b7224 */ /* 0x000fe400078e021b */
[----:B------:R-:W-:Y:S01]  /*3310*/  @!P3 IMAD.IADD R11, R11, 0x1, -R22 ;  /* 0x000000010b0bb824 */ /* 0x000fe200078e0a16 */
[C---:B------:R-:W-:Y:S01]  /*3320*/  ISETP.GT.U32.AND P3, PT, R0.reuse, R25, PT ;  /* 0x000000190000720c */ /* 0x040fe20003f64070 */
[----:B------:R-:W-:Y:S02]  /*3330*/  IMAD.MOV R18, RZ, RZ, -R18 ;  /* 0x000000ffff127224 */ /* 0x000fe400078e0a12 */
[--C-:B------:R-:W-:Y:S01]  /*3340*/  @!P6 IMAD.IADD R9, R9, 0x1, -R22.reuse ;  /* 0x000000010909e824 */ /* 0x100fe200078e0a16 */
[----:B------:R-:W-:Y:S01]  /*3350*/  ISETP.GT.U32.AND P6, PT, R0, R27, PT ;  /* 0x0000001b0000720c */ /* 0x000fe20003fc4070 */
[----:B------:R-:W-:Y:S02]  /*3360*/  @!P5 IMAD.IADD R21, R21, 0x1, -R22 ;  /* 0x000000011515d824 */ /* 0x000fe400078e0a16 */
[----:B------:R-:W-:-:S02]  /*3370*/  IMAD R29, R22, R18, R29 ;  /* 0x00000012161d7224 */ /* 0x000fc400078e021d */
[--C-:B------:R-:W-:Y:S01]  /*3380*/  @!P2 IMAD.IADD R23, R23, 0x1, -R22.reuse ;  /* 0x000000011717a824 */ /* 0x100fe200078e0a16 */
[----:B------:R-:W-:Y:S01]  /*3390*/  ISETP.GT.U32.AND P2, PT, R0, R21, PT ;  /* 0x000000150000720c */ /* 0x000fe20003f44070 */
[----:B------:R-:W-:Y:S01]  /*33a0*/  @!P1 IMAD.MOV R19, RZ, RZ, -R19 ;  /* 0x000000ffff139224 */ /* 0x000fe200078e0a13 */
[----:B------:R-:W-:Y:S02]  /*33b0*/  ISETP.GE.AND P1, PT, R4, RZ, PT ;  /* 0x000000ff0400720c */ /* 0x000fe40003f26270 */
[C---:B------:R-:W-:Y:S01]  /*33c0*/  ISETP.GT.U32.AND P5, PT, R0.reuse, R29, PT ;  /* 0x0000001d0000720c */ /* 0x040fe20003fa4070 */
[----:B------:R-:W-:Y:S01]  /*33d0*/  @!P4 IMAD.MOV R11, RZ, RZ, -R11 ;  /* 0x000000ffff0bc224 */ /* 0x000fe200078e0a0b */
[----:B------:R-:W-:Y:S02]  /*33e0*/  @!P3 IADD3 R25, PT, PT, R25, -R22, RZ ;  /* 0x800000161919b210 */ /* 0x000fe40007ffe0ff */
[----:B------:R-:W-:Y:S02]  /*33f0*/  ISETP.GT.U32.AND P4, PT, R0, R23, PT ;  /* 0x000000170000720c */ /* 0x000fe40003f84070 */
[----:B------:R-:W-:Y:S01]  /*3400*/  ISETP.GE.AND P3, PT, R6, RZ, PT ;  /* 0x000000ff0600720c */ /* 0x000fe20003f66270 */
[--C-:B------:R-:W-:Y:S01]  /*3410*/  @!P6 IMAD.IADD R27, R27, 0x1, -R22.reuse ;  /* 0x000000011b1be824 */ /* 0x100fe200078e0a16 */
[----:B------:R-:W-:Y:S01]  /*3420*/  ISETP.GE.AND P6, PT, R8, RZ, PT ;  /* 0x000000ff0800720c */ /* 0x000fe20003fc6270 */
[----:B------:R-:W-:-:S02]  /*3430*/  @!P2 IMAD.IADD R21, R21, 0x1, -R22 ;  /* 0x000000011515a824 */ /* 0x000fc400078e0a16 */
[----:B------:R-:W-:Y:S01]  /*3440*/  @!P1 IMAD.MOV R9, RZ, RZ, -R9 ;  /* 0x000000ffff099224 */ /* 0x000fe200078e0a09 */
[C---:B------:R-:W-:Y:S01]  /*3450*/  ISETP.GT.U32.AND P2, PT, R0.reuse, R27, PT ;  /* 0x0000001b0000720c */ /* 0x040fe20003f44070 */
[----:B------:R-:W-:Y:S01]  /*3460*/  @!P5 IMAD.IADD R29, R29, 0x1, -R22 ;  /* 0x000000011d1dd824 */ /* 0x000fe200078e0a16 */
[----:B------:R-:W-:-:S03]  /*3470*/  ISETP.GT.U32.AND P1, PT, R0, R25, PT ;  /* 0x000000190000720c */ /* 0x000fc60003f24070 */
[--C-:B------:R-:W-:Y:S01]  /*3480*/  @!P4 IMAD.IADD R23, R23, 0x1, -R22.reuse ;  /* 0x000000011717c824 */ /* 0x100fe200078e0a16 */
[----:B------:R-:W-:Y:S01]  /*3490*/  ISETP.GT.U32.AND P5, PT, R0, R29, PT ;  /* 0x0000001d0000720c */ /* 0x000fe20003fa4070 */
[----:B------:R-:W-:Y:S01]  /*34a0*/  @!P3 IMAD.MOV R21, RZ, RZ, -R21 ;  /* 0x000000ffff15b224 */ /* 0x000fe200078e0a15 */
[----:B------:R-:W-:Y:S02]  /*34b0*/  ISETP.GE.AND P4, PT, R5, RZ, PT ;  /* 0x000000ff0500720c */ /* 0x000fe40003f86270 */
[----:B------:R-:W-:Y:S01]  /*34c0*/  ISETP.GE.AND P3, PT, R7, RZ, PT ;  /* 0x000000ff0700720c */ /* 0x000fe20003f66270 */
[----:B------:R-:W-:Y:S01]  /*34d0*/  @!P6 IMAD.MOV R23, RZ, RZ, -R23 ;  /* 0x000000ffff17e224 */ /* 0x000fe200078e0a17 */
[C---:B------:R-:W-:Y:S02]  /*34e0*/  SEL R4, R24.reuse, R17, !P0 ;  /* 0x0000001118047207 */ /* 0x040fe40004000000 */
[----:B------:R-:W-:Y:S02]  /*34f0*/  SEL R19, R24, R19, !P0 ;  /* 0x0000001318137207 */ /* 0x000fe40004000000 */
[----:B------:R-:W-:Y:S01]  /*3500*/  ISETP.GE.AND P6, PT, R10, RZ, PT ;  /* 0x000000ff0a00720c */ /* 0x000fe20003fc6270 */
[----:B------:R-:W-:Y:S01]  /*3510*/  @!P1 IMAD.IADD R25, R25, 0x1, -R22 ;  /* 0x0000000119199824 */ /* 0x000fe200078e0a16 */
[----:B------:R-:W-:-:S02]  /*3520*/  IADD3 R13, PT, PT, R19, R4, R13 ;  /* 0x00000004130d7210 */ /* 0x000fc40007ffe00d */
[----:B------:R-:W-:Y:S02]  /*3530*/  @!P2 IADD3 R27, PT, PT, R27, -R22, RZ ;  /* 0x800000161b1ba210 */ /* 0x000fe40007ffe0ff */
[C---:B------:R-:W-:Y:S02]  /*3540*/  SEL R4, R24.reuse, R11, !P0 ;  /* 0x0000000b18047207 */ /* 0x040fe40004000000 */
[C---:B------:R-:W-:Y:S01]  /*3550*/  SEL R9, R24.reuse, R9, !P0 ;  /* 0x0000000918097207 */ /* 0x040fe20004000000 */
[----:B------:R-:W-:Y:S01]  /*3560*/  UIADD3 UR5, UPT, UPT, UR4, -0x1000, URZ ;  /* 0xfffff00004057890 */ /* 0x000fe2000fffe0ff */
[----:B------:R-:W-:Y:S01]  /*3570*/  @!P5 IMAD.IADD R29, R29, 0x1, -R22 ;  /* 0x000000011d1dd824 */ /* 0x000fe200078e0a16 */
[C---:B------:R-:W-:Y:S01]  /*3580*/  SEL R23, R24.reuse, R23, !P0 ;  /* 0x0000001718177207 */ /* 0x040fe20004000000 */
[----:B------:R-:W-:Y:S01]  /*3590*/  @!P4 IMAD.MOV R25, RZ, RZ, -R25 ;  /* 0x000000ffff19c224 */ /* 0x000fe200078e0a19 */
[----:B------:R-:W-:Y:S01]  /*35a0*/  IADD3 R13, PT, PT, R9, R4, R13 ;  /* 0x00000004090d7210 */ /* 0x000fe20007ffe00d */
[----:B------:R-:W-:Y:S01]  /*35b0*/  @!P3 IMAD.MOV R27, RZ, RZ, -R27 ;  /* 0x000000ffff1bb224 */ /* 0x000fe200078e0a1b */
[C---:B------:R-:W-:Y:S01]  /*35c0*/  SEL R4, R24.reuse, R21, !P0 ;  /* 0x0000001518047207 */ /* 0x040fe20004000000 */
[----:B------:R-:W-:Y:S01]  /*35d0*/  UISETP.GE.U32.AND UP0, UPT, UR5, 0x1000, UPT ;  /* 0x000010000500788c */ /* 0x000fe2000bf06070 */
[----:B------:R-:W-:Y:S01]  /*35e0*/  @!P6 IMAD.MOV R29, RZ, RZ, -R29 ;  /* 0x000000ffff1de224 */ /* 0x000fe200078e0a1d */
[----:B------:R-:W-:-:S02]  /*35f0*/  SEL R30, R24, R25, !P0 ;  /* 0x00000019181e7207 */ /* 0x000fc40004000000 */
[----:B------:R-:W-:Y:S02]  /*3600*/  IADD3 R13, PT, PT, R23, R4, R13 ;  /* 0x00000004170d7210 */ /* 0x000fe40007ffe00d */
[C---:B------:R-:W-:Y:S02]  /*3610*/  SEL R27, R24.reuse, R27, !P0 ;  /* 0x0000001b181b7207 */ /* 0x040fe40004000000 */
[----:B------:R-:W-:Y:S02]  /*3620*/  SEL R29, R24, R29, !P0 ;  /* 0x0000001d181d7207 */ /* 0x000fe40004000000 */
[----:B------:R-:W-:Y:S01]  /*3630*/  IADD3 R30, PT, PT, R27, R30, R13 ;  /* 0x0000001e1b1e7210 */ /* 0x000fe20007ffe00d */
[----:B------:R-:W-:-:S04]  /*3640*/  IMAD.MOV.U32 R18, RZ, RZ, 0x1000 ;  /* 0x00001000ff127424 */ /* 0x000fc800078e00ff */
[----:B------:R-:W-:Y:S01]  /*3650*/  IMAD.IADD R30, R29, 0x1, R30 ;  /* 0x000000011d1e7824 */ /* 0x000fe200078e021e */
[----:B------:R-:W-:Y:S06]  /*3660*/  BRA.U !UP0, `(.L_x_107) ;  /* 0x0000000d08947547 */ /* 0x000fec000b800000 */
[----:B------:R-:W0:Y:S01]  /*3670*/  LDC R24, c[0x0][0x390] ;  /* 0x0000e400ff187b82 */ /* 0x000e220000000800 */
[----:B------:R-:W-:Y:S01]  /*3680*/  IMAD.MOV.U32 R18, RZ, RZ, 0x1000 ;  /* 0x00001000ff127424 */ /* 0x000fe200078e00ff */
[----:B------:R-:W1:Y:S01]  /*3690*/  LDCU.64 UR8, c[0x0][0x380] ;  /* 0x00007000ff0877ac */ /* 0x000e620008000a00 */
[----:B------:R-:W2:Y:S01]  /*36a0*/  LDCU UR4, c[0x0][0x3a0] ;  /* 0x00007400ff0477ac */ /* 0x000ea20008000800 */
[----:B0-----:R-:W-:Y:S02]  /*36b0*/  ISETP.NE.AND P0, PT, R24, RZ, PT ;  /* 0x000000ff1800720c */ /* 0x001fe40003f05270 */
[-C--:B------:R-:W-:Y:S02]  /*36c0*/  IABS R22, R24.reuse ;  /* 0x0000001800167213 */ /* 0x080fe40000000000 */
[----:B-12---:R-:W-:-:S09]  /*36d0*/  LOP3.LUT R24, RZ, R24, RZ, 0x33, !PT ;  /* 0x00000018ff187212 */ /* 0x006fd200078e33ff */
.L_x_109:
[----:B------:R-:W-:Y:S01]  /*36e0*/  MOV R2, UR8 ;  /* 0x0000000800027c02 */ /* 0x000fe20008000f00 */
[----:B------:R-:W-:Y:S02]  /*36f0*/  IMAD.IADD R7, R15, 0x1, R18 ;  /* 0x000000010f077824 */ /* 0x000fe400078e0212 */
[----:B------:R-:W-:Y:S02]  /*3700*/  IMAD.U32 R3, RZ, RZ, UR9 ;  /* 0x00000009ff037e24 */ /* 0x000fe4000f8e00ff */
[----:B------:R-:W-:-:S05]  /*3710*/  IMAD.WIDE.U32 R6, R7, 0x4, R2 ;  /* 0x0000000407067825 */ /* 0x000fca00078e0002 */
        /* <DEDUP_REMOVED lines=20> */
[----:B-1----:R-:W-:-:S04]  /*3860*/  IMAD.MOV R32, RZ, RZ, -R5 ;  /* 0x000000ffff207224 */ /* 0x002fc800078e0a05 */
[----:B0-----:R-:W-:Y:S02]  /*3870*/  IMAD.MOV.U32 R7, RZ, RZ, R32 ;  /* 0x000000ffff077224 */ /* 0x001fe400078e0020 */
[----:B------:R-:W-:Y:S02]  /*3880*/  IMAD.MOV.U32 R4, RZ, RZ, RZ ;  /* 0x000000ffff047224 */ /* 0x000fe400078e00ff */
[----:B------:R-:W-:Y:S01]  /*3890*/  IMAD R7, R7, R22, RZ ;  /* 0x0000001607077224 */ /* 0x000fe200078e02ff */
[----:B--2---:R-:W-:-:S05]  /*38a0*/  IABS R29, R28 ;  /* 0x0000001c001d7213 */ /* 0x004fca0000000000 */
[----:B------:R-:W-:-:S04]  /*38b0*/  IMAD.HI.U32 R14, R14, R29, RZ ;  /* 0x0000001d0e0e7227 */ /* 0x000fc800078e00ff */
[----:B------:R-:W-:-:S04]  /*38c0*/  IMAD.MOV R14, RZ, RZ, -R14 ;  /* 0x000000ffff0e7224 */ /* 0x000fc800078e0a0e */
[----:B------:R-:W-:Y:S01]  /*38d0*/  IMAD R29, R22, R14, R29 ;  /* 0x0000000e161d7224 */ /* 0x000fe200078e021d */
[----:B---3--:R-:W-:Y:S01]  /*38e0*/  IABS R6, R27 ;  /* 0x0000001b00067213 */ /* 0x008fe20000000000 */
[----:B------:R-:W-:-:S03]  /*38f0*/  IMAD.HI.U32 R14, R5, R7, R4 ;  /* 0x00000007050e7227 */ /* 0x000fc600078e0004 */
[----:B------:R-:W-:Y:S01]  /*3900*/  ISETP.GT.U32.AND P1, PT, R0, R29, PT ;  /* 0x0000001d0000720c */ /* 0x000fe20003f24070 */
[----:B------:R-:W-:-:S04]  /*3910*/  IMAD.MOV.U32 R5, RZ, RZ, R6 ;  /* 0x000000ffff057224 */ /* 0x000fc800078e0006 */
[----:B------:R-:W-:-:S05]  /*3920*/  IMAD.HI.U32 R4, R14, R5, RZ ;  /* 0x000000050e047227 */ /* 0x000fca00078e00ff */
[----:B------:R-:W-:-:S03]  /*3930*/  IADD3 R4, PT, PT, -R4, RZ, RZ ;  /* 0x000000ff04047210 */ /* 0x000fc60007ffe1ff */
[----:B------:R-:W-:Y:S02]  /*3940*/  @!P1 IMAD.IADD R29, R29, 0x1, -R22 ;  /* 0x000000011d1d9824 */ /* 0x000fe400078e0a16 */
[----:B------:R-:W-:-:S03]  /*3950*/  IMAD R5, R22, R4, R5 ;  /* 0x0000000416057224 */ /* 0x000fc600078e0205 */
[----:B------:R-:W-:Y:S01]  /*3960*/  ISETP.GT.U32.AND P1, PT, R0, R29, PT ;  /* 0x0000001d0000720c */ /* 0x000fe20003f24070 */
[----:B------:R-:W-:Y:S01]  /*3970*/  IMAD.MOV.U32 R0, RZ, RZ, R22 ;  /* 0x000000ffff007224 */ /* 0x000fe200078e0016 */
[----:B----4-:R-:W-:-:S04]  /*3980*/  IABS R31, R25 ;  /* 0x00000019001f7213 */ /* 0x010fc80000000000 */
[----:B------:R-:W-:Y:S01]  /*3990*/  ISETP.GT.U32.AND P2, PT, R0, R5, PT ;  /* 0x000000050000720c */ /* 0x000fe20003f44070 */
[----:B------:R-:W-:Y:S01]  /*39a0*/  IMAD.HI.U32 R6, R14, R31, RZ ;  /* 0x0000001f0e067227 */ /* 0x000fe200078e00ff */
[----:B-----5:R-:W-:-:S03]  /*39b0*/  IABS R7, R26 ;  /* 0x0000001a00077213 */ /* 0x020fc60000000000 */
[----:B------:R-:W-:Y:S02]  /*39c0*/  IMAD.MOV R6, RZ, RZ, -R6 ;  /* 0x000000ffff067224 */ /* 0x000fe400078e0a06 */
[----:B------:R-:W-:-:S04]  /*39d0*/  IMAD.HI.U32 R4, R14, R7, RZ ;  /* 0x000000070e047227 */ /* 0x000fc800078e00ff */
[----:B------:R-:W-:Y:S02]  /*39e0*/  IMAD R31, R22, R6, R31 ;  /* 0x00000006161f7224 */ /* 0x000fe400078e021f */
[----:B------:R-:W-:Y:S02]  /*39f0*/  @!P2 IMAD.IADD R5, R5, 0x1, -R22 ;  /* 0x000000010505a824 */ /* 0x000fe400078e0a16 */
[----:B------:R-:W-:Y:S01]  /*3a00*/  IMAD.MOV R4, RZ, RZ, -R4 ;  /* 0x000000ffff047224 */ /* 0x000fe200078e0a04 */
[C---:B------:R-:W-:Y:S02]  /*3a10*/  ISETP.GT.U32.AND P5, PT, R0.reuse, R31, PT ;  /* 0x0000001f0000720c */ /* 0x040fe40003fa4070 */
[----:B------:R-:W-:Y:S01]  /*3a20*/  ISETP.GT.U32.AND P6, PT, R0, R5, PT ;  /* 0x000000050000720c */ /* 0x000fe20003fc4070 */
[----:B------:R-:W-:Y:S01]  /*3a30*/  IMAD R7, R22, R4, R7 ;  /* 0x0000000416077224 */ /* 0x000fe200078e0207 */
[----:B------:R-:W-:Y:S02]  /*3a40*/  ISETP.GE.AND P3, PT, R27, RZ, PT ;  /* 0x000000ff1b00720c */ /* 0x000fe40003f66270 */
[----:B------:R-:W-:-:S02]  /*3a50*/  ISETP.GE.AND P2, PT, R28, RZ, PT ;  /* 0x000000ff1c00720c */ /* 0x000fc40003f46270 */
[----:B------:R-:W-:Y:S02]  /*3a60*/  ISETP.GT.U32.AND P4, PT, R0, R7, PT ;  /* 0x000000070000720c */ /* 0x000fe40003f84070 */
[----:B------:R-:W-:-:S03]  /*3a70*/  IABS R27, R23 ;  /* 0x00000017001b7213 */ /* 0x000fc60000000000 */
[--C-:B------:R-:W-:Y:S02]  /*3a80*/  @!P5 IMAD.IADD R31, R31, 0x1, -R22.reuse ;  /* 0x000000011f1fd824 */ /* 0x100fe400078e0a16 */
[--C-:B------:R-:W-:Y:S02]  /*3a90*/  @!P6 IMAD.IADD R5, R5, 0x1, -R22.reuse ;  /* 0x000000010505e824 */ /* 0x100fe400078e0a16 */
[----:B------:R-:W-:Y:S02]  /*3aa0*/  @!P1 IMAD.IADD R29, R29, 0x1, -R22 ;  /* 0x000000011d1d9824 */ /* 0x000fe400078e0a16 */
[----:B------:R-:W-:Y:S01]  /*3ab0*/  @!P3 IMAD.MOV R5, RZ, RZ, -R5 ;  /* 0x000000ffff05b224 */ /* 0x000fe200078e0a05 */
[----:B------:R-:W-:Y:S01]  /*3ac0*/  ISETP.GT.U32.AND P3, PT, R0, R31, PT ;  /* 0x0000001f0000720c */ /* 0x000fe20003f64070 */
[----:B------:R-:W-:Y:S01]  /*3ad0*/  IMAD.HI.U32 R6, R14, R27, RZ ;  /* 0x0000001b0e067227 */ /* 0x000fe200078e00ff */
[----:B------:R-:W-:Y:S02]  /*3ae0*/  @!P4 IADD3 R7, PT, PT, R7, -R22, RZ ;  /* 0x800000160707c210 */ /* 0x000fe40007ffe0ff */
[----:B------:R-:W-:Y:S01]  /*3af0*/  ISETP.GE.AND P4, PT, R25, RZ, PT ;  /* 0x000000ff1900720c */ /* 0x000fe20003f86270 */
[----:B------:R-:W-:Y:S01]  /*3b00*/  @!P2 IMAD.MOV R29, RZ, RZ, -R29 ;  /* 0x000000ffff1da224 */ /* 0x000fe200078e0a1d */
[----:B------:R-:W-:Y:S01]  /*3b10*/  IABS R25, R21 ;  /* 0x0000001500197213 */ /* 0x000fe20000000000 */
[----:B------:R-:W-:Y:S01]  /*3b20*/  IMAD.MOV R6, RZ, RZ, -R6 ;  /* 0x000000ffff067224 */ /* 0x000fe200078e0a06 */
[----:B------:R-:W-:-:S02]  /*3b30*/  SEL R4, R24, R5, !P0 ;  /* 0x0000000518047207 */ /* 0x000fc40004000000 */
[----:B------:R-:W-:Y:S01]  /*3b40*/  SEL R29, R24, R29, !P0 ;  /* 0x0000001d181d7207 */ /* 0x000fe20004000000 */
[----:B------:R-:W-:Y:S01]  /*3b50*/  IMAD R5, R22, R6, R27 ;  /* 0x0000000616057224 */ /* 0x000fe200078e021b */
[----:B------:R-:W-:Y:S01]  /*3b60*/  ISETP.GT.U32.AND P1, PT, R0, R7, PT ;  /* 0x000000070000720c */ /* 0x000fe20003f24070 */
[----:B------:R-:W-:Y:S01]  /*3b70*/  IMAD.MOV.U32 R27, RZ, RZ, R25 ;  /* 0x000000ffff1b7224 */ /* 0x000fe200078e0019 */
[----:B------:R-:W-:Y:S01]  /*3b80*/  IADD3 R4, PT, PT, R4, R29, R30 ;  /* 0x0000001d04047210 */ /* 0x000fe20007ffe01e */
[----:B------:R-:W-:Y:S01]  /*3b90*/  @!P3 IMAD.IADD R31, R31, 0x1, -R22 ;  /* 0x000000011f1fb824 */ /* 0x000fe200078e0a16 */
[----:B------:R-:W-:Y:S01]  /*3ba0*/  ISETP.GE.AND P2, PT, R26, RZ, PT ;  /* 0x000000ff1a00720c */ /* 0x000fe20003f46270 */
[----:B------:R-:W-:Y:S01]  /*3bb0*/  IMAD.HI.U32 R6, R14, R27, RZ ;  /* 0x0000001b0e067227 */ /* 0x000fe200078e00ff */
[----:B------:R-:W-:Y:S02]  /*3bc0*/  ISETP.GT.U32.AND P3, PT, R0, R5, PT ;  /* 0x000000050000720c */ /* 0x000fe40003f64070 */
[----:B------:R-:W-:Y:S01]  /*3bd0*/  IABS R29, R19 ;  /* 0x00000013001d7213 */ /* 0x000fe20000000000 */
[----:B------:R-:W-:-:S04]  /*3be0*/  IMAD.MOV R6, RZ, RZ, -R6 ;  /* 0x000000ffff067224 */ /* 0x000fc800078e0a06 */
[----:B------:R-:W-:-:S04]  /*3bf0*/  IMAD.HI.U32 R25, R14, R29, RZ ;  /* 0x0000001d0e197227 */ /* 0x000fc800078e00ff */
[--C-:B------:R-:W-:Y:S02]  /*3c00*/  @!P1 IMAD.IADD R7, R7, 0x1, -R22.reuse ;  /* 0x0000000107079824 */ /* 0x100fe400078e0a16 */
[----:B------:R-:W-:Y:S01]  /*3c10*/  IMAD R27, R22, R6, R27 ;  /* 0x00000006161b7224 */ /* 0x000fe200078e021b */
[----:B------:R-:W-:Y:S01]  /*3c20*/  IADD3 R25, PT, PT, -R25, RZ, RZ ;  /* 0x000000ff19197210 */ /* 0x000fe20007ffe1ff */
[----:B------:R-:W-:Y:S01]  /*3c30*/  @!P2 IMAD.MOV R7, RZ, RZ, -R7 ;  /* 0x000000ffff07a224 */ /* 0x000fe200078e0a07 */
[----:B------:R-:W-:Y:S01]  /*3c40*/  IABS R33, R20 ;  /* 0x0000001400217213 */ /* 0x000fe20000000000 */
[----:B------:R-:W-:Y:S01]  /*3c50*/  @!P3 IMAD.IADD R5, R5, 0x1, -R22 ;  /* 0x000000010505b824 */ /* 0x000fe200078e0a16 */
[----:B------:R-:W-:Y:S01]  /*3c60*/  ISETP.GT.U32.AND P2, PT, R0, R27, PT ;  /* 0x0000001b0000720c */ /* 0x000fe20003f44070 */
[----:B------:R-:W-:Y:S02]  /*3c70*/  @!P4 IMAD.MOV R31, RZ, RZ, -R31 ;  /* 0x000000ffff1fc224 */ /* 0x000fe400078e0a1f */
[----:B------:R-:W-:Y:S01]  /*3c80*/  IMAD R29, R22, R25, R29 ;  /* 0x00000019161d7224 */ /* 0x000fe200078e021d */
[----:B------:R-:W-:Y:S01]  /*3c90*/  ISETP.GT.U32.AND P4, PT, R0, R5, PT ;  /* 0x000000050000720c */ /* 0x000fe20003f84070 */
[----:B------:R-:W-:Y:S01]  /*3ca0*/  IMAD.HI.U32 R26, R14, R33, RZ ;  /* 0x000000210e1a7227 */ /* 0x000fe200078e00ff */
[----:B------:R-:W-:-:S02]  /*3cb0*/  SEL R7, R24, R7, !P0 ;  /* 0x0000000718077207 */ /* 0x000fc40004000000 */
[----:B------:R-:W-:Y:S01]  /*3cc0*/  SEL R31, R24, R31, !P0 ;  /* 0x0000001f181f7207 */ /* 0x000fe20004000000 */
[----:B------:R-:W-:Y:S01]  /*3cd0*/  IMAD.MOV R26, RZ, RZ, -R26 ;  /* 0x000000ffff1a7224 */ /* 0x000fe200078e0a1a */
[----:B------:R-:W-:Y:S02]  /*3ce0*/  ISETP.GT.U32.AND P3, PT, R0, R29, PT ;  /* 0x0000001d0000720c */ /* 0x000fe40003f64070 */
[----:B------:R-:W-:Y:S01]  /*3cf0*/  IADD3 R4, PT, PT, R31, R7, R4 ;  /* 0x000000071f047210 */ /* 0x000fe20007ffe004 */
[----:B------:R-:W-:Y:S01]  /*3d00*/  IMAD R31, R22, R26, R33 ;  /* 0x0000001a161f7224 */ /* 0x000fe200078e0221 */
[----:B------:R-:W-:Y:S01]  /*3d10*/  IABS R25, R8 ;  /* 0x0000000800197213 */ /* 0x000fe20000000000 */
[--C-:B------:R-:W-:Y:S02]  /*3d20*/  @!P2 IMAD.IADD R27, R27, 0x1, -R22.reuse ;  /* 0x000000011b1ba824 */ /* 0x100fe400078e0a16 */
[----:B------:R-:W-:Y:S01]  /*3d30*/  @!P4 IMAD.IADD R5, R5, 0x1, -R22 ;  /* 0x000000010505c824 */ /* 0x000fe200078e0a16 */
[----:B------:R-:W-:Y:S01]  /*3d40*/  ISETP.GT.U32.AND P5, PT, R0, R31, PT ;  /* 0x0000001f0000720c */ /* 0x000fe20003fa4070 */
[----:B------:R-:W-:Y:S01]  /*3d50*/  IMAD.HI.U32 R6, R14, R25, RZ ;  /* 0x000000190e067227 */ /* 0x000fe200078e00ff */
[----:B------:R-:W-:-:S02]  /*3d60*/  ISETP.GT.U32.AND P4, PT, R0, R27, PT ;  /* 0x0000001b0000720c */ /* 0x000fc40003f84070 */
[----:B------:R-:W-:Y:S01]  /*3d70*/  IABS R33, R9 ;  /* 0x0000000900217213 */ /* 0x000fe20000000000 */
[----:B------:R-:W-:Y:S01]  /*3d80*/  @!P3 IMAD.IADD R29, R29, 0x1, -R22 ;  /* 0x000000011d1db824 */ /* 0x000fe200078e0a16 */
[----:B------:R-:W-:Y:S01]  /*3d90*/  IABS R37, R11 ;  /* 0x0000000b00257213 */ /* 0x000fe20000000000 */
[----:B------:R-:W-:Y:S02]  /*3da0*/  IMAD.MOV R6, RZ, RZ, -R6 ;  /* 0x000000ffff067224 */ /* 0x000fe400078e0a06 */
[----:B------:R-:W-:Y:S01]  /*3db0*/  IMAD.HI.U32 R7, R14, R33, RZ ;  /* 0x000000210e077227 */ /* 0x000fe200078e00ff */
[----:B------:R-:W-:Y:S02]  /*3dc0*/  ISETP.GT.U32.AND P3, PT, R0, R29, PT ;  /* 0x0000001d0000720c */ /* 0x000fe40003f64070 */
[----:B------:R-:W-:Y:S01]  /*3dd0*/  ISETP.GE.AND P1, PT, R23, RZ, PT ;  /* 0x000000ff1700720c */ /* 0x000fe20003f26270 */
[----:B------:R-:W-:Y:S01]  /*3de0*/  IMAD R25, R22, R6, R25 ;  /* 0x0000000616197224 */ /* 0x000fe200078e0219 */
[----:B------:R-:W-:Y:S01]  /*3df0*/  IABS R35, R10 ;  /* 0x0000000a00237213 */ /* 0x000fe20000000000 */
[----:B------:R-:W-:Y:S01]  /*3e00*/  IMAD.HI.U32 R23, R14, R37, RZ ;  /* 0x000000250e177227 */ /* 0x000fe200078e00ff */
[----:B------:R-:W-:-:S03]  /*3e10*/  ISETP.GE.AND P2, PT, R21, RZ, PT ;  /* 0x000000ff1500720c */ /* 0x000fc60003f46270 */
[----:B------:R-:W-:Y:S02]  /*3e20*/  IMAD.MOV R7, RZ, RZ, -R7 ;  /* 0x000000ffff077224 */ /* 0x000fe400078e0a07 */
[--C-:B------:R-:W-:Y:S02]  /*3e30*/  @!P5 IMAD.IADD R31, R31, 0x1, -R22.reuse ;  /* 0x000000011f1fd824 */ /* 0x100fe400078e0a16 */
[----:B------:R-:W-:Y:S01]  /*3e40*/  @!P4 IMAD.IADD R27, R27, 0x1, -R22 ;  /* 0x000000011b1bc824 */ /* 0x000fe200078e0a16 */
[C---:B------:R-:W-:Y:S01]  /*3e50*/  ISETP.GT.U32.AND P4, PT, R0.reuse, R25, PT ;  /* 0x000000190000720c */ /* 0x040fe20003f84070 */
[----:B------:R-:W-:Y:S01]  /*3e60*/  IMAD.MOV R26, RZ, RZ, -R23 ;  /* 0x000000ffff1a7224 */ /* 0x000fe200078e0a17 */
[----:B------:R-:W-:Y:S01]  /*3e70*/  ISETP.GT.U32.AND P5, PT, R0, R31, PT ;  /* 0x0000001f0000720c */ /* 0x000fe20003fa4070 */
[----:B------:R-:W-:-:S04]  /*3e80*/  IMAD.HI.U32 R21, R14, R35, RZ ;  /* 0x000000230e157227 */ /* 0x000fc800078e00ff */
[----:B------:R-:W-:Y:S01]  /*3e90*/  IMAD R23, R22, R7, R33 ;  /* 0x0000000716177224 */ /* 0x000fe200078e0221 */
[----:B------:R-:W-:Y:S01]  /*3ea0*/  IADD3 R21, PT, PT, -R21, RZ, RZ ;  /* 0x000000ff15157210 */ /* 0x000fe20007ffe1ff */
[----:B------:R-:W-:-:S03]  /*3eb0*/  @!P3 IMAD.IADD R29, R29, 0x1, -R22 ;  /* 0x000000011d1db824 */ /* 0x000fc600078e0a16 */
[----:B------:R-:W-:Y:S01]  /*3ec0*/  ISETP.GT.U32.AND P3, PT, R0, R23, PT ;  /* 0x000000170000720c */ /* 0x000fe20003f64070 */
[C---:B------:R-:W-:Y:S01]  /*3ed0*/  IMAD R7, R22.reuse, R26, R37 ;  /* 0x0000001a16077224 */ /* 0x040fe200078e0225 */
[----:B------:R-:W-:Y:S01]  /*3ee0*/  IABS R37, R13 ;  /* 0x0000000d00257213 */ /* 0x000fe20000000000 */
[----:B------:R-:W-:Y:S02]  /*3ef0*/  IMAD R21, R22, R21, R35 ;  /* 0x0000001516157224 */ /* 0x000fe400078e0223 */
[--C-:B------:R-:W-:Y:S02]  /*3f00*/  @!P4 IMAD.IADD R25, R25, 0x1, -R22.reuse ;  /* 0x000000011919c824 */ /* 0x100fe400078e0a16 */
[----:B------:R-:W-:Y:S01]  /*3f10*/  @!P5 IMAD.IADD R31, R31, 0x1, -R22 ;  /* 0x000000011f1fd824 */ /* 0x000fe200078e0a16 */
[----:B------:R-:W-:Y:S01]  /*3f20*/  ISETP.GT.U32.AND P5, PT, R0, R21, PT ;  /* 0x000000150000720c */ /* 0x000fe20003fa4070 */
[----:B------:R-:W-:Y:S01]  /*3f30*/  IMAD.HI.U32 R26, R14, R37, RZ ;  /* 0x000000250e1a7227 */ /* 0x000fe200078e00ff */
[----:B------:R-:W-:-:S03]  /*3f40*/  IABS R39, R12 ;  /* 0x0000000c00277213 */ /* 0x000fc60000000000 */
[----:B------:R-:W-:Y:S01]  /*3f50*/  @!P1 IMAD.MOV R5, RZ, RZ, -R5 ;  /* 0x000000ffff059224 */ /* 0x000fe200078e0a05 */
[C---:B------:R-:W-:Y:S01]  /*3f60*/  ISETP.GT.U32.AND P1, PT, R0.reuse, R25, PT ;  /* 0x000000190000720c */ /* 0x040fe20003f24070 */
[----:B------:R-:W-:Y:S01]  /*3f70*/  @!P3 IMAD.IADD R23, R23, 0x1, -R22 ;  /* 0x000000011717b824 */ /* 0x000fe200078e0a16 */
[----:B------:R-:W-:Y:S02]  /*3f80*/  ISETP.GT.U32.AND P4, PT, R0, R7, PT ;  /* 0x000000070000720c */ /* 0x000fe40003f84070 */
[----:B------:R-:W-:Y:S01]  /*3f90*/  ISETP.GE.AND P3, PT, R19, RZ, PT ;  /* 0x000000ff1300720c */ /* 0x000fe20003f66270 */
[----:B------:R-:W-:Y:S01]  /*3fa0*/  IMAD.HI.U32 R6, R14, R39, RZ ;  /* 0x000000270e067227 */ /* 0x000fe200078e00ff */
[----:B------:R-:W-:Y:S02]  /*3fb0*/  IADD3 R26, PT, PT, -R26, RZ, RZ ;  /* 0x000000ff1a1a7210 */ /* 0x000fe40007ffe1ff */
[----:B------:R-:W-:Y:S01]  /*3fc0*/  IABS R35, R16 ;  /* 0x0000001000237213 */ /* 0x000fe20000000000 */
[----:B------:R-:W-:Y:S01]  /*3fd0*/  @!P2 IMAD.MOV R27, RZ, RZ, -R27 ;  /* 0x000000ffff1ba224 */ /* 0x000fe200078e0a1b */
[----:B------:R-:W-:Y:S01]  /*3fe0*/  ISETP.GT.U32.AND P2, PT, R0, R23, PT ;  /* 0x000000170000720c */ /* 0x000fe20003f44070 */
[----:B------:R-:W-:-:S02]  /*3ff0*/  IMAD.MOV R19, RZ, RZ, -R6 ;  /* 0x000000ffff137224 */ /* 0x000fc400078e0a06 */
[----:B------:R-:W-:Y:S02]  /*4000*/  IMAD R37, R22, R26, R37 ;  /* 0x0000001a16257224 */ /* 0x000fe400078e0225 */
[----:B------:R-:W-:Y:S01]  /*4010*/  IMAD.HI.U32 R6, R14, R35, RZ ;  /* 0x000000230e067227 */ /* 0x000fe200078e00ff */
[----:B------:R-:W-:-:S03]  /*4020*/  IABS R33, R17 ;  /* 0x0000001100217213 */ /* 0x000fc60000000000 */
[--C-:B------:R-:W-:Y:S01]  /*4030*/  @!P5 IMAD.IADD R21, R21, 0x1, -R22.reuse ;  /* 0x000000011515d824 */ /* 0x100fe200078e0a16 */
[----:B------:R-:W-:Y:S01]  /*4040*/  ISETP.GE.AND P5, PT, R20, RZ, PT ;  /* 0x000000ff1400720c */ /* 0x000fe20003fa6270 */
[----:B------:R-:W-:Y:S01]  /*4050*/  @!P1 IMAD.IADD R25, R25, 0x1, -R22 ;  /* 0x0000000119199824 */ /* 0x000fe200078e0a16 */
[C---:B------:R-:W-:Y:S01]  /*4060*/  ISETP.GT.U32.AND P1, PT, R0.reuse, R37, PT ;  /* 0x000000250000720c */ /* 0x040fe20003f24070 */
[----:B------:R-:W-:Y:S02]  /*4070*/  IMAD.MOV R6, RZ, RZ, -R6 ;  /* 0x000000ffff067224 */ /* 0x000fe400078e0a06 */
[----:B------:R-:W-:Y:S02]  /*4080*/  @!P4 IMAD.IADD R7, R7, 0x1, -R22 ;  /* 0x000000010707c824 */ /* 0x000fe400078e0a16 */
[----:B------:R-:W-:Y:S01]  /*4090*/  @!P3 IMAD.MOV R29, RZ, RZ, -R29 ;  /* 0x000000ffff1db224 */ /* 0x000fe200078e0a1d */
[----:B------:R-:W-:Y:S01]  /*40a0*/  ISETP.GT.U32.AND P3, PT, R0, R21, PT ;  /* 0x000000150000720c */ /* 0x000fe20003f64070 */
[----:B------:R-:W-:Y:S01]  /*40b0*/  IMAD R35, R22, R6, R35 ;  /* 0x0000000616237224 */ /* 0x000fe200078e0223 */
[----:B------:R-:W-:Y:S01]  /*40c0*/  ISETP.GT.U32.AND P4, PT, R0, R7, PT ;  /* 0x000000070000720c */ /* 0x000fe20003f84070 */
[----:B------:R-:W-:Y:S01]  /*40d0*/  IMAD.HI.U32 R28, R14, R33, RZ ;  /* 0x000000210e1c7227 */ /* 0x000fe200078e00ff */
[----:B------:R-:W-:-:S02]  /*40e0*/  @!P2 IADD3 R23, PT, PT, R23, -R22, RZ ;  /* 0x800000161717a210 */ /* 0x000fc40007ffe0ff */
[----:B------:R-:W-:Y:S01]  /*40f0*/  ISETP.GT.U32.AND P2, PT, R0, R35, PT ;  /* 0x000000230000720c */ /* 0x000fe20003f44070 */
[----:B------:R-:W-:Y:S02]  /*4100*/  IMAD R19, R22, R19, R39 ;  /* 0x0000001316137224 */ /* 0x000fe400078e0227 */
[----:B------:R-:W-:Y:S02]  /*4110*/  IMAD.MOV R28, RZ, RZ, -R28 ;  /* 0x000000ffff1c7224 */ /* 0x000fe400078e0a1c */
[----:B------:R-:W-:Y:S01]  /*4120*/  @!P5 IMAD.MOV R31, RZ, RZ, -R31 ;  /* 0x000000ffff1fd224 */ /* 0x000fe200078e0a1f */
[----:B------:R-:W-:Y:S01]  /*4130*/  ISETP.GT.U32.AND P5, PT, R0, R19, PT ;  /* 0x000000130000720c */ /* 0x000fe20003fa4070 */
[--C-:B------:R-:W-:Y:S01]  /*4140*/  @!P1 IMAD.IADD R37, R37, 0x1, -R22.reuse ;  /* 0x0000000125259824 */ /* 0x100fe200078e0a16 */
[----:B------:R-:W-:Y:S01]  /*4150*/  ISETP.GE.AND P1, PT, R10, RZ, PT ;  /* 0x000000ff0a00720c */ /* 0x000fe20003f26270 */
[----:B------:R-:W-:Y:S02]  /*4160*/  IMAD R33, R22, R28, R33 ;  /* 0x0000001c16217224 */ /* 0x000fe400078e0221 */
[--C-:B------:R-:W-:Y:S01]  /*4170*/  @!P3 IMAD.IADD R21, R21, 0x1, -R22.reuse ;  /* 0x000000011515b824 */ /* 0x100fe200078e0a16 */
[----:B------:R-:W-:Y:S01]  /*4180*/  ISETP.GE.AND P3, PT, R8, RZ, PT ;  /* 0x000000ff0800720c */ /* 0x000fe20003f66270 */
[--C-:B------:R-:W-:Y:S01]  /*4190*/  @!P4 IMAD.IADD R7, R7, 0x1, -R22.reuse ;  /* 0x000000010707c824 */ /* 0x100fe200078e0a16 */
[----:B------:R-:W-:Y:S01]  /*41a0*/  ISETP.GT.U32.AND P4, PT, R0, R33, PT ;  /* 0x000000210000720c */ /* 0x000fe20003f84070 */
[----:B------:R-:W-:Y:S01]  /*41b0*/  @!P2 IMAD.IADD R35, R35, 0x1, -R22 ;  /* 0x000000012323a824 */ /* 0x000fe200078e0a16 */
[----:B------:R-:W-:-:S03]  /*41c0*/  ISETP.GE.AND P2, PT, R11, RZ, PT ;  /* 0x000000ff0b00720c */ /* 0x000fc60003f46270 */
[--C-:B------:R-:W-:Y:S02]  /*41d0*/  @!P5 IMAD.IADD R19, R19, 0x1, -R22.reuse ;  /* 0x000000011313d824 */ /* 0x100fe400078e0a16 */
[----:B------:R-:W-:Y:S02]  /*41e0*/  @!P1 IADD3 R21, PT, PT, -R21, RZ, RZ ;  /* 0x000000ff15159210 */ /* 0x000fe40007ffe1ff */
[C---:B------:R-:W-:Y:S02]  /*41f0*/  ISETP.GT.U32.AND P1, PT, R0.reuse, R35, PT ;  /* 0x000000230000720c */ /* 0x040fe40003f24070 */
[----:B------:R-:W-:Y:S01]  /*4200*/  @!P3 IMAD.MOV R25, RZ, RZ, -R25 ;  /* 0x000000ffff19b224 */ /* 0x000fe200078e0a19 */
[----:B------:R-:W-:Y:S01]  /*4210*/  ISETP.GE.AND P5, PT, R9, RZ, PT ;  /* 0x000000ff0900720c */ /* 0x000fe20003fa6270 */
[----:B------:R-:W-:Y:S01]  /*4220*/  @!P4 IMAD.IADD R33, R33, 0x1, -R22 ;  /* 0x000000012121c824 */ /* 0x000fe200078e0a16 */
[C---:B------:R-:W-:Y:S01]  /*4230*/  ISETP.GT.U32.AND P3, PT, R0.reuse, R19, PT ;  /* 0x000000130000720c */ /* 0x040fe20003f64070 */
[----:B------:R-:W-:Y:S01]  /*4240*/  @!P2 IMAD.MOV R7, RZ, RZ, -R7 ;  /* 0x000000ffff07a224 */ /* 0x000fe200078e0a07 */
[----:B------:R-:W-:-:S02]  /*4250*/  ISETP.GT.U32.AND P4, PT, R0, R37, PT ;  /* 0x000000250000720c */ /* 0x000fc40003f84070 */
[----:B------:R-:W-:-:S04]  /*4260*/  ISETP.GT.U32.AND P2, PT, R0, R33, PT ;  /* 0x000000210000720c */ /* 0x000fc80003f44070 */
[--C-:B------:R-:W-:Y:S01]  /*4270*/  @!P1 IMAD.IADD R35, R35, 0x1, -R22.reuse ;  /* 0x0000000123239824 */ /* 0x100fe200078e0a16 */
[----:B------:R-:W-:Y:S02]  /*4280*/  ISETP.GE.AND P1, PT, R17, RZ, PT ;  /* 0x000000ff1100720c */ /* 0x000fe40003f26270 */
[----:B------:R-:W-:Y:S01]  /*4290*/  @!P5 IMAD.MOV R23, RZ, RZ, -R23 ;  /* 0x000000ffff17d224 */ /* 0x000fe200078e0a17 */
[----:B------:R-:W-:Y:S01]  /*42a0*/  ISETP.GE.AND P5, PT, R12, RZ, PT ;  /* 0x000000ff0c00720c */ /* 0x000fe20003fa6270 */
[--C-:B------:R-:W-:Y:S01]  /*42b0*/  @!P3 IMAD.IADD R19, R19, 0x1, -R22.reuse ;  /* 0x000000011313b824 */ /* 0x100fe200078e0a16 */
[----:B------:R-:W-:Y:S01]  /*42c0*/  ISETP.GE.AND P3, PT, R13, RZ, PT ;  /* 0x000000ff0d00720c */ /* 0x000fe20003f66270 */
[--C-:B------:R-:W-:Y:S01]  /*42d0*/  @!P4 IMAD.IADD R37, R37, 0x1, -R22.reuse ;  /* 0x000000012525c824 */ /* 0x100fe200078e0a16 */
[C---:B------:R-:W-:Y:S02]  /*42e0*/  SEL R5, R24.reuse, R5, !P0 ;  /* 0x0000000518057207 */ /* 0x040fe40004000000 */
[----:B------:R-:W-:Y:S01]  /*42f0*/  SEL R27, R24, R27, !P0 ;  /* 0x0000001b181b7207 */ /* 0x000fe20004000000 */
[----:B------:R-:W-:Y:S01]  /*4300*/  @!P2 IMAD.IADD R33, R33, 0x1, -R22 ;  /* 0x000000012121a824 */ /* 0x000fe200078e0a16 */
[----:B------:R-:W-:-:S02]  /*4310*/  ISETP.GE.AND P4, PT, R16, RZ, PT ;  /* 0x000000ff1000720c */ /* 0x000fc40003f86270 */
[----:B------:R-:W-:Y:S02]  /*4320*/  IADD3 R4, PT, PT, R27, R5, R4 ;  /* 0x000000051b047210 */ /* 0x000fe40007ffe004 */
[C---:B------:R-:W-:Y:S02]  /*4330*/  SEL R29, R24.reuse, R29, !P0 ;  /* 0x0000001d181d7207 */ /* 0x040fe40004000000 */
[----:B------:R-:W-:Y:S02]  /*4340*/  SEL R31, R24, R31, !P0 ;  /* 0x0000001f181f7207 */ /* 0x000fe40004000000 */
[----:B------:R-:W-:Y:S02]  /*4350*/  IADD3 R6, PT, PT, -R18, UR4, RZ ;  /* 0x0000000412067c10 */ /* 0x000fe4000fffe1ff */
[----:B------:R-:W-:Y:S02]  /*4360*/  IADD3 R4, PT, PT, R31, R29, R4 ;  /* 0x0000001d1f047210 */ /* 0x000fe40007ffe004 */
[----:B------:R-:W-:-:S02]  /*4370*/  SEL R25, R24, R25, !P0 ;  /* 0x0000001918197207 */ /* 0x000fc40004000000 */
[----:B------:R-:W-:Y:S02]  /*4380*/  SEL R23, R24, R23, !P0 ;  /* 0x0000001718177207 */ /* 0x000fe40004000000 */
[----:B------:R-:W-:Y:S02]  /*4390*/  @!P1 IADD3 R33, PT, PT, -R33, RZ, RZ ;  /* 0x000000ff21219210 */ /* 0x000fe40007ffe1ff */
[----:B------:R-:W-:Y:S01]  /*43a0*/  ISETP.GE.U32.AND P1, PT, R6, 0x1000, PT ;  /* 0x000010000600780c */ /* 0x000fe20003f26070 */
[----:B------:R-:W-:Y:S01]  /*43b0*/  @!P5 IMAD.MOV R19, RZ, RZ, -R19 ;  /* 0x000000ffff13d224 */ /* 0x000fe200078e0a13 */
        /* <DEDUP_REMOVED lines=8> */
[C---:B------:R-:W-:Y:S02]  /*4440*/  SEL R35, R24.reuse, R35, !P0 ;  /* 0x0000002318237207 */ /* 0x040fe40004000000 */
[----:B------:R-:W-:Y:S02]  /*4450*/  IADD3 R5, PT, PT, R37, R5, R4 ;  /* 0x0000000525057210 */ /* 0x000fe40007ffe004 */
[----:B------:R-:W-:-:S04]  /*4460*/  SEL R30, R24, R33, !P0 ;  /* 0x00000021181e7207 */ /* 0x000fc80004000000 */
[----:B------:R-:W-:Y:S01]  /*4470*/  IADD3 R30, PT, PT, R30, R35, R5 ;  /* 0x000000231e1e7210 */ /* 0x000fe20007ffe005 */
[----:B------:R-:W-:Y:S06]  /*4480*/  @!P1 BRA `(.L_x_108) ;  /* 0x0000001c00d89947 */ /* 0x000fec0003800000 */
[----:B------:R-:W-:-:S05]  /*4490*/  VIADD R18, R18, 0x1000 ;  /* 0x0000100012127836 */ /* 0x000fca0000000000 */
[----:B------:R-:W-:-:S13]  /*44a0*/  ISETP.GT.U32.AND P1, PT, R18, UR5, PT ;  /* 0x0000000512007c0c */ /* 0x000fda000bf24070 */
[----:B------:R-:W-:Y:S05]  /*44b0*/  @!P1 BRA `(.L_x_109) ;  /* 0xfffffff000889947 */ /* 0x000fea000383ffff */
.L_x_107:
[----:B------:R-:W-:Y:S01]  /*44c0*/  IADD3 R4, PT, PT, -R18, UR4, RZ ;  /* 0x0000000412047c10 */ /* 0x000fe2000fffe1ff */
[----:B------:R-:W-:Y:S03]  /*44d0*/  BSSY.RECONVERGENT B1, `(.L_x_108) ;  /* 0x00001f1000017945 */ /* 0x000fe60003800200 */
[----:B------:R-:W-:-:S04]  /*44e0*/  ISETP.GE.AND P1, PT, R15, R4, PT ;  /* 0x000000040f00720c */ /* 0x000fc80003f26270 */
[----:B------:R-:W-:-:S13]  /*44f0*/  ISETP.GE.U32.OR P1, PT, R18, UR4, P1 ;  /* 0x0000000412007c0c */ /* 0x000fda0008f26470 */
[----:B------:R-:W-:Y:S05]  /*4500*/  @P1 BRA `(.L_x_110) ;  /* 0x0000001c00b41947 */ /* 0x000fea0003800000 */
[----:B------:R-:W-:Y:S01]  /*4510*/  LOP3.LUT R5, RZ, R15, RZ, 0x33, !PT ;  /* 0x0000000fff057212 */ /* 0x000fe200078e33ff */
[----:B------:R-:W-:Y:S01]  /*4520*/  BSSY.RECONVERGENT B2, `(.L_x_111) ;  /* 0x0000111000027945 */ /* 0x000fe20003800200 */
[----:B------:R-:W-:Y:S02]  /*4530*/  IMAD.MOV.U32 R25, RZ, RZ, R15 ;  /* 0x000000ffff197224 */ /* 0x000fe400078e000f */
[----:B------:R-:W-:-:S04]  /*4540*/  IADD3 R5, PT, PT, -R18, UR4, R5 ;  /* 0x0000000412057c10 */ /* 0x000fc8000fffe105 */
[C---:B------:R-:W-:Y:S02]  /*4550*/  ISETP.GE.U32.AND P1, PT, R5.reuse, 0xf00, PT ;  /* 0x00000f000500780c */ /* 0x040fe40003f26070 */
[----:B------:R-:W-:-:S04]  /*4560*/  LEA.HI R20, R5, 0x1, RZ, 0x18 ;  /* 0x0000000105147811 */ /* 0x000fc800078fc0ff */
[----:B------:R-:W-:-:S07]  /*4570*/  LOP3.LUT R33, R20, 0xf, RZ, 0xc0, !PT ;  /* 0x0000000f14217812 */ /* 0x000fce00078ec0ff */
[----:B------:R-:W-:Y:S05]  /*4580*/  @!P1 BRA `(.L_x_112) ;  /* 0x0000001000289947 */ /* 0x000fea0003800000 */
[----:B------:R-:W0:Y:S01]  /*4590*/  LDC R24, c[0x0][0x390] ;  /* 0x0000e400ff187b82 */ /* 0x000e220000000800 */
[----:B------:R-:W-:Y:S01]  /*45a0*/  LOP3.LUT R26, R20, 0x1fffff0, RZ, 0xc0, !PT ;  /* 0x01fffff0141a7812 */ /* 0x000fe200078ec0ff */
[----:B------:R-:W-:Y:S01]  /*45b0*/  BSSY.RECONVERGENT B3, `(.L_x_113) ;  /* 0x0000106000037945 */ /* 0x000fe20003800200 */
[C---:B------:R-:W-:Y:S01]  /*45c0*/  LOP3.LUT R25, R15.reuse, 0x800, RZ, 0xfc, !PT ;  /* 0x000008000f197812 */ /* 0x040fe200078efcff */
[----:B------:R-:W-:Y:S02]  /*45d0*/  IMAD.IADD R19, R15, 0x1, R18 ;  /* 0x000000010f137824 */ /* 0x000fe400078e0212 */
[----:B------:R-:W-:Y:S02]  /*45e0*/  IMAD.MOV R26, RZ, RZ, -R26 ;  /* 0x000000ffff1a7224 */ /* 0x000fe400078e0a1a */
[----:B------:R-:W1:Y:S01]  /*45f0*/  LDC.64 R2, c[0x0][0x380] ;  /* 0x0000e000ff027b82 */ /* 0x000e620000000a00 */
[----:B0-----:R-:W-:Y:S02]  /*4600*/  ISETP.NE.AND P0, PT, R24, RZ, PT ;  /* 0x000000ff1800720c */ /* 0x001fe40003f05270 */
[----:B------:R-:W-:-:S02]  /*4610*/  IABS R22, R24 ;  /* 0x0000001800167213 */ /* 0x000fc40000000000 */
[----:B------:R-:W-:-:S09]  /*4620*/  LOP3.LUT R24, RZ, R24, RZ, 0x33, !PT ;  /* 0x00000018ff187212 */ /* 0x000fd200078e33ff */
.L_x_114:
[----:B-1----:R-:W-:-:S06]  /*4630*/  IMAD.WIDE.U32 R16, R19, 0x4, R2 ;  /* 0x0000000413107825 */ /* 0x002fcc00078e0002 */
[----:B------:R-:W2:Y:S01]  /*4640*/  LDG.E R16, desc[UR6][R16.64] ;  /* 0x0000000610107981 */ /* 0x000ea2000c1e1900 */
[----:B------:R-:W-:-:S04]  /*4650*/  VIADD R5, R19, 0x100 ;  /* 0x0000010013057836 */ /* 0x000fc80000000000 */
[----:B------:R-:W-:-:S05]  /*4660*/  IMAD.WIDE.U32 R4, R5, 0x4, R2 ;  /* 0x0000000405047825 */ /* 0x000fca00078e0002 */
[----:B------:R0:W3:Y:S01]  /*4670*/  LDG.E R21, desc[UR6][R4.64] ;  /* 0x0000000604157981 */ /* 0x0000e2000c1e1900 */
[C---:B------:R-:W-:Y:S02]  /*4680*/  VIADD R7, R19.reuse, 0x200 ;  /* 0x0000020013077836 */ /* 0x040fe40000000000 */
[----:B------:R-:W-:Y:S02]  /*4690*/  VIADD R9, R19, 0x300 ;  /* 0x0000030013097836 */ /* 0x000fe40000000000 */
[----:B------:R-:W-:-:S04]  /*46a0*/  IMAD.WIDE.U32 R6, R7, 0x4, R2 ;  /* 0x0000000407067825 */ /* 0x000fc800078e0002 */
[--C-:B------:R-:W-:Y:S01]  /*46b0*/  IMAD.WIDE.U32 R8, R9, 0x4, R2.reuse ;  /* 0x0000000409087825 */ /* 0x100fe200078e0002 */
[----:B------:R-:W4:Y:S04]  /*46c0*/  LDG.E R28, desc[UR6][R6.64] ;  /* 0x00000006061c7981 */ /* 0x000f28000c1e1900 */
[----:B------:R1:W5:Y:S01]  /*46d0*/  LDG.E R23, desc[UR6][R8.64] ;  /* 0x0000000608177981 */ /* 0x000362000c1e1900 */
[C---:B------:R-:W-:Y:S01]  /*46e0*/  IADD3 R37, PT, PT, R19.reuse, 0x500, RZ ;  /* 0x0000050013257810 */ /* 0x040fe20007ffe0ff */
[C---:B------:R-:W-:Y:S02]  /*46f0*/  VIADD R11, R19.reuse, 0x600 ;  /* 0x00000600130b7836 */ /* 0x040fe40000000000 */
[----:B------:R-:W-:Y:S02]  /*4700*/  VIADD R13, R19, 0x400 ;  /* 0x00000400130d7836 */ /* 0x000fe40000000000 */
[----:B------:R-:W-:-:S04]  /*4710*/  IMAD.WIDE.U32 R36, R37, 0x4, R2 ;  /* 0x0000000425247825 */ /* 0x000fc800078e0002 */
[--C-:B------:R-:W-:Y:S01]  /*4720*/  IMAD.WIDE.U32 R10, R11, 0x4, R2.reuse ;  /* 0x000000040b0a7825 */ /* 0x100fe200078e0002 */
[----:B------:R-:W5:Y:S03]  /*4730*/  LDG.E R17, desc[UR6][R36.64] ;  /* 0x0000000624117981 */ /* 0x000f66000c1e1900 */
[--C-:B------:R-:W-:Y:S01]  /*4740*/  IMAD.WIDE.U32 R12, R13, 0x4, R2.reuse ;  /* 0x000000040d0c7825 */ /* 0x100fe200078e0002 */
[----:B------:R-:W5:Y:S03]  /*4750*/  LDG.E R29, desc[UR6][R10.64] ;  /* 0x000000060a1d7981 */ /* 0x000f66000c1e1900 */
[----:B0-----:R-:W-:Y:S01]  /*4760*/  VIADD R5, R19, 0x700 ;  /* 0x0000070013057836 */ /* 0x001fe20000000000 */
[----:B------:R0:W5:Y:S03]  /*4770*/  LDG.E R27, desc[UR6][R12.64] ;  /* 0x000000060c1b7981 */ /* 0x000166000c1e1900 */
[----:B-1----:R-:W-:-:S05]  /*4780*/  IMAD.WIDE.U32 R8, R5, 0x4, R2 ;  /* 0x0000000405087825 */ /* 0x002fca00078e0002 */
[----:B------:R1:W5:Y:S01]  /*4790*/  LDG.E R31, desc[UR6][R8.64] ;  /* 0x00000006081f7981 */ /* 0x000362000c1e1900 */
[----:B------:R-:W-:-:S04]  /*47a0*/  VIADD R7, R19, 0x800 ;  /* 0x0000080013077836 */ /* 0x000fc80000000000 */
[----:B------:R-:W-:-:S05]  /*47b0*/  IMAD.WIDE.U32 R4, R7, 0x4, R2 ;  /* 0x0000000407047825 */ /* 0x000fca00078e0002 */
[----:B------:R1:W5:Y:S01]  /*47c0*/  LDG.E R32, desc[UR6][R4.64] ;  /* 0x0000000604207981 */ /* 0x000362000c1e1900 */
[C---:B------:R-:W-:Y:S02]  /*47d0*/  VIADD R7, R19.reuse, 0x900 ;  /* 0x0000090013077836 */ /* 0x040fe40000000000 */
[----:B0-----:R-:W-:Y:S02]  /*47e0*/  VIADD R13, R19, 0xa00 ;  /* 0x00000a00130d7836 */ /* 0x001fe40000000000 */
[----:B------:R-:W-:-:S04]  /*47f0*/  IMAD.WIDE.U32 R6, R7, 0x4, R2 ;  /* 0x0000000407067825 */ /* 0x000fc800078e0002 */
[----:B------:R-:W-:Y:S01]  /*4800*/  IMAD.WIDE.U32 R10, R13, 0x4, R2 ;  /* 0x000000040d0a7825 */ /* 0x000fe200078e0002 */
[----:B------:R0:W5:Y:S04]  /*4810*/  LDG.E R34, desc[UR6][R6.64] ;  /* 0x0000000606227981 */ /* 0x000168000c1e1900 */
[----:B------:R0:W5:Y:S01]  /*4820*/  LDG.E R35, desc[UR6][R10.64] ;  /* 0x000000060a237981 */ /* 0x000162000c1e1900 */
[----:B------:R-:W-:-:S04]  /*4830*/  VIADD R13, R19, 0xb00 ;  /* 0x00000b00130d7836 */ /* 0x000fc80000000000 */
[----:B------:R-:W-:-:S05]  /*4840*/  IMAD.WIDE.U32 R12, R13, 0x4, R2 ;  /* 0x000000040d0c7825 */ /* 0x000fca00078e0002 */
[----:B------:R0:W5:Y:S01]  /*4850*/  LDG.E R36, desc[UR6][R12.64] ;  /* 0x000000060c247981 */ /* 0x000162000c1e1900 */
[C---:B-1----:R-:W-:Y:S01]  /*4860*/  VIADD R9, R19.reuse, 0xc00 ;  /* 0x00000c0013097836 */ /* 0x042fe20000000000 */
[C---:B------:R-:W-:Y:S01]  /*4870*/  IADD3 R39, PT, PT, R19.reuse, 0xe00, RZ ;  /* 0x00000e0013277810 */ /* 0x040fe20007ffe0ff */
[----:B------:R-:W-:Y:S02]  /*4880*/  VIADD R37, R19, 0xd00 ;  /* 0x00000d0013257836 */ /* 0x000fe40000000000 */
[----:B------:R-:W-:-:S04]  /*4890*/  IMAD.WIDE.U32 R4, R9, 0x4, R2 ;  /* 0x0000000409047825 */ /* 0x000fc800078e0002 */
[--C-:B0-----:R-:W-:Y:S02]  /*48a0*/  IMAD.WIDE.U32 R6, R37, 0x4, R2.reuse ;  /* 0x0000000425067825 */ /* 0x101fe400078e0002 */
[----:B------:R0:W5:Y:S02]  /*48b0*/  LDG.E R4, desc[UR6][R4.64] ;  /* 0x0000000604047981 */ /* 0x000164000c1e1900 */
[--C-:B------:R-:W-:Y:S02]  /*48c0*/  IMAD.WIDE.U32 R8, R39, 0x4, R2.reuse ;  /* 0x0000000427087825 */ /* 0x100fe400078e0002 */
[----:B------:R1:W5:Y:S02]  /*48d0*/  LDG.E R6, desc[UR6][R6.64] ;  /* 0x0000000606067981 */ /* 0x000364000c1e1900 */
[----:B------:R-:W-:Y:S02]  /*48e0*/  VIADD R41, R19, 0xf00 ;  /* 0x00000f0013297836 */ /* 0x000fe40000000000 */
[----:B------:R-:W5:Y:S02]  /*48f0*/  LDG.E R8, desc[UR6][R8.64] ;  /* 0x0000000608087981 */ /* 0x000f64000c1e1900 */
[----:B------:R-:W-:-:S06]  /*4900*/  IMAD.WIDE.U32 R10, R41, 0x4, R2 ;  /* 0x00000004290a7825 */ /* 0x000fcc00078e0002 */
[----:B------:R3:W5:Y:S01]  /*4910*/  LDG.E R10, desc[UR6][R10.64] ;  /* 0x000000060a0a7981 */ /* 0x000762000c1e1900 */
[----:B------:R-:W0:Y:S08]  /*4920*/  I2F.RP R38, R22 ;  /* 0x0000001600267306 */ /* 0x000e300000209400 */
        /* <DEDUP_REMOVED lines=8> */
[----:B------:R-:W-:-:S04]  /*49b0*/  IMAD.MOV R14, RZ, RZ, -R14 ;  /* 0x000000ffff0e7224 */ /* 0x000fc800078e0a0e */
[----:B------:R-:W-:-:S05]  /*49c0*/  IMAD R7, R22, R14, R37 ;  /* 0x0000000e16077224 */ /* 0x000fca00078e0225 */
[----:B------:R-:W-:Y:S01]  /*49d0*/  ISETP.GT.U32.AND P1, PT, R0, R7, PT ;  /* 0x000000070000720c */ /* 0x000fe20003f24070 */
[----:B------:R-:W-:Y:S01]  /*49e0*/  IMAD.HI.U32 R14, R13, R5, R12 ;  /* 0x000000050d0e7227 */ /* 0x000fe200078e000c */
[----:B---3--:R-:W-:-:S05]  /*49f0*/  IABS R11, R21 ;  /* 0x00000015000b7213 */ /* 0x008fca0000000000 */
[----:B------:R-:W-:-:S04]  /*4a00*/  IMAD.HI.U32 R5, R14, R11, RZ ;  /* 0x0000000b0e057227 */ /* 0x000fc800078e00ff */
[----:B------:R-:W-:Y:S02]  /*4a10*/  IMAD.MOV R5, RZ, RZ, -R5 ;  /* 0x000000ffff057224 */ /* 0x000fe400078e0a05 */
[----:B------:R-:W-:Y:S02]  /*4a20*/  @!P1 IMAD.IADD R7, R7, 0x1, -R22 ;  /* 0x0000000107079824 */ /* 0x000fe400078e0a16 */
[----:B------:R-:W-:-:S03]  /*4a30*/  IMAD R11, R22, R5, R11 ;  /* 0x00000005160b7224 */ /* 0x000fc600078e020b */
[----:B------:R-:W-:Y:S02]  /*4a40*/  ISETP.GT.U32.AND P1, PT, R0, R7, PT ;  /* 0x000000070000720c */ /* 0x000fe40003f24070 */
[----:B------:R-:W-:-:S04]  /*4a50*/  MOV R0, R22 ;  /* 0x0000001600007202 */ /* 0x000fc80000000f00 */
[----:B------:R-:W-:Y:S02]  /*4a60*/  ISETP.GT.U32.AND P2, PT, R0, R11, PT ;  /* 0x0000000b0000720c */ /* 0x000fe40003f44070 */
[----:B----4-:R-:W-:Y:S02]  /*4a70*/  IABS R13, R28 ;  /* 0x0000001c000d7213 */ /* 0x010fe40000000000 */
[----:B-----5:R-:W-:-:S09]  /*4a80*/  IABS R37, R23 ;  /* 0x0000001700257213 */ /* 0x020fd20000000000 */
[----:B------:R-:W-:Y:S02]  /*4a90*/  @!P2 IMAD.IADD R11, R11, 0x1, -R22 ;  /* 0x000000010b0ba824 */ /* 0x000fe400078e0a16 */
[----:B------:R-:W-:-:S03]  /*4aa0*/  IMAD.HI.U32 R5, R14, R13, RZ ;  /* 0x0000000d0e057227 */ /* 0x000fc600078e00ff */
[----:B------:R-:W-:Y:S01]  /*4ab0*/  ISETP.GT.U32.AND P3, PT, R0, R11, PT ;  /* 0x0000000b0000720c */ /* 0x000fe20003f64070 */
[----:B------:R-:W-:Y:S01]  /*4ac0*/  IMAD.HI.U32 R9, R14, R37, RZ ;  /* 0x000000250e097227 */ /* 0x000fe200078e00ff */
[----:B------:R-:W-:-:S03]  /*4ad0*/  ISETP.GE.AND P4, PT, R21, RZ, PT ;  /* 0x000000ff1500720c */ /* 0x000fc60003f86270 */
[----:B------:R-:W-:Y:S01]  /*4ae0*/  IMAD.MOV R5, RZ, RZ, -R5 ;  /* 0x000000ffff057224 */ /* 0x000fe200078e0a05 */
[----:B------:R-:W-:Y:S01]  /*4af0*/  ISETP.GE.AND P2, PT, R16, RZ, PT ;  /* 0x000000ff1000720c */ /* 0x000fe20003f46270 */
[----:B------:R-:W-:Y:S02]  /*4b00*/  IMAD.MOV R12, RZ, RZ, -R9 ;  /* 0x000000ffff0c7224 */ /* 0x000fe400078e0a09 */
[C---:B------:R-:W-:Y:S02]  /*4b10*/  IMAD R9, R22.reuse, R5, R13 ;  /* 0x0000000516097224 */ /* 0x040fe400078e020d */
[----:B------:R-:W-:Y:S02]  /*4b20*/  IMAD R5, R22, R12, R37 ;  /* 0x0000000c16057224 */ /* 0x000fe400078e0225 */
[--C-:B------:R-:W-:Y:S01]  /*4b30*/  @!P3 IMAD.IADD R11, R11, 0x1, -R22.reuse ;  /* 0x000000010b0bb824 */ /* 0x100fe200078e0a16 */
[----:B------:R-:W-:Y:S01]  /*4b40*/  ISETP.GT.U32.AND P3, PT, R0, R9, PT ;  /* 0x000000090000720c */ /* 0x000fe20003f64070 */
[----:B------:R-:W-:-:S02]  /*4b50*/  @!P1 IMAD.IADD R7, R7, 0x1, -R22 ;  /* 0x0000000107079824 */ /* 0x000fc400078e0a16 */
[----:B------:R-:W-:Y:S01]  /*4b60*/  @!P4 IMAD.MOV R11, RZ, RZ, -R11 ;  /* 0x000000ffff0bc224 */ /* 0x000fe200078e0a0b */
[----:B------:R-:W-:Y:S01]  /*4b70*/  ISETP.GT.U32.AND P4, PT, R0, R5, PT ;  /* 0x000000050000720c */ /* 0x000fe20003f84070 */
[----:B------:R-:W-:-:S03]  /*4b80*/  @!P2 IMAD.MOV R7, RZ, RZ, -R7 ;  /* 0x000000ffff07a224 */ /* 0x000fc600078e0a07 */
[C---:B------:R-:W-:Y:S02]  /*4b90*/  SEL R11, R24.reuse, R11, !P0 ;  /* 0x0000000b180b7207 */ /* 0x040fe40004000000 */
[----:B------:R-:W-:-:S03]  /*4ba0*/  SEL R7, R24, R7, !P0 ;  /* 0x0000000718077207 */ /* 0x000fc60004000000 */
[----:B------:R-:W-:Y:S01]  /*4bb0*/  @!P3 IMAD.IADD R9, R9, 0x1, -R22 ;  /* 0x000000010909b824 */ /* 0x000fe200078e0a16 */
[----:B------:R-:W-:Y:S02]  /*4bc0*/  IADD3 R30, PT, PT, R11, R7, R30 ;  /* 0x000000070b1e7210 */ /* 0x000fe40007ffe01e */
[----:B------:R-:W-:Y:S01]  /*4bd0*/  IABS R7, R17 ;  /* 0x0000001100077213 */ /* 0x000fe20000000000 */
[----:B------:R-:W-:Y:S01]  /*4be0*/  @!P4 IMAD.IADD R5, R5, 0x1, -R22 ;  /* 0x000000010505c824 */ /* 0x000fe200078e0a16 */
[----:B------:R-:W-:Y:S02]  /*4bf0*/  IABS R11, R29 ;  /* 0x0000001d000b7213 */ /* 0x000fe40000000000 */
[----:B------:R-:W-:Y:S02]  /*4c00*/  ISETP.GT.U32.AND P3, PT, R0, R9, PT ;  /* 0x000000090000720c */ /* 0x000fe40003f64070 */
[----:B------:R-:W-:Y:S02]  /*4c10*/  IABS R21, R27 ;  /* 0x0000001b00157213 */ /* 0x000fe40000000000 */
[----:B------:R-:W-:-:S02]  /*4c20*/  ISETP.GE.AND P2, PT, R23, RZ, PT ;  /* 0x000000ff1700720c */ /* 0x000fc40003f46270 */
[----:B------:R-:W-:Y:S02]  /*4c30*/  MOV R23, R7 ;  /* 0x0000000700177202 */ /* 0x000fe40000000f00 */
[----:B------:R-:W-:Y:S01]  /*4c40*/  ISETP.GT.U32.AND P4, PT, R0, R5, PT ;  /* 0x000000050000720c */ /* 0x000fe20003f84070 */
[----:B------:R-:W-:Y:S01]  /*4c50*/  IMAD.MOV.U32 R7, RZ, RZ, R11 ;  /* 0x000000ffff077224 */ /* 0x000fe200078e000b */
[----:B------:R-:W-:Y:S01]  /*4c60*/  ISETP.GE.AND P1, PT, R28, RZ, PT ;  /* 0x000000ff1c00720c */ /* 0x000fe20003f26270 */
[----:B------:R-:W-:Y:S01]  /*4c70*/  IMAD.HI.U32 R11, R14, R21, RZ ;  /* 0x000000150e0b7227 */ /* 0x000fe200078e00ff */
[----:B------:R-:W-:-:S03]  /*4c80*/  IABS R28, R31 ;  /* 0x0000001f001c7213 */ /* 0x000fc60000000000 */
[----:B------:R-:W-:-:S04]  /*4c90*/  IMAD.HI.U32 R12, R14, R23, RZ ;  /* 0x000000170e0c7227 */ /* 0x000fc800078e00ff */
[----:B------:R-:W-:Y:S02]  /*4ca0*/  IMAD.MOV R16, RZ, RZ, -R11 ;  /* 0x000000ffff107224 */ /* 0x000fe400078e0a0b */
[----:B------:R-:W-:-:S04]  /*4cb0*/  IMAD.HI.U32 R13, R14, R7, RZ ;  /* 0x000000070e0d7227 */ /* 0x000fc800078e00ff */
[----:B------:R-:W-:Y:S02]  /*4cc0*/  IMAD.MOV.U32 R11, RZ, RZ, R28 ;  /* 0x000000ffff0b7224 */ /* 0x000fe400078e001c */
[----:B------:R-:W-:Y:S02]  /*4cd0*/  IMAD.MOV R12, RZ, RZ, -R12 ;  /* 0x000000ffff0c7224 */ /* 0x000fe400078e0a0c */
[----:B------:R-:W-:Y:S02]  /*4ce0*/  @!P3 IMAD.IADD R9, R9, 0x1, -R22 ;  /* 0x000000010909b824 */ /* 0x000fe400078e0a16 */
[----:B------:R-:W-:Y:S02]  /*4cf0*/  IMAD R21, R22, R16, R21 ;  /* 0x0000001016157224 */ /* 0x000fe400078e0215 */
[----:B------:R-:W-:Y:S02]  /*4d00*/  IMAD.MOV R13, RZ, RZ, -R13 ;  /* 0x000000ffff0d7224 */ /* 0x000fe400078e0a0d */
[----:B------:R-:W-:Y:S01]  /*4d10*/  IMAD.HI.U32 R16, R14, R11, RZ ;  /* 0x0000000b0e107227 */ /* 0x000fe200078e00ff */
[----:B------:R-:W-:-:S03]  /*4d20*/  IABS R37, R32 ;  /* 0x0000002000257213 */ /* 0x000fc60000000000 */
[----:B------:R-:W-:Y:S02]  /*4d30*/  IMAD R23, R22, R12, R23 ;  /* 0x0000000c16177224 */ /* 0x000fe400078e0217 */
[----:B------:R-:W-:Y:S02]  /*4d40*/  @!P4 IMAD.IADD R5, R5, 0x1, -R22 ;  /* 0x000000010505c824 */ /* 0x000fe400078e0a16 */
[----:B------:R-:W-:Y:S01]  /*4d50*/  @!P1 IMAD.MOV R9, RZ, RZ, -R9 ;  /* 0x000000ffff099224 */ /* 0x000fe200078e0a09 */
[----:B------:R-:W-:Y:S01]  /*4d60*/  ISETP.GT.U32.AND P3, PT, R0, R21, PT ;  /* 0x000000150000720c */ /* 0x000fe20003f64070 */
[----:B------:R-:W-:Y:S02]  /*4d70*/  IMAD R7, R22, R13, R7 ;  /* 0x0000000d16077224 */ /* 0x000fe400078e0207 */
[----:B------:R-:W-:Y:S01]  /*4d80*/  IMAD.MOV R16, RZ, RZ, -R16 ;  /* 0x000000ffff107224 */ /* 0x000fe200078e0a10 */
[----:B------:R-:W-:Y:S01]  /*4d90*/  MOV R13, R37 ;  /* 0x00000025000d7202 */ /* 0x000fe20000000f00 */
[----:B------:R-:W-:Y:S01]  /*4da0*/  @!P2 IMAD.MOV R5, RZ, RZ, -R5 ;  /* 0x000000ffff05a224 */ /* 0x000fe200078e0a05 */
[----:B------:R-:W-:-:S02]  /*4db0*/  ISETP.GT.U32.AND P2, PT, R0, R23, PT ;  /* 0x000000170000720c */ /* 0x000fc40003f44070 */
[----:B------:R-:W-:Y:S01]  /*4dc0*/  SEL R37, R24, R9, !P0 ;  /* 0x0000000918257207 */ /* 0x000fe20004000000 */
[----:B------:R-:W-:Y:S01]  /*4dd0*/  IMAD R9, R22, R16, R11 ;  /* 0x0000001016097224 */ /* 0x000fe200078e020b */
[----:B------:R-:W-:-:S04]  /*4de0*/  ISETP.GT.U32.AND P1, PT, R0, R7, PT ;  /* 0x000000070000720c */ /* 0x000fc80003f24070 */
[----:B------:R-:W-:Y:S01]  /*4df0*/  ISETP.GT.U32.AND P5, PT, R0, R9, PT ;  /* 0x000000090000720c */ /* 0x000fe20003fa4070 */
[----:B------:R-:W-:Y:S01]  /*4e00*/  @!P3 IMAD.IADD R21, R21, 0x1, -R22 ;  /* 0x000000011515b824 */ /* 0x000fe200078e0a16 */
[----:B------:R-:W-:Y:S01]  /*4e10*/  IABS R12, R34 ;  /* 0x00000022000c7213 */ /* 0x000fe20000000000 */
[----:B------:R-:W-:Y:S02]  /*4e20*/  IMAD.HI.U32 R28, R14, R13, RZ ;  /* 0x0000000d0e1c7227 */ /* 0x000fe400078e00ff */
[----:B------:R-:W-:Y:S02]  /*4e30*/  @!P2 IADD3 R23, PT, PT, R23, -R22, RZ ;  /* 0x800000161717a210 */ /* 0x000fe40007ffe0ff */
[----:B------:R-:W-:Y:S01]  /*4e40*/  IMAD.MOV R28, RZ, RZ, -R28 ;  /* 0x000000ffff1c7224 */ /* 0x000fe200078e0a1c */
[C---:B------:R-:W-:Y:S01]  /*4e50*/  ISETP.GT.U32.AND P3, PT, R0.reuse, R21, PT ;  /* 0x000000150000720c */ /* 0x040fe20003f64070 */
[----:B------:R-:W-:Y:S01]  /*4e60*/  @!P1 IMAD.IADD R7, R7, 0x1, -R22 ;  /* 0x0000000107079824 */ /* 0x000fe200078e0a16 */
[----:B------:R-:W-:Y:S01]  /*4e70*/  ISETP.GT.U32.AND P1, PT, R0, R23, PT ;  /* 0x000000170000720c */ /* 0x000fe20003f24070 */
[----:B------:R-:W-:Y:S01]  /*4e80*/  IMAD.HI.U32 R11, R14, R12, RZ ;  /* 0x0000000c0e0b7227 */ /* 0x000fe200078e00ff */
[----:B------:R-:W-:-:S03]  /*4e90*/  IABS R16, R35 ;  /* 0x0000002300107213 */ /* 0x000fc60000000000 */
[----:B------:R-:W-:Y:S02]  /*4ea0*/  IMAD R13, R22, R28, R13 ;  /* 0x0000001c160d7224 */ /* 0x000fe400078e020d */
[----:B------:R-:W-:Y:S01]  /*4eb0*/  @!P5 IMAD.IADD R9, R9, 0x1, -R22 ;  /* 0x000000010909d824 */ /* 0x000fe200078e0a16 */
[----:B------:R-:W-:Y:S01]  /*4ec0*/  ISETP.GE.AND P5, PT, R17, RZ, PT ;  /* 0x000000ff1100720c */ /* 0x000fe20003fa6270 */
[----:B------:R-:W-:Y:S01]  /*4ed0*/  IMAD.MOV R11, RZ, RZ, -R11 ;  /* 0x000000ffff0b7224 */ /* 0x000fe200078e0a0b */
[----:B------:R-:W-:Y:S01]  /*4ee0*/  ISETP.GE.AND P4, PT, R27, RZ, PT ;  /* 0x000000ff1b00720c */ /* 0x000fe20003f86270 */
[----:B------:R-:W-:Y:S01]  /*4ef0*/  IMAD.MOV.U32 R27, RZ, RZ, R16 ;  /* 0x000000ffff1b7224 */ /* 0x000fe200078e0010 */
[----:B------:R-:W-:Y:S01]  /*4f00*/  ISETP.GT.U32.AND P2, PT, R0, R13, PT ;  /* 0x0000000d0000720c */ /* 0x000fe20003f44070 */
[----:B------:R-:W-:Y:S01]  /*4f10*/  IMAD R11, R22, R11, R12 ;  /* 0x0000000b160b7224 */ /* 0x000fe200078e020c */
[----:B------:R-:W-:Y:S01]  /*4f20*/  SEL R5, R24, R5, !P0 ;  /* 0x0000000518057207 */ /* 0x000fe20004000000 */
[----:B------:R-:W-:-:S03]  /*4f30*/  IMAD.HI.U32 R12, R14, R27, RZ ;  /* 0x0000001b0e0c7227 */ /* 0x000fc600078e00ff */
[----:B------:R-:W-:Y:S01]  /*4f40*/  IADD3 R5, PT, PT, R5, R37, R30 ;  /* 0x0000002505057210 */ /* 0x000fe20007ffe01e */
[--C-:B------:R-:W-:Y:S01]  /*4f50*/  @!P3 IMAD.IADD R21, R21, 0x1, -R22.reuse ;  /* 0x000000011515b824 */ /* 0x100fe200078e0a16 */
[----:B------:R-:W-:Y:S01]  /*4f60*/  IABS R37, R36 ;  /* 0x0000002400257213 */ /* 0x000fe20000000000 */
[----:B------:R-:W-:Y:S02]  /*4f70*/  @!P1 IMAD.IADD R23, R23, 0x1, -R22 ;  /* 0x0000000117179824 */ /* 0x000fe400078e0a16 */
[----:B------:R-:W-:Y:S01]  /*4f80*/  IMAD.MOV R12, RZ, RZ, -R12 ;  /* 0x000000ffff0c7224 */ /* 0x000fe200078e0a0c */
[----:B------:R-:W-:Y:S01]  /*4f90*/  MOV R17, R21 ;  /* 0x0000001500117202 */ /* 0x000fe20000000f00 */
[----:B------:R-:W-:Y:S01]  /*4fa0*/  @!P5 IMAD.MOV R23, RZ, RZ, -R23 ;  /* 0x000000ffff17d224 */ /* 0x000fe200078e0a17 */
[----:B------:R-:W-:Y:S01]  /*4fb0*/  ISETP.GT.U32.AND P5, PT, R0, R11, PT ;  /* 0x0000000b0000720c */ /* 0x000fe20003fa4070 */
[----:B------:R-:W-:Y:S02]  /*4fc0*/  IMAD R21, R22, R12, R27 ;  /* 0x0000000c16157224 */ /* 0x000fe400078e021b */
[----:B------:R-:W-:Y:S01]  /*4fd0*/  IMAD.HI.U32 R12, R14, R37, RZ ;  /* 0x000000250e0c7227 */ /* 0x000fe200078e00ff */
[----:B------:R-:W-:-:S03]  /*4fe0*/  ISETP.GT.U32.AND P3, PT, R0, R9, PT ;  /* 0x000000090000720c */ /* 0x000fc60003f64070 */
[----:B------:R-:W-:Y:S01]  /*4ff0*/  @!P2 IMAD.IADD R13, R13, 0x1, -R22 ;  /* 0x000000010d0da824 */ /* 0x000fe200078e0a16 */
[----:B------:R-:W-:Y:S01]  /*5000*/  ISETP.GT.U32.AND P2, PT, R0, R7, PT ;  /* 0x000000070000720c */ /* 0x000fe20003f44070 */
[----:B------:R-:W-:-:S04]  /*5010*/  IMAD.MOV R12, RZ, RZ, -R12 ;  /* 0x000000ffff0c7224 */ /* 0x000fc800078e0a0c */
[----:B------:R-:W-:Y:S01]  /*5020*/  IMAD R27, R22, R12, R37 ;  /* 0x0000000c161b7224 */ /* 0x000fe200078e0225 */
[C---:B------:R-:W-:Y:S02]  /*5030*/  ISETP.GT.U32.AND P1, PT, R0.reuse, R13, PT ;  /* 0x0000000d0000720c */ /* 0x040fe40003f24070 */
[----:B------:R-:W-:Y:S02]  /*5040*/  @!P5 IADD3 R11, PT, PT, R11, -R22, RZ ;  /* 0x800000160b0bd210 */ /* 0x000fe40007ffe0ff */
[C---:B------:R-:W-:Y:S01]  /*5050*/  ISETP.GT.U32.AND P5, PT, R0.reuse, R27, PT ;  /* 0x0000001b0000720c */ /* 0x040fe20003fa4070 */
[----:B------:R-:W-:Y:S01]  /*5060*/  @!P4 IMAD.MOV R17, RZ, RZ, -R17 ;  /* 0x000000ffff11c224 */ /* 0x000fe200078e0a11 */
[----:B------:R-:W-:Y:S01]  /*5070*/  ISETP.GE.AND P4, PT, R29, RZ, PT ;  /* 0x000000ff1d00720c */ /* 0x000fe20003f86270 */
[--C-:B------:R-:W-:Y:S01]  /*5080*/  @!P2 IMAD.IADD R7, R7, 0x1, -R22.reuse ;  /* 0x000000010707a824 */ /* 0x100fe200078e0a16 */
[----:B------:R-:W-:Y:S01]  /*5090*/  ISETP.GE.AND P2, PT, R31, RZ, PT ;  /* 0x000000ff1f00720c */ /* 0x000fe20003f46270 */
[----:B------:R-:W-:Y:S01]  /*50a0*/  @!P3 IMAD.IADD R9, R9, 0x1, -R22 ;  /* 0x000000010909b824 */ /* 0x000fe200078e0a16 */
[----:B------:R-:W-:-:S02]  /*50b0*/  ISETP.GT.U32.AND P3, PT, R0, R21, PT ;  /* 0x000000150000720c */ /* 0x000fc40003f64070 */
[----:B------:R-:W-:Y:S01]  /*50c0*/  IABS R43, R4 ;  /* 0x00000004002b7213 */ /* 0x000fe20000000000 */
[----:B------:R-:W-:Y:S01]  /*50d0*/  @!P1 IMAD.IADD R13, R13, 0x1, -R22 ;  /* 0x000000010d0d9824 */ /* 0x000fe200078e0a16 */
[----:B------:R-:W-:Y:S01]  /*50e0*/  ISETP.GE.AND P1, PT, R32, RZ, PT ;  /* 0x000000ff2000720c */ /* 0x000fe20003f26270 */
[----:B------:R-:W-:Y:S01]  /*50f0*/  IMAD.MOV.U32 R29, RZ, RZ, R7 ;  /* 0x000000ffff1d7224 */ /* 0x000fe200078e0007 */
[----:B------:R-:W-:Y:S01]  /*5100*/  IABS R41, R6 ;  /* 0x0000000600297213 */ /* 0x000fe20000000000 */
[----:B------:R-:W-:Y:S01]  /*5110*/  IMAD.HI.U32 R12, R14, R43, RZ ;  /* 0x0000002b0e0c7227 */ /* 0x000fe200078e00ff */
[----:B------:R-:W-:-:S03]  /*5120*/  IABS R39, R8 ;  /* 0x0000000800277213 */ /* 0x000fc60000000000 */
[----:B------:R-:W-:Y:S02]  /*5130*/  IMAD.MOV.U32 R37, RZ, RZ, R9 ;  /* 0x000000ffff257224 */ /* 0x000fe400078e0009 */
[----:B------:R-:W-:Y:S02]  /*5140*/  @!P5 IMAD.IADD R27, R27, 0x1, -R22 ;  /* 0x000000011b1bd824 */ /* 0x000fe400078e0a16 */
[----:B------:R-:W-:Y:S02]  /*5150*/  IMAD.MOV R12, RZ, RZ, -R12 ;  /* 0x000000ffff0c7224 */ /* 0x000fe400078e0a0c */
[----:B------:R-:W-:Y:S02]  /*5160*/  @!P3 IMAD.IADD R21, R21, 0x1, -R22 ;  /* 0x000000011515b824 */ /* 0x000fe400078e0a16 */
[----:B------:R-:W-:-:S04]  /*5170*/  IMAD.HI.U32 R16, R14, R41, RZ ;  /* 0x000000290e107227 */ /* 0x000fc800078e00ff */
[----:B------:R-:W-:Y:S01]  /*5180*/  @!P4 IMAD.MOV R29, RZ, RZ, -R29 ;  /* 0x000000ffff1dc224 */ /* 0x000fe200078e0a1d */
[C---:B------:R-:W-:Y:S01]  /*5190*/  ISETP.GT.U32.AND P4, PT, R0.reuse, R11, PT ;  /* 0x0000000b0000720c */ /* 0x040fe20003f84070 */
[----:B------:R-:W-:Y:S01]  /*51a0*/  @!P2 IMAD.MOV R37, RZ, RZ, -R37 ;  /* 0x000000ffff25a224 */ /* 0x000fe200078e0a25 */
[----:B------:R-:W-:Y:S01]  /*51b0*/  ISETP.GT.U32.AND P2, PT, R0, R27, PT ;  /* 0x0000001b0000720c */ /* 0x000fe20003f44070 */
[----:B------:R-:W-:Y:S01]  /*51c0*/  IMAD.HI.U32 R28, R14, R39, RZ ;  /* 0x000000270e1c7227 */ /* 0x000fe200078e00ff */
[----:B------:R-:W-:-:S03]  /*51d0*/  IABS R31, R10 ;  /* 0x0000000a001f7213 */ /* 0x000fc60000000000 */
[----:B------:R-:W-:Y:S02]  /*51e0*/  IMAD R7, R22, R12, R43 ;  /* 0x0000000c16077224 */ /* 0x000fe400078e022b */
[----:B------:R-:W-:Y:S01]  /*51f0*/  IMAD.MOV.U32 R43, RZ, RZ, R13 ;  /* 0x000000ffff2b7224 */ /* 0x000fe200078e000d */
[----:B------:R-:W-:Y:S01]  /*5200*/  ISETP.GT.U32.AND P5, PT, R0, R21, PT ;  /* 0x000000150000720c */ /* 0x000fe20003fa4070 */
[----:B------:R-:W-:Y:S01]  /*5210*/  IMAD.MOV R28, RZ, RZ, -R28 ;  /* 0x000000ffff1c7224 */ /* 0x000fe200078e0a1c */
[----:B------:R-:W-:Y:S01]  /*5220*/  IADD3 R16, PT, PT, -R16, RZ, RZ ;  /* 0x000000ff10107210 */ /* 0x000fe20007ffe1ff */
[----:B------:R-:W-:Y:S01]  /*5230*/  @!P1 IMAD.MOV R43, RZ, RZ, -R43 ;  /* 0x000000ffff2b9224 */ /* 0x000fe200078e0a2b */
[----:B------:R-:W-:Y:S01]  /*5240*/  ISETP.GT.U32.AND P1, PT, R0, R7, PT ;  /* 0x000000070000720c */ /* 0x000fe20003f24070 */
[----:B------:R-:W-:-:S04]  /*5250*/  IMAD.HI.U32 R12, R14, R31, RZ ;  /* 0x0000001f0e0c7227 */ /* 0x000fc800078e00ff */
[C---:B------:R-:W-:Y:S02]  /*5260*/  IMAD R9, R22.reuse, R16, R41 ;  /* 0x0000001016097224 */ /* 0x040fe400078e0229 */
[----:B------:R-:W-:Y:S02]  /*5270*/  IMAD R13, R22, R28, R39 ;  /* 0x0000001c160d7224 */ /* 0x000fe400078e0227 */
[----:B------:R-:W-:Y:S02]  /*5280*/  IMAD.MOV R16, RZ, RZ, -R12 ;  /* 0x000000ffff107224 */ /* 0x000fe400078e0a0c */
[--C-:B------:R-:W-:Y:S01]  /*5290*/  @!P4 IMAD.IADD R11, R11, 0x1, -R22.reuse ;  /* 0x000000010b0bc824 */ /* 0x100fe200078e0a16 */
[C---:B------:R-:W-:Y:S01]  /*52a0*/  ISETP.GT.U32.AND P4, PT, R0.reuse, R9, PT ;  /* 0x000000090000720c */ /* 0x040fe20003f84070 */
[--C-:B------:R-:W-:Y:S01]  /*52b0*/  @!P2 IMAD.IADD R27, R27, 0x1, -R22.reuse ;  /* 0x000000011b1ba824 */ /* 0x100fe200078e0a16 */
[----:B------:R-:W-:Y:S01]  /*52c0*/  ISETP.GT.U32.AND P2, PT, R0, R13, PT ;  /* 0x0000000d0000720c */ /* 0x000fe20003f44070 */
[----:B------:R-:W-:Y:S01]  /*52d0*/  IMAD R31, R22, R16, R31 ;  /* 0x00000010161f7224 */ /* 0x000fe200078e021f */
[----:B------:R-:W-:Y:S01]  /*52e0*/  ISETP.GE.AND P3, PT, R34, RZ, PT ;  /* 0x000000ff2200720c */ /* 0x000fe20003f66270 */
[----:B------:R-:W-:Y:S01]  /*52f0*/  @!P5 IMAD.IADD R21, R21, 0x1, -R22 ;  /* 0x000000011515d824 */ /* 0x000fe200078e0a16 */
[----:B------:R-:W-:-:S02]  /*5300*/  ISETP.GE.AND P5, PT, R35, RZ, PT ;  /* 0x000000ff2300720c */ /* 0x000fc40003fa6270 */
[----:B------:R-:W-:Y:S02]  /*5310*/  @!P1 IADD3 R7, PT, PT, R7, -R22, RZ ;  /* 0x8000001607079210 */ /* 0x000fe40007ffe0ff */
[----:B------:R-:W-:-:S03]  /*5320*/  ISETP.GT.U32.AND P1, PT, R0, R31, PT ;  /* 0x0000001f0000720c */ /* 0x000fc60003f24070 */
[--C-:B------:R-:W-:Y:S01]  /*5330*/  @!P4 IMAD.IADD R9, R9, 0x1, -R22.reuse ;  /* 0x000000010909c824 */ /* 0x100fe200078e0a16 */
[----:B------:R-:W-:Y:S01]  /*5340*/  ISETP.GE.AND P4, PT, R36, RZ, PT ;  /* 0x000000ff2400720c */ /* 0x000fe20003f86270 */
[--C-:B------:R-:W-:Y:S01]  /*5350*/  @!P2 IMAD.IADD R13, R13, 0x1, -R22.reuse ;  /* 0x000000010d0da824 */ /* 0x100fe200078e0a16 */
[C---:B------:R-:W-:Y:S01]  /*5360*/  ISETP.GT.U32.AND P2, PT, R0.reuse, R7, PT ;  /* 0x000000070000720c */ /* 0x040fe20003f44070 */
[----:B------:R-:W-:Y:S02]  /*5370*/  @!P3 IMAD.MOV R11, RZ, RZ, -R11 ;  /* 0x000000ffff0bb224 */ /* 0x000fe400078e0a0b */
[----:B------:R-:W-:Y:S01]  /*5380*/  @!P5 IMAD.MOV R21, RZ, RZ, -R21 ;  /* 0x000000ffff15d224 */ /* 0x000fe200078e0a15 */
[C---:B------:R-:W-:Y:S02]  /*5390*/  ISETP.GT.U32.AND P5, PT, R0.reuse, R9, PT ;  /* 0x000000090000720c */ /* 0x040fe40003fa4070 */
[----:B------:R-:W-:Y:S01]  /*53a0*/  ISETP.GT.U32.AND P3, PT, R0, R13, PT ;  /* 0x0000000d0000720c */ /* 0x000fe20003f64070 */
[----:B------:R-:W-:-:S05]  /*53b0*/  @!P1 IMAD.IADD R31, R31, 0x1, -R22 ;  /* 0x000000011f1f9824 */ /* 0x000fca00078e0a16 */
[----:B------:R-:W-:Y:S01]  /*53c0*/  ISETP.GT.U32.AND P1, PT, R0, R31, PT ;  /* 0x0000001f0000720c */ /* 0x000fe20003f24070 */
[----:B------:R-:W-:Y:S01]  /*53d0*/  @!P4 IMAD.MOV R27, RZ, RZ, -R27 ;  /* 0x000000ffff1bc224 */ /* 0x000fe200078e0a1b */
[----:B------:R-:W-:Y:S01]  /*53e0*/  ISETP.GE.AND P4, PT, R4, RZ, PT ;  /* 0x000000ff0400720c */ /* 0x000fe20003f86270 */
[--C-:B------:R-:W-:Y:S01]  /*53f0*/  @!P2 IMAD.IADD R7, R7, 0x1, -R22.reuse ;  /* 0x000000010707a824 */ /* 0x100fe200078e0a16 */
[----:B------:R-:W-:Y:S02]  /*5400*/  ISETP.GE.AND P2, PT, R6, RZ, PT ;  /* 0x000000ff0600720c */ /* 0x000fe40003f46270 */
[C---:B------:R-:W-:Y:S01]  /*5410*/  SEL R17, R24.reuse, R17, !P0 ;  /* 0x0000001118117207 */ /* 0x040fe20004000000 */
[----:B------:R-:W-:Y:S01]  /*5420*/  @!P3 IMAD.IADD R13, R13, 0x1, -R22 ;  /* 0x000000010d0db824 */ /* 0x000fe200078e0a16 */
[----:B------:R-:W-:Y:S02]  /*5430*/  SEL R12, R24, R23, !P0 ;  /* 0x00000017180c7207 */ /* 0x000fe40004000000 */
[----:B------:R-:W-:-:S02]  /*5440*/  @!P5 IADD3 R9, PT, PT, R9, -R22, RZ ;  /* 0x800000160909d210 */ /* 0x000fc40007ffe0ff */
[----:B------:R-:W-:Y:S02]  /*5450*/  ISETP.GE.AND P5, PT, R8, RZ, PT ;  /* 0x000000ff0800720c */ /* 0x000fe40003fa6270 */
[----:B------:R-:W-:Y:S01]  /*5460*/  ISETP.GE.AND P3, PT, R10, RZ, PT ;  /* 0x000000ff0a00720c */ /* 0x000fe20003f66270 */
[----:B------:R-:W-:Y:S01]  /*5470*/  VIADD R26, R26, 0x10 ;  /* 0x000000101a1a7836 */ /* 0x000fe20000000000 */
[----:B------:R-:W-:Y:S02]  /*5480*/  IADD3 R12, PT, PT, R12, R17, R5 ;  /* 0x000000110c0c7210 */ /* 0x000fe40007ffe005 */
[C---:B------:R-:W-:Y:S02]  /*5490*/  SEL R29, R24.reuse, R29, !P0 ;  /* 0x0000001d181d7207 */ /* 0x040fe40004000000 */
[C---:B------:R-:W-:Y:S01]  /*54a0*/  SEL R37, R24.reuse, R37, !P0 ;  /* 0x0000002518257207 */ /* 0x040fe20004000000 */
[----:B------:R-:W-:Y:S01]  /*54b0*/  @!P1 IMAD.IADD R31, R31, 0x1, -R22 ;  /* 0x000000011f1f9824 */ /* 0x000fe200078e0a16 */
[----:B------:R-:W-:-:S02]  /*54c0*/  SEL R43, R24, R43, !P0 ;  /* 0x0000002b182b7207 */ /* 0x000fc40004000000 */
[----:B------:R-:W-:Y:S02]  /*54d0*/  IADD3 R12, PT, PT, R37, R29, R12 ;  /* 0x0000001d250c7210 */ /* 0x000fe40007ffe00c */
[----:B------:R-:W-:Y:S02]  /*54e0*/  SEL R11, R24, R11, !P0 ;  /* 0x0000000b180b7207 */ /* 0x000fe40004000000 */
[----:B------:R-:W-:Y:S01]  /*54f0*/  ISETP.NE.AND P1, PT, R26, RZ, PT ;  /* 0x000000ff1a00720c */ /* 0x000fe20003f25270 */
[----:B------:R-:W-:Y:S01]  /*5500*/  @!P4 IMAD.MOV R7, RZ, RZ, -R7 ;  /* 0x000000ffff07c224 */ /* 0x000fe200078e0a07 */
[----:B------:R-:W-:Y:S01]  /*5510*/  IADD3 R12, PT, PT, R11, R43, R12 ;  /* 0x0000002b0b0c7210 */ /* 0x000fe20007ffe00c */
[----:B------:R-:W-:Y:S01]  /*5520*/  @!P2 IMAD.MOV R9, RZ, RZ, -R9 ;  /* 0x000000ffff09a224 */ /* 0x000fe200078e0a09 */
[C---:B------:R-:W-:Y:S02]  /*5530*/  SEL R21, R24.reuse, R21, !P0 ;  /* 0x0000001518157207 */ /* 0x040fe40004000000 */
[C---:B------:R-:W-:Y:S01]  /*5540*/  SEL R27, R24.reuse, R27, !P0 ;  /* 0x0000001b181b7207 */ /* 0x040fe20004000000 */
[----:B------:R-:W-:Y:S01]  /*5550*/  @!P5 IMAD.MOV R13, RZ, RZ, -R13 ;  /* 0x000000ffff0dd224 */ /* 0x000fe200078e0a0d */
[----:B------:R-:W-:Y:S01]  /*5560*/  SEL R7, R24, R7, !P0 ;  /* 0x0000000718077207 */ /* 0x000fe20004000000 */
[----:B------:R-:W-:Y:S01]  /*5570*/  @!P3 IMAD.MOV R31, RZ, RZ, -R31 ;  /* 0x000000ffff1fb224 */ /* 0x000fe200078e0a1f */
[----:B------:R-:W-:-:S02]  /*5580*/  IADD3 R12, PT, PT, R27, R21, R12 ;  /* 0x000000151b0c7210 */ /* 0x000fc40007ffe00c */
[C---:B------:R-:W-:Y:S02]  /*5590*/  SEL R9, R24.reuse, R9, !P0 ;  /* 0x0000000918097207 */ /* 0x040fe40004000000 */
[C---:B------:R-:W-:Y:S02]  /*55a0*/  SEL R13, R24.reuse, R13, !P0 ;  /* 0x0000000d180d7207 */ /* 0x040fe40004000000 */
[----:B------:R-:W-:Y:S02]  /*55b0*/  IADD3 R7, PT, PT, R9, R7, R12 ;  /* 0x0000000709077210 */ /* 0x000fe40007ffe00c */
[----:B------:R-:W-:Y:S01]  /*55c0*/  SEL R30, R24, R31, !P0 ;  /* 0x0000001f181e7207 */ /* 0x000fe20004000000 */
[----:B------:R-:W-:Y:S01]  /*55d0*/  VIADD R19, R19, 0x1000 ;  /* 0x0000100013137836 */ /* 0x000fe20000000000 */
[----:B------:R-:W-:Y:S02]  /*55e0*/  IADD3 R25, PT, PT, R25, 0x1000, RZ ;  /* 0x0000100019197810 */ /* 0x000fe40007ffe0ff */
[----:B------:R-:W-:Y:S01]  /*55f0*/  IADD3 R30, PT, PT, R30, R13, R7 ;  /* 0x0000000d1e1e7210 */ /* 0x000fe20007ffe007 */
[----:B------:R-:W-:Y:S06]  /*5600*/  @P1 BRA `(.L_x_114) ;  /* 0xfffffff000081947 */ /* 0x000fec000383ffff */
[----:B------:R-:W-:Y:S05]  /*5610*/  BSYNC.RECONVERGENT B3 ;  /* 0x0000000000037941 */ /* 0x000fea0003800200 */
.L_x_113:
[----:B------:R-:W-:-:S07]  /*5620*/  VIADD R25, R25, 0xfffff800 ;  /* 0xfffff80019197836 */ /* 0x000fce0000000000 */
.L_x_112:
[----:B------:R-:W-:Y:S05]  /*5630*/  BSYNC.RECONVERGENT B2 ;  /* 0x0000000000027941 */ /* 0x000fea0003800200 */
.L_x_111:
        /* <DEDUP_REMOVED lines=8> */
[----:B------:R-:W-:-:S04]  /*56c0*/  IMAD.WIDE.U32 R10, R19, 0x4, R2 ;  /* 0x00000004130a7825 */ /* 0x000fc800078e0002 */
[C---:B------:R-:W-:Y:S01]  /*56d0*/  VIADD R13, R19.reuse, 0x100 ;  /* 0x00000100130d7836 */ /* 0x040fe20000000000 */
[----:B------:R-:W2:Y:S01]  /*56e0*/  LDG.E R4, desc[UR6][R10.64] ;  /* 0x000000060a047981 */ /* 0x000ea2000c1e1900 */
[C---:B------:R-:W-:Y:S02]  /*56f0*/  VIADD R17, R19.reuse, 0x200 ;  /* 0x0000020013117836 */ /* 0x040fe40000000000 */
[----:B------:R-:W-:Y:S02]  /*5700*/  VIADD R27, R19, 0x300 ;  /* 0x00000300131b7836 */ /* 0x000fe40000000000 */
[----:B------:R-:W-:-:S04]  /*5710*/  IMAD.WIDE.U32 R12, R13, 0x4, R2 ;  /* 0x000000040d0c7825 */ /* 0x000fc800078e0002 */
[--C-:B------:R-:W-:Y:S01]  /*5720*/  IMAD.WIDE.U32 R16, R17, 0x4, R2.reuse ;  /* 0x0000000411107825 */ /* 0x100fe200078e0002 */
[----:B------:R0:W3:Y:S03]  /*5730*/  LDG.E R5, desc[UR6][R12.64] ;  /* 0x000000060c057981 */ /* 0x0000e6000c1e1900 */
[----:B------:R-:W-:Y:S01]  /*5740*/  IMAD.WIDE.U32 R26, R27, 0x4, R2 ;  /* 0x000000041b1a7825 */ /* 0x000fe200078e0002 */
[----:B------:R2:W4:Y:S04]  /*5750*/  LDG.E R6, desc[UR6][R16.64] ;  /* 0x0000000610067981 */ /* 0x000528000c1e1900 */
[----:B------:R-:W5:Y:S01]  /*5760*/  LDG.E R8, desc[UR6][R26.64] ;  /* 0x000000061a087981 */ /* 0x000f62000c1e1900 */
[C---:B------:R-:W-:Y:S01]  /*5770*/  VIADD R29, R19.reuse, 0x400 ;  /* 0x00000400131d7836 */ /* 0x040fe20000000000 */
[----:B------:R-:W-:-:S03]  /*5780*/  IADD3 R33, PT, PT, R19, 0x500, RZ ;  /* 0x0000050013217810 */ /* 0x000fc60007ffe0ff */
[----:B------:R-:W-:-:S04]  /*5790*/  IMAD.WIDE.U32 R28, R29, 0x4, R2 ;  /* 0x000000041d1c7825 */ /* 0x000fc800078e0002 */
[----:B------:R-:W-:Y:S01]  /*57a0*/  VIADD R35, R19, 0x600 ;  /* 0x0000060013237836 */ /* 0x000fe20000000000 */
[----:B------:R-:W5:Y:S01]  /*57b0*/  LDG.E R7, desc[UR6][R28.64] ;  /* 0x000000061c077981 */ /* 0x000f62000c1e1900 */
[----:B------:R-:W-:-:S04]  /*57c0*/  IMAD.WIDE.U32 R32, R33, 0x4, R2 ;  /* 0x0000000421207825 */ /* 0x000fc800078e0002 */
[--C-:B------:R-:W-:Y:S01]  /*57d0*/  IMAD.WIDE.U32 R34, R35, 0x4, R2.reuse ;  /* 0x0000000423227825 */ /* 0x100fe200078e0002 */
[----:B------:R-:W5:Y:S03]  /*57e0*/  LDG.E R9, desc[UR6][R32.64] ;  /* 0x0000000620097981 */ /* 0x000f66000c1e1900 */
[----:B0-----:R-:W-:Y:S01]  /*57f0*/  VIADD R13, R19, 0x700 ;  /* 0x00000700130d7836 */ /* 0x001fe20000000000 */
[----:B------:R-:W5:Y:S03]  /*5800*/  LDG.E R10, desc[UR6][R34.64] ;  /* 0x00000006220a7981 */ /* 0x000f66000c1e1900 */
[----:B------:R-:W-:-:S05]  /*5810*/  IMAD.WIDE.U32 R12, R13, 0x4, R2 ;  /* 0x000000040d0c7825 */ /* 0x000fca00078e0002 */
[----:B------:R0:W5:Y:S01]  /*5820*/  LDG.E R11, desc[UR6][R12.64] ;  /* 0x000000060c0b7981 */ /* 0x000162000c1e1900 */
[----:B------:R-:W-:Y:S01]  /*5830*/  VIADD R25, R25, 0x800 ;  /* 0x0000080019197836 */ /* 0x000fe20000000000 */
[----:B--2---:R-:W-:-:S05]  /*5840*/  IABS R17, R4 ;  /* 0x0000000400117213 */ /* 0x004fca0000000000 */
[----:B------:R-:W-:-:S04]  /*5850*/  IMAD.HI.U32 R16, R14, R17, RZ ;  /* 0x000000110e107227 */ /* 0x000fc800078e00ff */
[----:B------:R-:W-:Y:S01]  /*5860*/  IMAD.MOV R16, RZ, RZ, -R16 ;  /* 0x000000ffff107224 */ /* 0x000fe200078e0a10 */
[----:B---3--:R-:W-:-:S03]  /*5870*/  IABS R19, R5 ;  /* 0x0000000500137213 */ /* 0x008fc60000000000 */
[----:B------:R-:W-:Y:S01]  /*5880*/  IMAD R17, R22, R16, R17 ;  /* 0x0000001016117224 */ /* 0x000fe200078e0211 */
[----:B----4-:R-:W-:Y:S01]  /*5890*/  IABS R21, R6 ;  /* 0x0000000600157213 */ /* 0x010fe20000000000 */
[----:B0-----:R-:W-:Y:S01]  /*58a0*/  IMAD.HI.U32 R12, R14, R19, RZ ;  /* 0x000000130e0c7227 */ /* 0x001fe200078e00ff */
[----:B-----5:R-:W-:-:S03]  /*58b0*/  IABS R27, R8 ;  /* 0x00000008001b7213 */ /* 0x020fc60000000000 */
[----:B------:R-:W-:Y:S01]  /*58c0*/  IMAD.HI.U32 R13, R14, R21, RZ ;  /* 0x000000150e0d7227 */ /* 0x000fe200078e00ff */
[----:B------:R-:W-:-:S03]  /*58d0*/  ISETP.GT.U32.AND P3, PT, R0, R17, PT ;  /* 0x000000110000720c */ /* 0x000fc60003f64070 */
[----:B------:R-:W-:-:S04]  /*58e0*/  IMAD.HI.U32 R16, R14, R27, RZ ;  /* 0x0000001b0e107227 */ /* 0x000fc800078e00ff */
[----:B------:R-:W-:Y:S02]  /*58f0*/  IMAD.MOV R12, RZ, RZ, -R12 ;  /* 0x000000ffff0c7224 */ /* 0x000fe400078e0a0c */
[----:B------:R-:W-:Y:S02]  /*5900*/  IMAD.MOV R26, RZ, RZ, -R13 ;  /* 0x000000ffff1a7224 */ /* 0x000fe400078e0a0d */
[----:B------:R-:W-:Y:S02]  /*5910*/  IMAD.MOV R16, RZ, RZ, -R16 ;  /* 0x000000ffff107224 */ /* 0x000fe400078e0a10 */
[C---:B------:R-:W-:Y:S02]  /*5920*/  IMAD R13, R22.reuse, R12, R19 ;  /* 0x0000000c160d7224 */ /* 0x040fe400078e0213 */
[C---:B------:R-:W-:Y:S02]  /*5930*/  IMAD R21, R22.reuse, R26, R21 ;  /* 0x0000001a16157224 */ /* 0x040fe400078e0215 */
[----:B------:R-:W-:Y:S01]  /*5940*/  IMAD R19, R22, R16, R27 ;  /* 0x0000001016137224 */ /* 0x000fe200078e021b */
[C---:B------:R-:W-:Y:S01]  /*5950*/  ISETP.GT.U32.AND P2, PT, R0.reuse, R13, PT ;  /* 0x0000000d0000720c */ /* 0x040fe20003f44070 */
[----:B------:R-:W-:Y:S01]  /*5960*/  @!P3 IMAD.IADD R17, R17, 0x1, -R22 ;  /* 0x000000011111b824 */ /* 0x000fe200078e0a16 */
[----:B------:R-:W-:-:S02]  /*5970*/  ISETP.GT.U32.AND P4, PT, R0, R21, PT ;  /* 0x000000150000720c */ /* 0x000fc40003f84070 */
[C---:B------:R-:W-:Y:S02]  /*5980*/  ISETP.GT.U32.AND P3, PT, R0.reuse, R19, PT ;  /* 0x000000130000720c */ /* 0x040fe40003f64070 */
[----:B------:R-:W-:Y:S02]  /*5990*/  ISETP.GT.U32.AND P5, PT, R0, R17, PT ;  /* 0x000000110000720c */ /* 0x000fe40003fa4070 */
[----:B------:R-:W-:Y:S02]  /*59a0*/  IABS R29, R7 ;  /* 0x00000007001d7213 */ /* 0x000fe40000000000 */
[----:B------:R-:W-:-:S03]  /*59b0*/  IABS R31, R9 ;  /* 0x00000009001f7213 */ /* 0x000fc60000000000 */
[----:B------:R-:W-:Y:S01]  /*59c0*/  IMAD.HI.U32 R12, R14, R29, RZ ;  /* 0x0000001d0e0c7227 */ /* 0x000fe200078e00ff */
[----:B------:R-:W-:Y:S02]  /*59d0*/  IABS R33, R10 ;  /* 0x0000000a00217213 */ /* 0x000fe40000000000 */
[----:B------:R-:W-:Y:S01]  /*59e0*/  ISETP.GE.AND P6, PT, R4, RZ, PT ;  /* 0x000000ff0400720c */ /* 0x000fe20003fc6270 */
[--C-:B------:R-:W-:Y:S02]  /*59f0*/  @!P2 IMAD.IADD R13, R13, 0x1, -R22.reuse ;  /* 0x000000010d0da824 */ /* 0x100fe400078e0a16 */
[--C-:B------:R-:W-:Y:S02]  /*5a00*/  @!P4 IMAD.IADD R21, R21, 0x1, -R22.reuse ;  /* 0x000000011515c824 */ /* 0x100fe400078e0a16 */
[----:B------:R-:W-:Y:S01]  /*5a10*/  IMAD.HI.U32 R4, R14, R31, RZ ;  /* 0x0000001f0e047227 */ /* 0x000fe200078e00ff */
[----:B------:R-:W-:Y:S02]  /*5a20*/  IADD3 R27, PT, PT, -R12, RZ, RZ ;  /* 0x000000ff0c1b7210 */ /* 0x000fe40007ffe1ff */
[----:B------:R-:W-:Y:S01]  /*5a30*/  ISETP.GT.U32.AND P4, PT, R0, R13, PT ;  /* 0x0000000d0000720c */ /* 0x000fe20003f84070 */
[----:B------:R-:W-:-:S02]  /*5a40*/  @!P3 IMAD.IADD R19, R19, 0x1, -R22 ;  /* 0x000000011313b824 */ /* 0x000fc400078e0a16 */
[----:B------:R-:W-:Y:S01]  /*5a50*/  @!P5 IMAD.IADD R17, R17, 0x1, -R22 ;  /* 0x000000011111d824 */ /* 0x000fe200078e0a16 */
[----:B------:R-:W-:Y:S01]  /*5a60*/  ISETP.GT.U32.AND P5, PT, R0, R21, PT ;  /* 0x000000150000720c */ /* 0x000fe20003fa4070 */
[----:B------:R-:W-:Y:S01]  /*5a70*/  IMAD.HI.U32 R12, R14, R33, RZ ;  /* 0x000000210e0c7227 */ /* 0x000fe200078e00ff */
[----:B------:R-:W-:-:S03]  /*5a80*/  ISETP.GT.U32.AND P3, PT, R0, R19, PT ;  /* 0x000000130000720c */ /* 0x000fc60003f64070 */
[----:B------:R-:W-:Y:S02]  /*5a90*/  IMAD.MOV R4, RZ, RZ, -R4 ;  /* 0x000000ffff047224 */ /* 0x000fe400078e0a04 */
[C---:B------:R-:W-:Y:S01]  /*5aa0*/  IMAD R27, R22.reuse, R27, R29 ;  /* 0x0000001b161b7224 */ /* 0x040fe200078e021d */
[----:B------:R-:W-:Y:S01]  /*5ab0*/  IABS R35, R11 ;  /* 0x0000000b00237213 */ /* 0x000fe20000000000 */
[----:B------:R-:W-:Y:S02]  /*5ac0*/  IMAD.MOV R12, RZ, RZ, -R12 ;  /* 0x000000ffff0c7224 */ /* 0x000fe400078e0a0c */
[----:B------:R-:W-:Y:S01]  /*5ad0*/  IMAD R29, R22, R4, R31 ;  /* 0x00000004161d7224 */ /* 0x000fe200078e021f */
[----:B------:R-:W-:Y:S01]  /*5ae0*/  ISETP.GT.U32.AND P2, PT, R0, R27, PT ;  /* 0x0000001b0000720c */ /* 0x000fe20003f44070 */
[----:B------:R-:W-:Y:S02]  /*5af0*/  IMAD R31, R22, R12, R33 ;  /* 0x0000000c161f7224 */ /* 0x000fe400078e0221 */
[----:B------:R-:W-:Y:S01]  /*5b00*/  @!P6 IMAD.MOV R17, RZ, RZ, -R17 ;  /* 0x000000ffff11e224 */ /* 0x000fe200078e0a11 */
[----:B------:R-:W-:Y:S01]  /*5b10*/  ISETP.GT.U32.AND P6, PT, R0, R29, PT ;  /* 0x0000001d0000720c */ /* 0x000fe20003fc4070 */
[----:B------:R-:W-:Y:S01]  /*5b20*/  IMAD.HI.U32 R4, R14, R35, RZ ;  /* 0x000000230e047227 */ /* 0x000fe200078e00ff */
[----:B------:R-:W-:-:S02]  /*5b30*/  @!P4 IADD3 R13, PT, PT, R13, -R22, RZ ;  /* 0x800000160d0dc210 */ /* 0x000fc40007ffe0ff */
[----:B------:R-:W-:Y:S01]  /*5b40*/  ISETP.GE.AND P4, PT, R5, RZ, PT ;  /* 0x000000ff0500720c */ /* 0x000fe20003f86270 */
[----:B------:R-:W-:Y:S01]  /*5b50*/  @!P5 IMAD.IADD R21, R21, 0x1, -R22 ;  /* 0x000000011515d824 */ /* 0x000fe200078e0a16 */
[----:B------:R-:W-:Y:S01]  /*5b60*/  ISETP.GT.U32.AND P5, PT, R0, R31, PT ;  /* 0x0000001f0000720c */ /* 0x000fe20003fa4070 */
[----:B------:R-:W-:Y:S02]  /*5b70*/  IMAD.MOV R4, RZ, RZ, -R4 ;  /* 0x000000ffff047224 */ /* 0x000fe400078e0a04 */
[--C-:B------:R-:W-:Y:S01]  /*5b80*/  @!P3 IMAD.IADD R19, R19, 0x1, -R22.reuse ;  /* 0x000000011313b824 */ /* 0x100fe200078e0a16 */
[----:B------:R-:W-:Y:S01]  /*5b90*/  ISETP.GE.AND P3, PT, R6, RZ, PT ;  /* 0x000000ff0600720c */ /* 0x000fe20003f66270 */
[----:B------:R-:W-:Y:S02]  /*5ba0*/  IMAD R5, R22, R4, R35 ;  /* 0x0000000416057224 */ /* 0x000fe400078e0223 */
[--C-:B------:R-:W-:Y:S02]  /*5bb0*/  @!P2 IMAD.IADD R27, R27, 0x1, -R22.reuse ;  /* 0x000000011b1ba824 */ /* 0x100fe400078e0a16 */
[----:B------:R-:W-:Y:S01]  /*5bc0*/  @!P6 IMAD.IADD R29, R29, 0x1, -R22 ;  /* 0x000000011d1de824 */ /* 0x000fe200078e0a16 */
[----:B------:R-:W-:-:S02]  /*5bd0*/  ISETP.GT.U32.AND P2, PT, R0, R5, PT ;  /* 0x000000050000720c */ /* 0x000fc40003f44070 */
[----:B------:R-:W-:Y:S01]  /*5be0*/  ISETP.GE.AND P6, PT, R8, RZ, PT ;  /* 0x000000ff0800720c */ /* 0x000fe20003fc6270 */
[----:B------:R-:W-:Y:S01]  /*5bf0*/  @!P5 IMAD.IADD R31, R31, 0x1, -R22 ;  /* 0x000000011f1fd824 */ /* 0x000fe200078e0a16 */
[C---:B------:R-:W-:Y:S01]  /*5c00*/  ISETP.GT.U32.AND P5, PT, R0.reuse, R29, PT ;  /* 0x0000001d0000720c */ /* 0x040fe20003fa4070 */
[----:B------:R-:W-:Y:S01]  /*5c10*/  @!P4 IMAD.MOV R13, RZ, RZ, -R13 ;  /* 0x000000ffff0dc224 */ /* 0x000fe200078e0a0d */
[C---:B------:R-:W-:Y:S02]  /*5c20*/  ISETP.GT.U32.AND P4, PT, R0.reuse, R27, PT ;  /* 0x0000001b0000720c */ /* 0x040fe40003f84070 */
[----:B------:R-:W-:Y:S02]  /*5c30*/  @!P3 IADD3 R21, PT, PT, -R21, RZ, RZ ;  /* 0x000000ff1515b210 */ /* 0x000fe40007ffe1ff */
[----:B------:R-:W-:-:S03]  /*5c40*/  ISETP.GT.U32.AND P3, PT, R0, R31, PT ;  /* 0x0000001f0000720c */ /* 0x000fc60003f64070 */
[--C-:B------:R-:W-:Y:S02]  /*5c50*/  @!P2 IMAD.IADD R5, R5, 0x1, -R22.reuse ;  /* 0x000000010505a824 */ /* 0x100fe400078e0a16 */
[----:B------:R-:W-:Y:S01]  /*5c60*/  @!P6 IMAD.MOV R19, RZ, RZ, -R19 ;  /* 0x000000ffff13e224 */ /* 0x000fe200078e0a13 */
[----:B------:R-:W-:Y:S01]  /*5c70*/  ISETP.GE.AND P6, PT, R7, RZ, PT ;  /* 0x000000ff0700720c */ /* 0x000fe20003fc6270 */
[--C-:B------:R-:W-:Y:S01]  /*5c80*/  @!P5 IMAD.IADD R29, R29, 0x1, -R22.reuse ;  /* 0x000000011d1dd824 */ /* 0x100fe200078e0a16 */
[----:B------:R-:W-:Y:S01]  /*5c90*/  ISETP.GT.U32.AND P2, PT, R0, R5, PT ;  /* 0x000000050000720c */ /* 0x000fe20003f44070 */
[--C-:B------:R-:W-:Y:S01]  /*5ca0*/  @!P4 IMAD.IADD R27, R27, 0x1, -R22.reuse ;  /* 0x000000011b1bc824 */ /* 0x100fe200078e0a16 */
[----:B------:R-:W-:Y:S02]  /*5cb0*/  ISETP.GE.AND P4, PT, R9, RZ, PT ;  /* 0x000000ff0900720c */ /* 0x000fe40003f86270 */
[----:B------:R-:W-:Y:S01]  /*5cc0*/  ISETP.GE.AND P5, PT, R10, RZ, PT ;  /* 0x000000ff0a00720c */ /* 0x000fe20003fa6270 */
[----:B------:R-:W-:Y:S01]  /*5cd0*/  @!P3 IMAD.IADD R31, R31, 0x1, -R22 ;  /* 0x000000011f1fb824 */ /* 0x000fe200078e0a16 */
[----:B------:R-:W-:-:S02]  /*5ce0*/  SEL R17, R24, R17, !P0 ;  /* 0x0000001118117207 */ /* 0x000fc40004000000 */
[----:B------:R-:W-:Y:S02]  /*5cf0*/  ISETP.GE.AND P3, PT, R11, RZ, PT ;  /* 0x000000ff0b00720c */ /* 0x000fe40003f66270 */
[----:B------:R-:W-:Y:S01]  /*5d00*/  SEL R13, R24, R13, !P0 ;  /* 0x0000000d180d7207 */ /* 0x000fe20004000000 */
[----:B------:R-:W-:Y:S01]  /*5d10*/  IMAD.IADD R30, R30, 0x1, R17 ;  /* 0x000000011e1e7824 */ /* 0x000fe200078e0211 */
[C---:B------:R-:W-:Y:S02]  /*5d20*/  SEL R21, R24.reuse, R21, !P0 ;  /* 0x0000001518157207 */ /* 0x040fe40004000000 */
[----:B------:R-:W-:Y:S01]  /*5d30*/  @!P6 IADD3 R27, PT, PT, -R27, RZ, RZ ;  /* 0x000000ff1b1be210 */ /* 0x000fe20007ffe1ff */
[----:B------:R-:W-:Y:S01]  /*5d40*/  @!P2 IMAD.IADD R5, R5, 0x1, -R22 ;  /* 0x000000010505a824 */ /* 0x000fe200078e0a16 */
[----:B------:R-:W-:Y:S01]  /*5d50*/  IADD3 R30, PT, PT, R21, R13, R30 ;  /* 0x0000000d151e7210 */ /* 0x000fe20007ffe01e */
[----:B------:R-:W-:Y:S01]  /*5d60*/  @!P4 IMAD.MOV R29, RZ, RZ, -R29 ;  /* 0x000000ffff1dc224 */ /* 0x000fe200078e0a1d */
[C---:B------:R-:W-:Y:S01]  /*5d70*/  SEL R19, R24.reuse, R19, !P0 ;  /* 0x0000001318137207 */ /* 0x040fe20004000000 */
[----:B------:R-:W-:Y:S01]  /*5d80*/  @!P5 IMAD.MOV R31, RZ, RZ, -R31 ;  /* 0x000000ffff1fd224 */ /* 0x000fe200078e0a1f */
[C---:B------:R-:W-:Y:S01]  /*5d90*/  SEL R27, R24.reuse, R27, !P0 ;  /* 0x0000001b181b7207 */ /* 0x040fe20004000000 */
[----:B------:R-:W-:Y:S01]  /*5da0*/  @!P3 IMAD.MOV R5, RZ, RZ, -R5 ;  /* 0x000000ffff05b224 */ /* 0x000fe200078e0a05 */
[----:B------:R-:W-:-:S02]  /*5db0*/  SEL R29, R24, R29, !P0 ;  /* 0x0000001d181d7207 */ /* 0x000fc40004000000 */
[----:B------:R-:W-:Y:S02]  /*5dc0*/  IADD3 R30, PT, PT, R27, R19, R30 ;  /* 0x000000131b1e7210 */ /* 0x000fe40007ffe01e */
[C---:B------:R-:W-:Y:S02]  /*5dd0*/  SEL R31, R24.reuse, R31, !P0 ;  /* 0x0000001f181f7207 */ /* 0x040fe40004000000 */
[----:B------:R-:W-:Y:S02]  /*5de0*/  SEL R5, R24, R5, !P0 ;  /* 0x0000000518057207 */ /* 0x000fe40004000000 */
[----:B------:R-:W-:-:S05]  /*5df0*/  IADD3 R30, PT, PT, R31, R29, R30 ;  /* 0x0000001d1f1e7210 */ /* 0x000fca0007ffe01e */
[----:B------:R-:W-:-:S07]  /*5e00*/  IMAD.IADD R30, R30, 0x1, R5 ;  /* 0x000000011e1e7824 */ /* 0x000fce00078e0205 */
.L_x_116:
[----:B------:R-:W-:Y:S05]  /*5e10*/  BSYNC.RECONVERGENT B2 ;  /* 0x0000000000027941 */ /* 0x000fea0003800200 */
.L_x_115:
[----:B------:R-:W-:Y:S05]  /*5e20*/  @!P1 BRA `(.L_x_110) ;  /* 0x00000004006c9947 */ /* 0x000fea0003800000 */
[----:B------:R-:W-:Y:S01]  /*5e30*/  ISETP.GE.U32.AND P2, PT, R23, 0x4, PT ;  /* 0x000000041700780c */ /* 0x000fe20003f46070 */
[----:B------:R-:W-:Y:S01]  /*5e40*/  BSSY.RECONVERGENT B2, `(.L_x_117) ;  /* 0x0000041000027945 */ /* 0x000fe20003800200 */
[----:B------:R-:W-:-:S04]  /*5e50*/  LOP3.LUT R20, R20, 0x3, RZ, 0xc0, !PT ;  /* 0x0000000314147812 */ /* 0x000fc800078ec0ff */
[----:B------:R-:W-:-:S07]  /*5e60*/  ISETP.NE.AND P1, PT, R20, RZ, PT ;  /* 0x000000ff1400720c */ /* 0x000fce0003f25270 */
[----:B------:R-:W-:Y:S06]  /*5e70*/  @!P2 BRA `(.L_x_118) ;  /* 0x0000000000f4a947 */ /* 0x000fec0003800000 */
[----:B------:R-:W-:-:S04]  /*5e80*/  IMAD.IADD R11, R25, 0x1, R18 ;  /* 0x00000001190b7824 */ /* 0x000fc800078e0212 */
[C---:B------:R-:W-:Y:S01]  /*5e90*/  IMAD.WIDE.U32 R4, R11.reuse, 0x4, R2 ;  /* 0x000000040b047825 */ /* 0x040fe200078e0002 */
[----:B------:R-:W-:-:S03]  /*5ea0*/  IADD3 R9, PT, PT, R11, 0x200, RZ ;  /* 0x000002000b097810 */ /* 0x000fc60007ffe0ff */
[C---:B------:R-:W-:Y:S02]  /*5eb0*/  VIADD R7, R11.reuse, 0x100 ;  /* 0x000001000b077836 */ /* 0x040fe40000000000 */
[----:B------:R-:W2:Y:S01]  /*5ec0*/  LDG.E R4, desc[UR6][R4.64] ;  /* 0x0000000604047981 */ /* 0x000ea2000c1e1900 */
[----:B------:R-:W-:Y:S02]  /*5ed0*/  VIADD R11, R11, 0x300 ;  /* 0x000003000b0b7836 */ /* 0x000fe40000000000 */
[----:B------:R-:W-:-:S04]  /*5ee0*/  IMAD.WIDE.U32 R6, R7, 0x4, R2 ;  /* 0x0000000407067825 */ /* 0x000fc800078e0002 */
[--C-:B------:R-:W-:Y:S02]  /*5ef0*/  IMAD.WIDE.U32 R8, R9, 0x4, R2.reuse ;  /* 0x0000000409087825 */ /* 0x100fe400078e0002 */
[----:B------:R-:W3:Y:S02]  /*5f00*/  LDG.E R6, desc[UR6][R6.64] ;  /* 0x0000000606067981 */ /* 0x000ee4000c1e1900 */
[----:B------:R-:W-:Y:S02]  /*5f10*/  IMAD.WIDE.U32 R2, R11, 0x4, R2 ;  /* 0x000000040b027825 */ /* 0x000fe400078e0002 */
[----:B------:R-:W4:Y:S04]  /*5f20*/  LDG.E R8, desc[UR6][R8.64] ;  /* 0x0000000608087981 */ /* 0x000f28000c1e1900 */
[----:B------:R0:W5:Y:S01]  /*5f30*/  LDG.E R10, desc[UR6][R2.64] ;  /* 0x00000006020a7981 */ /* 0x000162000c1e1900 */
[----:B------:R-:W-:Y:S01]  /*5f40*/  VIADD R25, R25, 0x400 ;  /* 0x0000040019197836 */ /* 0x000fe20000000000 */
[----:B--2---:R-:W-:-:S05]  /*5f50*/  IABS R11, R4 ;  /* 0x00000004000b7213 */ /* 0x004fca0000000000 */
[----:B------:R-:W-:Y:S01]  /*5f60*/  IMAD.HI.U32 R5, R14, R11, RZ ;  /* 0x0000000b0e057227 */ /* 0x000fe200078e00ff */
[----:B---3--:R-:W-:-:S03]  /*5f70*/  IABS R13, R6 ;  /* 0x00000006000d7213 */ /* 0x008fc60000000000 */
[----:B------:R-:W-:Y:S01]  /*5f80*/  IMAD.MOV R5, RZ, RZ, -R5 ;  /* 0x000000ffff057224 */ /* 0x000fe200078e0a05 */
[----:B----4-:R-:W-:-:S03]  /*5f90*/  IABS R17, R8 ;  /* 0x0000000800117213 */ /* 0x010fc60000000000 */
[----:B------:R-:W-:Y:S02]  /*5fa0*/  IMAD R5, R22, R5, R11 ;  /* 0x0000000516057224 */ /* 0x000fe400078e020b */
[----:B0-----:R-:W-:Y:S01]  /*5fb0*/  IMAD.HI.U32 R2, R14, R13, RZ ;  /* 0x0000000d0e027227 */ /* 0x001fe200078e00ff */
[----:B-----5:R-:W-:Y:S02]  /*5fc0*/  IABS R7, R10 ;  /* 0x0000000a00077213 */ /* 0x020fe40000000000 */
[----:B------:R-:W-:Y:S01]  /*5fd0*/  ISETP.GT.U32.AND P2, PT, R0, R5, PT ;  /* 0x000000050000720c */ /* 0x000fe20003f44070 */
[----:B------:R-:W-:-:S04]  /*5fe0*/  IMAD.HI.U32 R3, R14, R17, RZ ;  /* 0x000000110e037227 */ /* 0x000fc800078e00ff */
[----:B------:R-:W-:Y:S02]  /*5ff0*/  IMAD.MOV.U32 R11, RZ, RZ, R7 ;  /* 0x000000ffff0b7224 */ /* 0x000fe400078e0007 */
[----:B------:R-:W-:Y:S02]  /*6000*/  IMAD.MOV R7, RZ, RZ, -R2 ;  /* 0x000000ffff077224 */ /* 0x000fe400078e0a02 */
[----:B------:R-:W-:Y:S02]  /*6010*/  IMAD.MOV R9, RZ, RZ, -R3 ;  /* 0x000000ffff097224 */ /* 0x000fe400078e0a03 */
[----:B------:R-:W-:Y:S02]  /*6020*/  IMAD R3, R22, R7, R13 ;  /* 0x0000000716037224 */ /* 0x000fe400078e020d */
[----:B------:R-:W-:-:S03]  /*6030*/  IMAD.HI.U32 R2, R14, R11, RZ ;  /* 0x0000000b0e027227 */ /* 0x000fc600078e00ff */
[----:B------:R-:W-:Y:S01]  /*6040*/  ISETP.GT.U32.AND P3, PT, R0, R3, PT ;  /* 0x000000030000720c */ /* 0x000fe20003f64070 */
[----:B------:R-:W-:Y:S02]  /*6050*/  IMAD.MOV R2, RZ, RZ, -R2 ;  /* 0x000000ffff027224 */ /* 0x000fe400078e0a02 */
[C---:B------:R-:W-:Y:S02]  /*6060*/  IMAD R7, R22.reuse, R9, R17 ;  /* 0x0000000916077224 */ /* 0x040fe400078e0211 */
[----:B------:R-:W-:Y:S02]  /*6070*/  IMAD R9, R22, R2, R11 ;  /* 0x0000000216097224 */ /* 0x000fe400078e020b */
[----:B------:R-:W-:Y:S01]  /*6080*/  @!P2 IMAD.IADD R5, R5, 0x1, -R22 ;  /* 0x000000010505a824 */ /* 0x000fe200078e0a16 */
[C---:B------:R-:W-:Y:S02]  /*6090*/  ISETP.GT.U32.AND P6, PT, R0.reuse, R7, PT ;  /* 0x000000070000720c */ /* 0x040fe40003fc4070 */
[----:B------:R-:W-:-:S02]  /*60a0*/  ISETP.GT.U32.AND P4, PT, R0, R9, PT ;  /* 0x000000090000720c */ /* 0x000fc40003f84070 */
[----:B------:R-:W-:Y:S02]  /*60b0*/  ISETP.GT.U32.AND P5, PT, R0, R5, PT ;  /* 0x000000050000720c */ /* 0x000fe40003fa4070 */
[----:B------:R-:W-:Y:S02]  /*60c0*/  @!P3 IADD3 R3, PT, PT, R3, -R22, RZ ;  /* 0x800000160303b210 */ /* 0x000fe40007ffe0ff */
[----:B------:R-:W-:Y:S02]  /*60d0*/  ISETP.GE.AND P2, PT, R4, RZ, PT ;  /* 0x000000ff0400720c */ /* 0x000fe40003f46270 */
[----:B------:R-:W-:-:S03]  /*60e0*/  ISETP.GT.U32.AND P3, PT, R0, R3, PT ;  /* 0x000000030000720c */ /* 0x000fc60003f64070 */
[--C-:B------:R-:W-:Y:S02]  /*60f0*/  @!P6 IMAD.IADD R7, R7, 0x1, -R22.reuse ;  /* 0x000000010707e824 */ /* 0x100fe400078e0a16 */
[--C-:B------:R-:W-:Y:S02]  /*6100*/  @!P4 IMAD.IADD R9, R9, 0x1, -R22.reuse ;  /* 0x000000010909c824 */ /* 0x100fe400078e0a16 */
[--C-:B------:R-:W-:Y:S01]  /*6110*/  @!P5 IMAD.IADD R5, R5, 0x1, -R22.reuse ;  /* 0x000000010505d824 */ /* 0x100fe200078e0a16 */
[C---:B------:R-:W-:Y:S02]  /*6120*/  ISETP.GT.U32.AND P4, PT, R0.reuse, R7, PT ;  /* 0x000000070000720c */ /* 0x040fe40003f84070 */
[----:B------:R-:W-:Y:S01]  /*6130*/  ISETP.GT.U32.AND P6, PT, R0, R9, PT ;  /* 0x000000090000720c */ /* 0x000fe20003fc4070 */
[----:B------:R-:W-:Y:S01]  /*6140*/  @!P2 IMAD.MOV R5, RZ, RZ, -R5 ;  /* 0x000000ffff05a224 */ /* 0x000fe200078e0a05 */
[----:B------:R-:W-:Y:S01]  /*6150*/  ISETP.GE.AND P2, PT, R8, RZ, PT ;  /* 0x000000ff0800720c */ /* 0x000fe20003f46270 */
[----:B------:R-:W-:Y:S01]  /*6160*/  @!P3 IMAD.IADD R3, R3, 0x1, -R22 ;  /* 0x000000010303b824 */ /* 0x000fe200078e0a16 */
[----:B------:R-:W-:-:S02]  /*6170*/  ISETP.GE.AND P5, PT, R6, RZ, PT ;  /* 0x000000ff0600720c */ /* 0x000fc40003fa6270 */
[----:B------:R-:W-:Y:S02]  /*6180*/  ISETP.GE.AND P3, PT, R10, RZ, PT ;  /* 0x000000ff0a00720c */ /* 0x000fe40003f66270 */
[----:B------:R-:W-:-:S03]  /*6190*/  SEL R5, R24, R5, !P0 ;  /* 0x0000000518057207 */ /* 0x000fc60004000000 */
[--C-:B------:R-:W-:Y:S02]  /*61a0*/  @!P4 IMAD.IADD R7, R7, 0x1, -R22.reuse ;  /* 0x000000010707c824 */ /* 0x100fe400078e0a16 */
[----:B------:R-:W-:Y:S02]  /*61b0*/  @!P6 IMAD.IADD R9, R9, 0x1, -R22 ;  /* 0x000000010909e824 */ /* 0x000fe400078e0a16 */
[----:B------:R-:W-:Y:S02]  /*61c0*/  @!P2 IMAD.MOV R7, RZ, RZ, -R7 ;  /* 0x000000ffff07a224 */ /* 0x000fe400078e0a07 */
[----:B------:R-:W-:Y:S01]  /*61d0*/  @!P5 IADD3 R3, PT, PT, -R3, RZ, RZ ;  /* 0x000000ff0303d210 */ /* 0x000fe20007ffe1ff */
[----:B------:R-:W-:Y:S02]  /*61e0*/  IMAD.IADD R30, R30, 0x1, R5 ;  /* 0x000000011e1e7824 */ /* 0x000fe400078e0205 */
[----:B------:R-:W-:Y:S01]  /*61f0*/  @!P3 IMAD.MOV R9, RZ, RZ, -R9 ;  /* 0x000000ffff09b224 */ /* 0x000fe200078e0a09 */
[----:B------:R-:W-:-:S02]  /*6200*/  SEL R3, R24, R3, !P0 ;  /* 0x0000000318037207 */ /* 0x000fc40004000000 */
[C---:B------:R-:W-:Y:S02]  /*6210*/  SEL R7, R24.reuse, R7, !P0 ;  /* 0x0000000718077207 */ /* 0x040fe40004000000 */
[----:B------:R-:W-:Y:S02]  /*6220*/  SEL R9, R24, R9, !P0 ;  /* 0x0000000918097207 */ /* 0x000fe40004000000 */
[----:B------:R-:W-:-:S05]  /*6230*/  IADD3 R30, PT, PT, R7, R3, R30 ;  /* 0x00000003071e7210 */ /* 0x000fca0007ffe01e */
[----:B------:R-:W-:-:S07]  /*6240*/  IMAD.IADD R30, R30, 0x1, R9 ;  /* 0x000000011e1e7824 */ /* 0x000fce00078e0209 */
.L_x_118:
[----:B------:R-:W-:Y:S05]  /*6250*/  BSYNC.RECONVERGENT B2 ;  /* 0x0000000000027941 */ /* 0x000fea0003800200 */
.L_x_117:
[----:B------:R-:W-:Y:S05]  /*6260*/  @!P1 BRA `(.L_x_110) ;  /* 0x00000000005c9947 */ /* 0x000fea0003800000 */
[----:B------:R-:W0:Y:S01]  /*6270*/  LDC R10, c[0x0][0x390] ;  /* 0x0000e400ff0a7b82 */ /* 0x000e220000000800 */
[----:B------:R-:W-:Y:S02]  /*6280*/  IMAD.IADD R7, R25, 0x1, R18 ;  /* 0x0000000119077824 */ /* 0x000fe400078e0212 */
[----:B------:R-:W-:-:S05]  /*6290*/  IMAD.MOV R20, RZ, RZ, -R20 ;  /* 0x000000ffff147224 */ /* 0x000fca00078e0a14 */
[----:B------:R-:W1:Y:S02]  /*62a0*/  LDC.64 R2, c[0x0][0x380] ;  /* 0x0000e000ff027b82 */ /* 0x000e640000000a00 */
.L_x_119:
[----:B-1----:R-:W-:-:S06]  /*62b0*/  IMAD.WIDE.U32 R4, R7, 0x4, R2 ;  /* 0x0000000407047825 */ /* 0x002fcc00078e0002 */
[----:B------:R-:W2:Y:S01]  /*62c0*/  LDG.E R4, desc[UR6][R4.64] ;  /* 0x0000000604047981 */ /* 0x000ea2000c1e1900 */
[----:B0-----:R-:W-:Y:S01]  /*62d0*/  IABS R8, R10 ;  /* 0x0000000a00087213 */ /* 0x001fe20000000000 */
[----:B------:R-:W-:Y:S02]  /*62e0*/  VIADD R20, R20, 0x1 ;  /* 0x0000000114147836 */ /* 0x000fe40000000000 */
[----:B------:R-:W-:Y:S01]  /*62f0*/  VIADD R7, R7, 0x100 ;  /* 0x0000010007077836 */ /* 0x000fe20000000000 */
[----:B--2---:R-:W-:Y:S02]  /*6300*/  IABS R9, R4 ;  /* 0x0000000400097213 */ /* 0x004fe40000000000 */
[----:B------:R-:W-:-:S03]  /*6310*/  ISETP.GE.AND P2, PT, R4, RZ, PT ;  /* 0x000000ff0400720c */ /* 0x000fc60003f46270 */
[----:B------:R-:W-:-:S05]  /*6320*/  IMAD.HI.U32 R6, R14, R9, RZ ;  /* 0x000000090e067227 */ /* 0x000fca00078e00ff */
[----:B------:R-:W-:-:S05]  /*6330*/  IADD3 R6, PT, PT, -R6, RZ, RZ ;  /* 0x000000ff06067210 */ /* 0x000fca0007ffe1ff */
        /* <DEDUP_REMOVED lines=10> */
.L_x_110:
[----:B------:R-:W-:Y:S05]  /*63e0*/  BSYNC.RECONVERGENT B1 ;  /* 0x0000000000017941 */ /* 0x000fea0003800200 */
.L_x_108:
        /* <DEDUP_REMOVED lines=41> */
[----:B------:R-:W-:-:S07]  /*6680*/  IMAD.IADD R7, R0, 0x1, R3 ;  /* 0x0000000100077824 */ /* 0x000fce00078e0203 */
.L_x_106:
[----:B------:R-:W-:Y:S05]  /*6690*/  BSYNC.RECONVERGENT B0 ;  /* 0x0000000000007941 */ /* 0x000fea0003800200 */
.L_x_91:
[----:B------:R-:W-:Y:S05]  /*66a0*/  @P0 EXIT ;  /* 0x000000000000094d */ /* 0x000fea0003800000 */
[----:B------:R-:W3:Y:S01]  /*66b0*/  LDC.64 R2, c[0x0][0x398] ;  /* 0x0000e600ff027b82 */ /* 0x000ee20000000a00 */
[----:B------:R-:W0:Y:S02]  /*66c0*/  LDCU UR4, c[0x0][0x3a8] ;  /* 0x00007500ff0477ac */ /* 0x000e240008000800 */
[----:B012---:R-:W-:-:S05]  /*66d0*/  VIADD R7, R7, UR4 ;  /* 0x0000000407077c36 */ /* 0x007fca0008000000 */
[----:B---3--:R-:W-:Y:S01]  /*66e0*/  STG.E desc[UR6][R2.64], R7 ;  /* 0x0000000702007986 */ /* 0x008fe2000c101906 */
[----:B------:R-:W-:Y:S05]  /*66f0*/  EXIT ;  /* 0x000000000000794d */ /* 0x000fea0003800000 */
.L_x_120:
        /* <DEDUP_REMOVED lines=16> */
.L_x_781:


//--------------------- .text._ZN3cub18CUB_300001_SM_10006detail6reduce18DeviceReduceKernelINS2_10policy_hubIiyN4cuda3std3__44plusIiEEE10Policy1000EN6thrust24THRUST_300001_SM_1000_NS6detail15normal_iteratorINSD_10device_ptrIiEEEEyS9_i4sModEEvT0_PT3_T1_NS0_13GridEvenShareISN_EET2_T4_ --------------------------
	.section	.text._ZN3cub18CUB_300001_SM_10006detail6reduce18DeviceReduceKernelINS2_10policy_hubIiyN4cuda3std3__44plusIiEEE10Policy1000EN6thrust24THRUST_300001_SM_1000_NS6detail15normal_iteratorINSD_10device_ptrIiEEEEyS9_i4sModEEvT0_PT3_T1_NS0_13GridEvenShareISN_EET2_T4_,"ax",@progbits
	.align	128
        .global         _ZN3cub18CUB_300001_SM_10006detail6reduce18DeviceReduceKernelINS2_10policy_hubIiyN4cuda3std3__44plusIiEEE10Policy1000EN6thrust24THRUST_300001_SM_1000_NS6detail15normal_iteratorINSD_10device_ptrIiEEEEyS9_i4sModEEvT0_PT3_T1_NS0_13GridEvenShareISN_EET2_T4_
        .type           _ZN3cub18CUB_300001_SM_10006detail6reduce18DeviceReduceKernelINS2_10policy_hubIiyN4cuda3std3__44plusIiEEE10Policy1000EN6thrust24THRUST_300001_SM_1000_NS6detail15normal_iteratorINSD_10device_ptrIiEEEEyS9_i4sModEEvT0_PT3_T1_NS0_13GridEvenShareISN_EET2_T4_,@function
        .size           _ZN3cub18CUB_300001_SM_10006detail6reduce18DeviceReduceKernelINS2_10policy_hubIiyN4cuda3std3__44plusIiEEE10Policy1000EN6thrust24THRUST_300001_SM_1000_NS6detail15normal_iteratorINSD_10device_ptrIiEEEEyS9_i4sModEEvT0_PT3_T1_NS0_13GridEvenShareISN_EET2_T4_,(.L_x_782 - _ZN3cub18CUB_300001_SM_10006detail6reduce18DeviceReduceKernelINS2_10policy_hubIiyN4cuda3std3__44plusIiEEE10Policy1000EN6thrust24THRUST_300001_SM_1000_NS6detail15normal_iteratorINSD_10device_ptrIiEEEEyS9_i4sModEEvT0_PT3_T1_NS0_13GridEvenShareISN_EET2_T4_)
        .other          _ZN3cub18CUB_300001_SM_10006detail6reduce18DeviceReduceKernelINS2_10policy_hubIiyN4cuda3std3__44plusIiEEE10Policy1000EN6thrust24THRUST_300001_SM_1000_NS6detail15normal_iteratorINSD_10device_ptrIiEEEEyS9_i4sModEEvT0_PT3_T1_NS0_13GridEvenShareISN_EET2_T4_,@"STO_CUDA_ENTRY STV_DEFAULT"
_ZN3cub18CUB_300001_SM_10006detail6reduce18DeviceReduceKernelINS2_10policy_hubIiyN4cuda3std3__44plusIiEEE10Policy1000EN6thrust24THRUST_300001_SM_1000_NS6detail15normal_iteratorINSD_10device_ptrIiEEEEyS9_i4sModEEvT0_PT3_T1_NS0_13GridEvenShareISN_EET2_T4_:
.text._ZN3cub18CUB_300001_SM_10006detail6reduce18DeviceReduceKernelINS2_10policy_hubIiyN4cuda3std3__44plusIiEEE10Policy1000EN6thrust24THRUST_300001_SM_1000_NS6detail15normal_iteratorINSD_10device_ptrIiEEEEyS9_i4sModEEvT0_PT3_T1_NS0_13GridEvenShareISN_EET2_T4_:
        /* <DEDUP_REMOVED lines=48> */
.L_x_124:
[----:B------:R-:W-:Y:S05]  /*0300*/  BSYNC.RECONVERGENT B1 ;  /* 0x0000000000017941 */ /* 0x000fea0003800200 */
.L_x_123:
        /* <DEDUP_REMOVED lines=32> */
.L_x_129:
        /* <DEDUP_REMOVED lines=223> */
.L_x_128:
[----:B------:R-:W-:Y:S05]  /*1300*/  BSYNC.RECONVERGENT B2 ;  /* 0x0000000000027941 */ /* 0x000fea0003800200 */
.L_x_127:
        /* <DEDUP_REMOVED lines=126> */
.L_x_131:
[----:B------:R-:W-:Y:S05]  /*1af0*/  BSYNC.RECONVERGENT B2 ;  /* 0x0000000000027941 */ /* 0x000fea0003800200 */
.L_x_130:
        /* <DEDUP_REMOVED lines=76> */
.L_x_133:
[----:B------:R-:W-:Y:S05]  /*1fc0*/  BSYNC.RECONVERGENT B2 ;  /* 0x0000000000027941 */ /* 0x000fea0003800200 */
.L_x_132:
        /* <DEDUP_REMOVED lines=18> */
.L_x_134:
        /* <DEDUP_REMOVED lines=19> */
.L_x_126:
[----:B------:R-:W-:Y:S05]  /*2220*/  BSYNC.RECONVERGENT B1 ;  /* 0x0000000000017941 */ /* 0x000fea0003800200 */
.L_x_125:
        /* <DEDUP_REMOVED lines=45> */
.L_x_135:
        /* <DEDUP_REMOVED lines=67> */
.L_x_122:
        /* <DEDUP_REMOVED lines=249> */
.L_x_139:
        /* <DEDUP_REMOVED lines=239> */
.L_x_138:
        /* <DEDUP_REMOVED lines=29> */
.L_x_143:
        /* <DEDUP_REMOVED lines=221> */
.L_x_142:
[----:B------:R-:W-:Y:S05]  /*5750*/  BSYNC.RECONVERGENT B2 ;  /* 0x0000000000027941 */ /* 0x000fea0003800200 */
.L_x_141:
        /* <DEDUP_REMOVED lines=117> */
.L_x_145:
[----:B------:R-:W-:Y:S05]  /*5eb0*/  BSYNC.RECONVERGENT B2 ;  /* 0x0000000000027941 */ /* 0x000fea0003800200 */
.L_x_144:
        /* <DEDUP_REMOVED lines=63> */
.L_x_147:
[----:B------:R-:W-:Y:S05]  /*62b0*/  BSYNC.RECONVERGENT B2 ;  /* 0x0000000000027941 */ /* 0x000fea0003800200 */
.L_x_146:
        /* <DEDUP_REMOVED lines=11> */
.L_x_148:
        /* <DEDUP_REMOVED lines=20> */
.L_x_140:
[----:B------:R-:W-:Y:S05]  /*64b0*/  BSYNC.RECONVERGENT B1 ;  /* 0x0000000000017941 */ /* 0x000fea0003800200 */
.L_x_137:
        /* <DEDUP_REMOVED lines=42> */
.L_x_136:
[----:B------:R-:W-:Y:S05]  /*6760*/  BSYNC.RECONVERGENT B0 ;  /* 0x0000000000007941 */ /* 0x000fea0003800200 */
.L_x_121:
[----:B------:R-:W-:Y:S05]  /*6770*/  @P0 EXIT ;  /* 0x000000000000094d */ /* 0x000fea0003800000 */
[----:B------:R-:W3:Y:S02]  /*6780*/  LDCU.64 UR4, c[0x0][0x388] ;  /* 0x00007100ff0477ac */ /* 0x000ee40008000a00 */
[----:B---3--:R-:W-:-:S06]  /*6790*/  UIMAD.WIDE.U32 UR4, UR14, 0x4, UR4 ;  /* 0x000000040e0478a5 */ /* 0x008fcc000f8e0004 */
[----:B-1----:R-:W-:Y:S02]  /*67a0*/  IMAD.U32 R4, RZ, RZ, UR4 ;  /* 0x00000004ff047e24 */ /* 0x002fe4000f8e00ff */
[----:B------:R-:W-:-:S05]  /*67b0*/  IMAD.U32 R5, RZ, RZ, UR5 ;  /* 0x00000005ff057e24 */ /* 0x000fca000f8e00ff */
[----:B------:R-:W-:Y:S01]  /*67c0*/  STG.E desc[UR12][R4.64], R3 ;  /* 0x0000000304007986 */ /* 0x000fe2000c10190c */
[----:B------:R-:W-:Y:S05]  /*67d0*/  EXIT ;  /* 0x000000000000794d */ /* 0x000fea0003800000 */
.L_x_149:
        /* <DEDUP_REMOVED lines=10> */
.L_x_782:


//--------------------- .text._ZN3cub18CUB_300001_SM_10006detail6reduce28DeviceReduceSingleTileKernelINS2_10policy_hubIiyN4cuda3std3__44plusIiEEE10Policy1000EN6thrust24THRUST_300001_SM_1000_NS6detail15normal_iteratorINSD_10device_ptrIiEEEEPiyS9_ii4sModEEvT0_T1_T2_T3_T4_T6_ --------------------------
	.section	.text._ZN3cub18CUB_300001_SM_10006detail6reduce28DeviceReduceSingleTileKernelINS2_10policy_hubIiyN4cuda3std3__44plusIiEEE10Policy1000EN6thrust24THRUST_300001_SM_1000_NS6detail15normal_iteratorINSD_10device_ptrIiEEEEPiyS9_ii4sModEEvT0_T1_T2_T3_T4_T6_,"ax",@progbits
	.align	128
        .global         _ZN3cub18CUB_300001_SM_10006detail6reduce28DeviceReduceSingleTileKernelINS2_10policy_hubIiyN4cuda3std3__44plusIiEEE10Policy1000EN6thrust24THRUST_300001_SM_1000_NS6detail15normal_iteratorINSD_10device_ptrIiEEEEPiyS9_ii4sModEEvT0_T1_T2_T3_T4_T6_
        .type           _ZN3cub18CUB_300001_SM_10006detail6reduce28DeviceReduceSingleTileKernelINS2_10policy_hubIiyN4cuda3std3__44plusIiEEE10Policy1000EN6thrust24THRUST_300001_SM_1000_NS6detail15normal_iteratorINSD_10device_ptrIiEEEEPiyS9_ii4sModEEvT0_T1_T2_T3_T4_T6_,@function
        .size           _ZN3cub18CUB_300001_SM_10006detail6reduce28DeviceReduceSingleTileKernelINS2_10policy_hubIiyN4cuda3std3__44plusIiEEE10Policy1000EN6thrust24THRUST_300001_SM_1000_NS6detail15normal_iteratorINSD_10device_ptrIiEEEEPiyS9_ii4sModEEvT0_T1_T2_T3_T4_T6_,(.L_x_783 - _ZN3cub18CUB_300001_SM_10006detail6reduce28DeviceReduceSingleTileKernelINS2_10policy_hubIiyN4cuda3std3__44plusIiEEE10Policy1000EN6thrust24THRUST_300001_SM_1000_NS6detail15normal_iteratorINSD_10device_ptrIiEEEEPiyS9_ii4sModEEvT0_T1_T2_T3_T4_T6_)
        .other          _ZN3cub18CUB_300001_SM_10006detail6reduce28DeviceReduceSingleTileKernelINS2_10policy_hubIiyN4cuda3std3__44plusIiEEE10Policy1000EN6thrust24THRUST_300001_SM_1000_NS6detail15normal_iteratorINSD_10device_ptrIiEEEEPiyS9_ii4sModEEvT0_T1_T2_T3_T4_T6_,@"STO_CUDA_ENTRY STV_DEFAULT"
_ZN3cub18CUB_300001_SM_10006detail6reduce28DeviceReduceSingleTileKernelINS2_10policy_hubIiyN4cuda3std3__44plusIiEEE10Policy1000EN6thrust24THRUST_300001_SM_1000_NS6detail15normal_iteratorINSD_10device_ptrIiEEEEPiyS9_ii4sModEEvT0_T1_T2_T3_T4_T6_:
.text._ZN3cub18CUB_300001_SM_10006detail6reduce28DeviceReduceSingleTileKernelINS2_10policy_hubIiyN4cuda3std3__44plusIiEEE10Policy1000EN6thrust24THRUST_300001_SM_1000_NS6detail15normal_iteratorINSD_10device_ptrIiEEEEPiyS9_ii4sModEEvT0_T1_T2_T3_T4_T6_:
        /* <DEDUP_REMOVED lines=13> */
.L_x_150:
        /* <DEDUP_REMOVED lines=37> */
.L_x_154:
[----:B------:R-:W-:Y:S05]  /*0320*/  BSYNC.RECONVERGENT B1 ;  /* 0x0000000000017941 */ /* 0x000fea0003800200 */
.L_x_153:
        /* <DEDUP_REMOVED lines=28> */
.L_x_159:
        /* <DEDUP_REMOVED lines=220> */
.L_x_158:
[----:B------:R-:W-:Y:S05]  /*12b0*/  BSYNC.RECONVERGENT B2 ;  /* 0x0000000000027941 */ /* 0x000fea0003800200 */
.L_x_157:
        /* <DEDUP_REMOVED lines=124> */
.L_x_161:
[----:B------:R-:W-:Y:S05]  /*1a80*/  BSYNC.RECONVERGENT B2 ;  /* 0x0000000000027941 */ /* 0x000fea0003800200 */
.L_x_160:
        /* <DEDUP_REMOVED lines=74> */
.L_x_163:
[----:B------:R-:W-:Y:S05]  /*1f30*/  BSYNC.RECONVERGENT B2 ;  /* 0x0000000000027941 */ /* 0x000fea0003800200 */
.L_x_162:
        /* <DEDUP_REMOVED lines=16> */
.L_x_164:
        /* <DEDUP_REMOVED lines=19> */
.L_x_156:
[----:B------:R-:W-:Y:S05]  /*2170*/  BSYNC.RECONVERGENT B1 ;  /* 0x0000000000017941 */ /* 0x000fea0003800200 */
.L_x_155:
        /* <DEDUP_REMOVED lines=47> */
.L_x_165:
        /* <DEDUP_REMOVED lines=74> */
.L_x_152:
        /* <DEDUP_REMOVED lines=232> */
.L_x_169:
        /* <DEDUP_REMOVED lines=226> */
.L_x_167:
        /* <DEDUP_REMOVED lines=29> */
.L_x_173:
        /* <DEDUP_REMOVED lines=220> */
.L_x_172:
[----:B------:R-:W-:Y:S05]  /*5540*/  BSYNC.RECONVERGENT B2 ;  /* 0x0000000000027941 */ /* 0x000fea0003800200 */
.L_x_171:
        /* <DEDUP_REMOVED lines=113> */
.L_x_175:
[----:B------:R-:W-:Y:S05]  /*5c60*/  BSYNC.RECONVERGENT B2 ;  /* 0x0000000000027941 */ /* 0x000fea0003800200 */
.L_x_174:
        /* <DEDUP_REMOVED lines=63> */
.L_x_177:
[----:B------:R-:W-:Y:S05]  /*6060*/  BSYNC.RECONVERGENT B2 ;  /* 0x0000000000027941 */ /* 0x000fea0003800200 */
.L_x_176:
        /* <DEDUP_REMOVED lines=8> */
.L_x_178:
        /* <DEDUP_REMOVED lines=20> */
.L_x_170:
[----:B------:R-:W-:Y:S05]  /*6230*/  BSYNC.RECONVERGENT B1 ;  /* 0x0000000000017941 */ /* 0x000fea0003800200 */
.L_x_168:
        /* <DEDUP_REMOVED lines=42> */
.L_x_166:
[----:B------:R-:W-:Y:S05]  /*64e0*/  BSYNC.RECONVERGENT B0 ;  /* 0x0000000000007941 */ /* 0x000fea0003800200 */
.L_x_151:
[----:B------:R-:W-:Y:S05]  /*64f0*/  @P5 EXIT ;  /* 0x000000000000594d */ /* 0x000fea0003800000 */
[----:B-1----:R-:W1:Y:S01]  /*6500*/  LDC.64 R2, c[0x0][0x388] ;  /* 0x0000e200ff027b82 */ /* 0x002e620000000a00 */
[----:B------:R-:W0:Y:S02]  /*6510*/  LDCU UR4, c[0x0][0x39c] ;  /* 0x00007380ff0477ac */ /* 0x000e240008000800 */
[----:B0-2---:R-:W-:-:S05]  /*6520*/  VIADD R5, R5, UR4 ;  /* 0x0000000405057c36 */ /* 0x005fca0008000000 */
[----:B-1----:R-:W-:Y:S01]  /*6530*/  STG.E desc[UR6][R2.64], R5 ;  /* 0x0000000502007986 */ /* 0x002fe2000c101906 */
[----:B------:R-:W-:Y:S05]  /*6540*/  EXIT ;  /* 0x000000000000794d */ /* 0x000fea0003800000 */
.L_x_179:
        /* <DEDUP_REMOVED lines=11> */
.L_x_783:


//--------------------- .text._ZN3cub18CUB_300001_SM_10006detail6reduce18DeviceReduceKernelINS2_10policy_hubIijN4cuda3std3__44plusIiEEE10Policy1000EN6thrust24THRUST_300001_SM_1000_NS6detail15normal_iteratorINSD_10device_ptrIiEEEEjS9_i4sModEEvT0_PT3_T1_NS0_13GridEvenShareISN_EET2_T4_ --------------------------
	.section	.text._ZN3cub18CUB_300001_SM_10006detail6reduce18DeviceReduceKernelINS2_10policy_hubIijN4cuda3std3__44plusIiEEE10Policy1000EN6thrust24THRUST_300001_SM_1000_NS6detail15normal_iteratorINSD_10device_ptrIiEEEEjS9_i4sModEEvT0_PT3_T1_NS0_13GridEvenShareISN_EET2_T4_,"ax",@progbits
	.align	128
        .global         _ZN3cub18CUB_300001_SM_10006detail6reduce18DeviceReduceKernelINS2_10policy_hubIijN4cuda3std3__44plusIiEEE10Policy1000EN6thrust24THRUST_300001_SM_1000_NS6detail15normal_iteratorINSD_10device_ptrIiEEEEjS9_i4sModEEvT0_PT3_T1_NS0_13GridEvenShareISN_EET2_T4_
        .type           _ZN3cub18CUB_300001_SM_10006detail6reduce18DeviceReduceKernelINS2_10policy_hubIijN4cuda3std3__44plusIiEEE10Policy1000EN6thrust24THRUST_300001_SM_1000_NS6detail15normal_iteratorINSD_10device_ptrIiEEEEjS9_i4sModEEvT0_PT3_T1_NS0_13GridEvenShareISN_EET2_T4_,@function
        .size           _ZN3cub18CUB_300001_SM_10006detail6reduce18DeviceReduceKernelINS2_10policy_hubIijN4cuda3std3__44plusIiEEE10Policy1000EN6thrust24THRUST_300001_SM_1000_NS6detail15normal_iteratorINSD_10device_ptrIiEEEEjS9_i4sModEEvT0_PT3_T1_NS0_13GridEvenShareISN_EET2_T4_,(.L_x_784 - _ZN3cub18CUB_300001_SM_10006detail6reduce18DeviceReduceKernelINS2_10policy_hubIijN4cuda3std3__44plusIiEEE10Policy1000EN6thrust24THRUST_300001_SM_1000_NS6detail15normal_iteratorINSD_10device_ptrIiEEEEjS9_i4sModEEvT0_PT3_T1_NS0_13GridEvenShareISN_EET2_T4_)
        .other          _ZN3cub18CUB_300001_SM_10006detail6reduce18DeviceReduceKernelINS2_10policy_hubIijN4cuda3std3__44plusIiEEE10Policy1000EN6thrust24THRUST_300001_SM_1000_NS6detail15normal_iteratorINSD_10device_ptrIiEEEEjS9_i4sModEEvT0_PT3_T1_NS0_13GridEvenShareISN_EET2_T4_,@"STO_CUDA_ENTRY STV_DEFAULT"
_ZN3cub18CUB_300001_SM_10006detail6reduce18DeviceReduceKernelINS2_10policy_hubIijN4cuda3std3__44plusIiEEE10Policy1000EN6thrust24THRUST_300001_SM_1000_NS6detail15normal_iteratorINSD_10device_ptrIiEEEEjS9_i4sModEEvT0_PT3_T1_NS0_13GridEvenShareISN_EET2_T4_:
.text._ZN3cub18CUB_300001_SM_10006detail6reduce18DeviceReduceKernelINS2_10policy_hubIijN4cuda3std3__44plusIiEEE10Policy1000EN6thrust24THRUST_300001_SM_1000_NS6detail15normal_iteratorINSD_10device_ptrIiEEEEjS9_i4sModEEvT0_PT3_T1_NS0_13GridEvenShareISN_EET2_T4_:
        /* <DEDUP_REMOVED lines=43> */
.L_x_183:
[----:B------:R-:W-:Y:S05]  /*02b0*/  BSYNC.RECONVERGENT B1 ;  /* 0x0000000000017941 */ /* 0x000fea0003800200 */
.L_x_182:
        /* <DEDUP_REMOVED lines=27> */
.L_x_189:
        /* <DEDUP_REMOVED lines=253> */
.L_x_188:
[----:B------:R-:W-:-:S07]  /*1440*/  VIADD R5, R13, 0xfffff800 ;  /* 0xfffff8000d057836 */ /* 0x000fce0000000000 */
.L_x_187:
[----:B------:R-:W-:Y:S05]  /*1450*/  BSYNC.RECONVERGENT B2 ;  /* 0x0000000000027941 */ /* 0x000fea0003800200 */
.L_x_186:
        /* <DEDUP_REMOVED lines=138> */
.L_x_191:
[----:B------:R-:W-:Y:S05]  /*1d00*/  BSYNC.RECONVERGENT B2 ;  /* 0x0000000000027941 */ /* 0x000fea0003800200 */
.L_x_190:
        /* <DEDUP_REMOVED lines=80> */
.L_x_193:
[----:B------:R-:W-:Y:S05]  /*2210*/  BSYNC.RECONVERGENT B2 ;  /* 0x0000000000027941 */ /* 0x000fea0003800200 */
.L_x_192:
        /* <DEDUP_REMOVED lines=17> */
.L_x_194:
        /* <DEDUP_REMOVED lines=19> */
.L_x_185:
[----:B------:R-:W-:Y:S05]  /*2460*/  BSYNC.RECONVERGENT B1 ;  /* 0x0000000000017941 */ /* 0x000fea0003800200 */
.L_x_184:
        /* <DEDUP_REMOVED lines=45> */
.L_x_195:
        /* <DEDUP_REMOVED lines=67> */
.L_x_181:
        /* <DEDUP_REMOVED lines=242> */
.L_x_199:
        /* <DEDUP_REMOVED lines=226> */
.L_x_198:
        /* <DEDUP_REMOVED lines=25> */
.L_x_204:
        /* <DEDUP_REMOVED lines=248> */
.L_x_203:
[----:B------:R-:W-:-:S07]  /*59c0*/  VIADD R15, R2, 0xfffff800 ;  /* 0xfffff800020f7836 */ /* 0x000fce0000000000 */
.L_x_202:
[----:B------:R-:W-:Y:S05]  /*59d0*/  BSYNC.RECONVERGENT B2 ;  /* 0x0000000000027941 */ /* 0x000fea0003800200 */
.L_x_201:
        /* <DEDUP_REMOVED lines=127> */
.L_x_206:
[----:B------:R-:W-:Y:S05]  /*61d0*/  BSYNC.RECONVERGENT B2 ;  /* 0x0000000000027941 */ /* 0x000fea0003800200 */
.L_x_205:
        /* <DEDUP_REMOVED lines=65> */
.L_x_208:
[----:B------:R-:W-:Y:S05]  /*65f0*/  BSYNC.RECONVERGENT B2 ;  /* 0x0000000000027941 */ /* 0x000fea0003800200 */
.L_x_207:
        /* <DEDUP_REMOVED lines=8> */
.L_x_209:
        /* <DEDUP_REMOVED lines=19> */
.L_x_200:
[----:B------:R-:W-:Y:S05]  /*67b0*/  BSYNC.RECONVERGENT B1 ;  /* 0x0000000000017941 */ /* 0x000fea0003800200 */
.L_x_197:
        /* <DEDUP_REMOVED lines=42> */
.L_x_196:
[----:B------:R-:W-:Y:S05]  /*6a60*/  BSYNC.RECONVERGENT B0 ;  /* 0x0000000000007941 */ /* 0x000fea0003800200 */
.L_x_180:
[----:B------:R-:W-:Y:S05]  /*6a70*/  @P0 EXIT ;  /* 0x000000000000094d */ /* 0x000fea0003800000 */
[----:B------:R-:W3:Y:S02]  /*6a80*/  LDC.64 R2, c[0x0][0x388] ;  /* 0x0000e200ff027b82 */ /* 0x000ee40000000a00 */
[----:B---3--:R-:W-:-:S05]  /*6a90*/  IMAD.WIDE.U32 R2, R0, 0x4, R2 ;  /* 0x0000000400027825 */ /* 0x008fca00078e0002 */
[----:B------:R-:W-:Y:S01]  /*6aa0*/  STG.E desc[UR10][R2.64], R11 ;  /* 0x0000000b02007986 */ /* 0x000fe2000c10190a */
[----:B------:R-:W-:Y:S05]  /*6ab0*/  EXIT ;  /* 0x000000000000794d */ /* 0x000fea0003800000 */
.L_x_210:
        /* <DEDUP_REMOVED lines=12> */
.L_x_784:


//--------------------- .text._ZN3cub18CUB_300001_SM_10006detail6reduce28DeviceReduceSingleTileKernelINS2_10policy_hubIijN4cuda3std3__44plusIiEEE10Policy1000EN6thrust24THRUST_300001_SM_1000_NS6detail15normal_iteratorINSD_10device_ptrIiEEEEPijS9_ii4sModEEvT0_T1_T2_T3_T4_T6_ --------------------------
	.section	.text._ZN3cub18CUB_300001_SM_10006detail6reduce28DeviceReduceSingleTileKernelINS2_10policy_hubIijN4cuda3std3__44plusIiEEE10Policy1000EN6thrust24THRUST_300001_SM_1000_NS6detail15normal_iteratorINSD_10device_ptrIiEEEEPijS9_ii4sModEEvT0_T1_T2_T3_T4_T6_,"ax",@progbits
	.align	128
        .global         _ZN3cub18CUB_300001_SM_10006detail6reduce28DeviceReduceSingleTileKernelINS2_10policy_hubIijN4cuda3std3__44plusIiEEE10Policy1000EN6thrust24THRUST_300001_SM_1000_NS6detail15normal_iteratorINSD_10device_ptrIiEEEEPijS9_ii4sModEEvT0_T1_T2_T3_T4_T6_
        .type           _ZN3cub18CUB_300001_SM_10006detail6reduce28DeviceReduceSingleTileKernelINS2_10policy_hubIijN4cuda3std3__44plusIiEEE10Policy1000EN6thrust24THRUST_300001_SM_1000_NS6detail15normal_iteratorINSD_10device_ptrIiEEEEPijS9_ii4sModEEvT0_T1_T2_T3_T4_T6_,@function
        .size           _ZN3cub18CUB_300001_SM_10006detail6reduce28DeviceReduceSingleTileKernelINS2_10policy_hubIijN4cuda3std3__44plusIiEEE10Policy1000EN6thrust24THRUST_300001_SM_1000_NS6detail15normal_iteratorINSD_10device_ptrIiEEEEPijS9_ii4sModEEvT0_T1_T2_T3_T4_T6_,(.L_x_785 - _ZN3cub18CUB_300001_SM_10006detail6reduce28DeviceReduceSingleTileKernelINS2_10policy_hubIijN4cuda3std3__44plusIiEEE10Policy1000EN6thrust24THRUST_300001_SM_1000_NS6detail15normal_iteratorINSD_10device_ptrIiEEEEPijS9_ii4sModEEvT0_T1_T2_T3_T4_T6_)
        .other          _ZN3cub18CUB_300001_SM_10006detail6reduce28DeviceReduceSingleTileKernelINS2_10policy_hubIijN4cuda3std3__44plusIiEEE10Policy1000EN6thrust24THRUST_300001_SM_1000_NS6detail15normal_iteratorINSD_10device_ptrIiEEEEPijS9_ii4sModEEvT0_T1_T2_T3_T4_T6_,@"STO_CUDA_ENTRY STV_DEFAULT"
_ZN3cub18CUB_300001_SM_10006detail6reduce28DeviceReduceSingleTileKernelINS2_10policy_hubIijN4cuda3std3__44plusIiEEE10Policy1000EN6thrust24THRUST_300001_SM_1000_NS6detail15normal_iteratorINSD_10device_ptrIiEEEEPijS9_ii4sModEEvT0_T1_T2_T3_T4_T6_:
.text._ZN3cub18CUB_300001_SM_10006detail6reduce28DeviceReduceSingleTileKernelINS2_10policy_hubIijN4cuda3std3__44plusIiEEE10Policy1000EN6thrust24THRUST_300001_SM_1000_NS6detail15normal_iteratorINSD_10device_ptrIiEEEEPijS9_ii4sModEEvT0_T1_T2_T3_T4_T6_:
        /* <DEDUP_REMOVED lines=12> */
.L_x_211:
        /* <DEDUP_REMOVED lines=36> */
.L_x_215:
[----:B------:R-:W-:Y:S05]  /*0300*/  BSYNC.RECONVERGENT B1 ;  /* 0x0000000000017941 */ /* 0x000fea0003800200 */
.L_x_214:
        /* <DEDUP_REMOVED lines=28> */
.L_x_220:
        /* <DEDUP_REMOVED lines=220> */
.L_x_219:
[----:B------:R-:W-:Y:S05]  /*1290*/  BSYNC.RECONVERGENT B2 ;  /* 0x0000000000027941 */ /* 0x000fea0003800200 */
.L_x_218:
        /* <DEDUP_REMOVED lines=125> */
.L_x_222:
[----:B------:R-:W-:Y:S05]  /*1a70*/  BSYNC.RECONVERGENT B2 ;  /* 0x0000000000027941 */ /* 0x000fea0003800200 */
.L_x_221:
        /* <DEDUP_REMOVED lines=73> */
.L_x_224:
[----:B------:R-:W-:Y:S05]  /*1f10*/  BSYNC.RECONVERGENT B2 ;  /* 0x0000000000027941 */ /* 0x000fea0003800200 */
.L_x_223:
        /* <DEDUP_REMOVED lines=17> */
.L_x_225:
        /* <DEDUP_REMOVED lines=19> */
.L_x_217:
[----:B------:R-:W-:Y:S05]  /*2160*/  BSYNC.RECONVERGENT B1 ;  /* 0x0000000000017941 */ /* 0x000fea0003800200 */
.L_x_216:
        /* <DEDUP_REMOVED lines=46> */
.L_x_226:
        /* <DEDUP_REMOVED lines=67> */
.L_x_213:
        /* <DEDUP_REMOVED lines=230> */
.L_x_230:
        /* <DEDUP_REMOVED lines=222> */
.L_x_228:
        /* <DEDUP_REMOVED lines=23> */
.L_x_235:
        /* <DEDUP_REMOVED lines=255> */
.L_x_234:
[----:B------:R-:W-:-:S07]  /*5620*/  VIADD R25, R25, 0xfffff800 ;  /* 0xfffff80019197836 */ /* 0x000fce0000000000 */
.L_x_233:
[----:B------:R-:W-:Y:S05]  /*5630*/  BSYNC.RECONVERGENT B2 ;  /* 0x0000000000027941 */ /* 0x000fea0003800200 */
.L_x_232:
        /* <DEDUP_REMOVED lines=125> */
.L_x_237:
[----:B------:R-:W-:Y:S05]  /*5e10*/  BSYNC.RECONVERGENT B2 ;  /* 0x0000000000027941 */ /* 0x000fea0003800200 */
.L_x_236:
        /* <DEDUP_REMOVED lines=67> */
.L_x_239:
[----:B------:R-:W-:Y:S05]  /*6250*/  BSYNC.RECONVERGENT B2 ;  /* 0x0000000000027941 */ /* 0x000fea0003800200 */
.L_x_238:
[----:B------:R-:W-:Y:S05]  /*6260*/  @!P1 BRA `(.L_x_231) ;  /* 0x00000000005c9947 */ /* 0x000fea0003800000 */
[----:B------:R-:W0:Y:S01]  /*6270*/  LDC R10, c[0x0][0x39c] ;  /* 0x0000e700ff0a7b82 */ /* 0x000e220000000800 */
[----:B------:R-:W-:Y:S02]  /*6280*/  IMAD.IADD R7, R25, 0x1, R18 ;  /* 0x0000000119077824 */ /* 0x000fe400078e0212 */
[----:B------:R-:W-:-:S05]  /*6290*/  IMAD.MOV R20, RZ, RZ, -R20 ;  /* 0x000000ffff147224 */ /* 0x000fca00078e0a14 */
[----:B------:R-:W1:Y:S02]  /*62a0*/  LDC.64 R2, c[0x0][0x380] ;  /* 0x0000e000ff027b82 */ /* 0x000e640000000a00 */
.L_x_240:
        /* <DEDUP_REMOVED lines=19> */
.L_x_231:
[----:B------:R-:W-:Y:S05]  /*63e0*/  BSYNC.RECONVERGENT B1 ;  /* 0x0000000000017941 */ /* 0x000fea0003800200 */
.L_x_229:
        /* <DEDUP_REMOVED lines=42> */
.L_x_227:
[----:B------:R-:W-:Y:S05]  /*6690*/  BSYNC.RECONVERGENT B0 ;  /* 0x0000000000007941 */ /* 0x000fea0003800200 */
.L_x_212:
[----:B------:R-:W-:Y:S05]  /*66a0*/  @P0 EXIT ;  /* 0x000000000000094d */ /* 0x000fea0003800000 */
[----:B------:R-:W3:Y:S01]  /*66b0*/  LDC.64 R2, c[0x0][0x388] ;  /* 0x0000e200ff027b82 */ /* 0x000ee20000000a00 */
[----:B------:R-:W0:Y:S02]  /*66c0*/  LDCU UR4, c[0x0][0x398] ;  /* 0x00007300ff0477ac */ /* 0x000e240008000800 */
[----:B012---:R-:W-:-:S05]  /*66d0*/  VIADD R7, R7, UR4 ;  /* 0x0000000407077c36 */ /* 0x007fca0008000000 */
[----:B---3--:R-:W-:Y:S01]  /*66e0*/  STG.E desc[UR6][R2.64], R7 ;  /* 0x0000000702007986 */ /* 0x008fe2000c101906 */
[----:B------:R-:W-:Y:S05]  /*66f0*/  EXIT ;  /* 0x000000000000794d */ /* 0x000fea0003800000 */
.L_x_241:
        /* <DEDUP_REMOVED lines=16> */
.L_x_785:


//--------------------- .text._ZN3cub18CUB_300001_SM_10006detail6reduce18DeviceReduceKernelINS2_10policy_hubIiyN4cuda3std3__44plusIiEEE10Policy1000EN6thrust24THRUST_300001_SM_1000_NS12zip_iteratorINS7_5tupleIJNSD_6detail15normal_iteratorINSD_10device_ptrIiEEEESK_EEEEEyS9_i9tupleProdEEvT0_PT3_T1_NS0_13GridEvenShareISR_EET2_T4_ --------------------------
	.section	.text._ZN3cub18CUB_300001_SM_10006detail6reduce18DeviceReduceKernelINS2_10policy_hubIiyN4cuda3std3__44plusIiEEE10Policy1000EN6thrust24THRUST_300001_SM_1000_NS12zip_iteratorINS7_5tupleIJNSD_6detail15normal_iteratorINSD_10device_ptrIiEEEESK_EEEEEyS9_i9tupleProdEEvT0_PT3_T1_NS0_13GridEvenShareISR_EET2_T4_,"ax",@progbits
	.align	128
        .global         _ZN3cub18CUB_300001_SM_10006detail6reduce18DeviceReduceKernelINS2_10policy_hubIiyN4cuda3std3__44plusIiEEE10Policy1000EN6thrust24THRUST_300001_SM_1000_NS12zip_iteratorINS7_5tupleIJNSD_6detail15normal_iteratorINSD_10device_ptrIiEEEESK_EEEEEyS9_i9tupleProdEEvT0_PT3_T1_NS0_13GridEvenShareISR_EET2_T4_
        .type           _ZN3cub18CUB_300001_SM_10006detail6reduce18DeviceReduceKernelINS2_10policy_hubIiyN4cuda3std3__44plusIiEEE10Policy1000EN6thrust24THRUST_300001_SM_1000_NS12zip_iteratorINS7_5tupleIJNSD_6detail15normal_iteratorINSD_10device_ptrIiEEEESK_EEEEEyS9_i9tupleProdEEvT0_PT3_T1_NS0_13GridEvenShareISR_EET2_T4_,@function
        .size           _ZN3cub18CUB_300001_SM_10006detail6reduce18DeviceReduceKernelINS2_10policy_hubIiyN4cuda3std3__44plusIiEEE10Policy1000EN6thrust24THRUST_300001_SM_1000_NS12zip_iteratorINS7_5tupleIJNSD_6detail15normal_iteratorINSD_10device_ptrIiEEEESK_EEEEEyS9_i9tupleProdEEvT0_PT3_T1_NS0_13GridEvenShareISR_EET2_T4_,(.L_x_786 - _ZN3cub18CUB_300001_SM_10006detail6reduce18DeviceReduceKernelINS2_10policy_hubIiyN4cuda3std3__44plusIiEEE10Policy1000EN6thrust24THRUST_300001_SM_1000_NS12zip_iteratorINS7_5tupleIJNSD_6detail15normal_iteratorINSD_10device_ptrIiEEEESK_EEEEEyS9_i9tupleProdEEvT0_PT3_T1_NS0_13GridEvenShareISR_EET2_T4_)
        .other          _ZN3cub18CUB_300001_SM_10006detail6reduce18DeviceReduceKernelINS2_10policy_hubIiyN4cuda3std3__44plusIiEEE10Policy1000EN6thrust24THRUST_300001_SM_1000_NS12zip_iteratorINS7_5tupleIJNSD_6detail15normal_iteratorINSD_10device_ptrIiEEEESK_EEEEEyS9_i9tupleProdEEvT0_PT3_T1_NS0_13GridEvenShareISR_EET2_T4_,@"STO_CUDA_ENTRY STV_DEFAULT"
_ZN3cub18CUB_300001_SM_10006detail6reduce18DeviceReduceKernelINS2_10policy_hubIiyN4cuda3std3__44plusIiEEE10Policy1000EN6thrust24THRUST_300001_SM_1000_NS12zip_iteratorINS7_5tupleIJNSD_6detail15normal_iteratorINSD_10device_ptrIiEEEESK_EEEEEyS9_i9tupleProdEEvT0_PT3_T1_NS0_13GridEvenShareISR_EET2_T4_:
.text._ZN3cub18CUB_300001_SM_10006detail6reduce18DeviceReduceKernelINS2_10policy_hubIiyN4cuda3std3__44plusIiEEE10Policy1000EN6thrust24THRUST_300001_SM_1000_NS12zip_iteratorINS7_5tupleIJNSD_6detail15normal_iteratorINSD_10device_ptrIiEEEESK_EEEEEyS9_i9tupleProdEEvT0_PT3_T1_NS0_13GridEvenShareISR_EET2_T4_:
[----:B------:R-:W-:Y:S08]  /*0000*/  LDC R1, c[0x0][0x37c] ;  /* 0x0000df00ff017b82 */ /* 0x000ff00000000800 */
[----:B------:R-:W0:Y:S01]  /*0010*/  S2UR UR20, SR_CTAID.X ;  /* 0x00000000001479c3 */ /* 0x000e220000002500 */
[----:B------:R-:W1:Y:S01]  /*0020*/  LDCU.64 UR4, c[0x0][0x3c0] ;  /* 0x00007800ff0477ac */ /* 0x000e620008000a00 */
[----:B------:R-:W-:Y:S01]  /*0030*/  BSSY.RECONVERGENT B0, `(.L_x_242) ;  /* 0x00002c4000007945 */ /* 0x000fe20003800200 */
[----:B------:R-:W2:Y:S01]  /*0040*/  LDCU UR15, c[0x0][0x3c8] ;  /* 0x00007900ff0f77ac */ /* 0x000ea20008000800 */
[----:B------:R-:W3:Y:S01]  /*0050*/  LDCU.64 UR18, c[0x0][0x358] ;  /* 0x00006b00ff1277ac */ /* 0x000ee20008000a00 */
[----:B-1----:R-:W-:-:S02]  /*0060*/  IMAD.U32 R2, RZ, RZ, UR4 ;  /* 0x00000004ff027e24 */ /* 0x002fc4000f8e00ff */
[----:B------:R-:W-:Y:S01]  /*0070*/  IMAD.U32 R3, RZ, RZ, UR5 ;  /* 0x00000005ff037e24 */ /* 0x000fe2000f8e00ff */
[----:B--2---:R-:W-:Y:S02]  /*0080*/  USHF.L.U32 UR5, UR15, 0xc, URZ ;  /* 0x0000000c0f057899 */ /* 0x004fe400080006ff */
[----:B0-----:R-:W-:Y:S02]  /*0090*/  USHF.L.U32 UR13, UR20, 0xc, URZ ;  /* 0x0000000c140d7899 */ /* 0x001fe400080006ff */
[----:B------:R-:W-:-:S04]  /*00a0*/  USHF.R.S32.HI UR4, URZ, 0x1f, UR5 ;  /* 0x0000001fff047899 */ /* 0x000fc80008011405 */
[----:B------:R-:W-:-:S04]  /*00b0*/  IADD3 R23, P1, PT, R2, -UR13, RZ ;  /* 0x8000000d02177c10 */ /* 0x000fc8000ff3e0ff */
[----:B------:R-:W-:Y:S02]  /*00c0*/  ISETP.GT.U32.AND P0, PT, R23, 0xfff, PT ;  /* 0x00000fff1700780c */ /* 0x000fe40003f04070 */
[----:B------:R-:W-:-:S04]  /*00d0*/  IADD3.X R22, PT, PT, R3, -0x1, RZ, P1, !PT ;  /* 0xffffffff03167810 */ /* 0x000fc80000ffe4ff */
[----:B------:R-:W-:-:S13]  /*00e0*/  ISETP.GT.U32.AND.EX P0, PT, R22, RZ, PT, P0 ;  /* 0x000000ff1600720c */ /* 0x000fda0003f04100 */
[----:B---3--:R-:W-:Y:S05]  /*00f0*/  @P0 BRA `(.L_x_243) ;  /* 0x0000001000a80947 */ /* 0x008fea0003800000 */
        /* <DEDUP_REMOVED lines=9> */
[----:B------:R-:W1:Y:S01]  /*0190*/  LDC.64 R8, c[0x0][0x388] ;  /* 0x0000e200ff087b82 */ /* 0x000e620000000a00 */
[----:B0-----:R-:W-:-:S06]  /*01a0*/  IMAD.WIDE.U32 R4, R3, 0x4, R4 ;  /* 0x0000000403047825 */ /* 0x001fcc00078e0004 */
[----:B------:R-:W2:Y:S01]  /*01b0*/  LDG.E R4, desc[UR18][R4.64] ;  /* 0x0000001204047981 */ /* 0x000ea2000c1e1900 */
[----:B-1----:R-:W-:-:S06]  /*01c0*/  IMAD.WIDE.U32 R8, R3, 0x4, R8 ;  /* 0x0000000403087825 */ /* 0x002fcc00078e0008 */
[----:B------:R-:W2:Y:S01]  /*01d0*/  LDG.E R9, desc[UR18][R8.64] ;  /* 0x0000001208097981 */ /* 0x000ea2000c1e1900 */
[----:B------:R-:W-:Y:S02]  /*01e0*/  VIADD R0, R6, 0x100 ;  /* 0x0000010006007836 */ /* 0x000fe40000000000 */
[----:B--2---:R-:W-:-:S07]  /*01f0*/  IMAD R12, R4, R9, RZ ;  /* 0x00000009040c7224 */ /* 0x004fce00078e02ff */
.L_x_245:
[----:B------:R-:W-:Y:S05]  /*0200*/  BSYNC.RECONVERGENT B1 ;  /* 0x0000000000017941 */ /* 0x000fea0003800200 */
.L_x_244:
        /* <DEDUP_REMOVED lines=11> */
[----:B------:R-:W0:Y:S01]  /*02c0*/  LDCU.128 UR8, c[0x0][0x380] ;  /* 0x00007000ff0877ac */ /* 0x000e220008000c00 */
[----:B------:R-:W-:Y:S01]  /*02d0*/  IMAD.WIDE.U32 R2, R0, 0x4, RZ ;  /* 0x0000000400027825 */ /* 0x000fe200078e00ff */
[----:B------:R-:W-:Y:S01]  /*02e0*/  LOP3.LUT R9, R8, 0x1fffff0, RZ, 0xc0, !PT ;  /* 0x01fffff008097812 */ /* 0x000fe200078ec0ff */
[----:B------:R-:W-:-:S04]  /*02f0*/  UIMAD.WIDE.U32 UR4, UR20, 0x4000, URZ ;  /* 0x00004000140478a5 */ /* 0x000fc8000f8e00ff */
[----:B------:R-:W-:Y:S02]  /*0300*/  IMAD.MOV R9, RZ, RZ, -R9 ;  /* 0x000000ffff097224 */ /* 0x000fe400078e0a09 */
[----:B------:R-:W-:Y:S02]  /*0310*/  IMAD.U32 R4, RZ, RZ, UR4 ;  /* 0x00000004ff047e24 */ /* 0x000fe4000f8e00ff */
[----:B------:R-:W-:Y:S01]  /*0320*/  IMAD.U32 R5, RZ, RZ, UR5 ;  /* 0x00000005ff057e24 */ /* 0x000fe2000f8e00ff */
[----:B------:R-:W-:Y:S02]  /*0330*/  LOP3.LUT R5, R3, UR5, RZ, 0xfc, !PT ;  /* 0x0000000503057c12 */ /* 0x000fe4000f8efcff */
[----:B------:R-:W-:-:S04]  /*0340*/  LOP3.LUT R4, R4, 0x2000, R2, 0xfe, !PT ;  /* 0x0000200004047812 */ /* 0x000fc800078efe02 */
[C---:B0-----:R-:W-:Y:S02]  /*0350*/  IADD3 R2, P1, PT, R4.reuse, UR8, RZ ;  /* 0x0000000804027c10 */ /* 0x041fe4000ff3e0ff */
[----:B------:R-:W-:Y:S02]  /*0360*/  IADD3 R4, P2, PT, R4, UR10, RZ ;  /* 0x0000000a04047c10 */ /* 0x000fe4000ff5e0ff */
[C---:B------:R-:W-:Y:S02]  /*0370*/  IADD3.X R3, PT, PT, R5.reuse, UR9, RZ, P1, !PT ;  /* 0x0000000905037c10 */ /* 0x040fe40008ffe4ff */
[----:B------:R-:W-:-:S09]  /*0380*/  IADD3.X R5, PT, PT, R5, UR11, RZ, P2, !PT ;  /* 0x0000000b05057c10 */ /* 0x000fd200097fe4ff */
.L_x_250:
[----:B------:R-:W2:Y:S04]  /*0390*/  LDG.E R13, desc[UR18][R2.64+-0x2000] ;  /* 0xffe00012020d7981 */ /* 0x000ea8000c1e1900 */
[----:B------:R-:W2:Y:S04]  /*03a0*/  LDG.E R14, desc[UR18][R4.64+-0x2000] ;  /* 0xffe00012040e7981 */ /* 0x000ea8000c1e1900 */
[----:B------:R-:W3:Y:S04]  /*03b0*/  LDG.E R15, desc[UR18][R2.64+-0x1c00] ;  /* 0xffe40012020f7981 */ /* 0x000ee8000c1e1900 */
[----:B------:R-:W3:Y:S04]  /*03c0*/  LDG.E R25, desc[UR18][R4.64+-0x1c00] ;  /* 0xffe4001204197981 */ /* 0x000ee8000c1e1900 */
[----:B------:R-:W4:Y:S04]  /*03d0*/  LDG.E R16, desc[UR18][R2.64+-0x1800] ;  /* 0xffe8001202107981 */ /* 0x000f28000c1e1900 */
        /* <DEDUP_REMOVED lines=9> */
[----:B--2---:R-:W-:-:S03]  /*0470*/  IMAD R14, R13, R14, R12 ;  /* 0x0000000e0d0e7224 */ /* 0x004fc600078e020c */
[----:B------:R-:W2:Y:S04]  /*0480*/  LDG.E R12, desc[UR18][R2.64+-0x400] ;  /* 0xfffc0012020c7981 */ /* 0x000ea8000c1e1900 */
[----:B------:R-:W2:Y:S01]  /*0490*/  LDG.E R13, desc[UR18][R4.64+-0x400] ;  /* 0xfffc0012040d7981 */ /* 0x000ea2000c1e1900 */
[----:B---3--:R-:W-:-:S03]  /*04a0*/  IMAD R25, R15, R25, R14 ;  /* 0x000000190f197224 */ /* 0x008fc600078e020e */
[----:B------:R-:W3:Y:S04]  /*04b0*/  LDG.E R14, desc[UR18][R2.64] ;  /* 0x00000012020e7981 */ /* 0x000ee8000c1e1900 */
[----:B------:R-:W3:Y:S01]  /*04c0*/  LDG.E R15, desc[UR18][R4.64] ;  /* 0x00000012040f7981 */ /* 0x000ee2000c1e1900 */
[----:B----4-:R-:W-:-:S03]  /*04d0*/  IMAD R25, R16, R17, R25 ;  /* 0x0000001110197224 */ /* 0x010fc600078e0219 */
[----:B------:R-:W4:Y:S04]  /*04e0*/  LDG.E R16, desc[UR18][R2.64+0x400] ;  /* 0x0004001202107981 */ /* 0x000f28000c1e1900 */
[----:B------:R-:W4:Y:S01]  /*04f0*/  LDG.E R17, desc[UR18][R4.64+0x400] ;  /* 0x0004001204117981 */ /* 0x000f22000c1e1900 */
[----:B-----5:R-:W-:-:S03]  /*0500*/  IMAD R25, R20, R21, R25 ;  /* 0x0000001514197224 */ /* 0x020fc600078e0219 */
[----:B------:R-:W5:Y:S04]  /*0510*/  LDG.E R20, desc[UR18][R2.64+0x800] ;  /* 0x0008001202147981 */ /* 0x000f68000c1e1900 */
[----:B------:R-:W5:Y:S01]  /*0520*/  LDG.E R21, desc[UR18][R4.64+0x800] ;  /* 0x0008001204157981 */ /* 0x000f62000c1e1900 */
[----:B------:R-:W-:-:S03]  /*0530*/  IMAD R25, R22, R23, R25 ;  /* 0x0000001716197224 */ /* 0x000fc600078e0219 */
        /* <DEDUP_REMOVED lines=8> */
[----:B--2---:R-:W-:-:S03]  /*05c0*/  IMAD R25, R12, R13, R25 ;  /* 0x0000000d0c197224 */ /* 0x004fc600078e0219 */
[----:B------:R-:W2:Y:S04]  /*05d0*/  LDG.E R13, desc[UR18][R2.64+0x1800] ;  /* 0x00180012020d7981 */ /* 0x000ea8000c1e1900 */
[----:B------:R-:W2:Y:S01]  /*05e0*/  LDG.E R12, desc[UR18][R4.64+0x1800] ;  /* 0x00180012040c7981 */ /* 0x000ea2000c1e1900 */
[----:B---3--:R-:W-:-:S03]  /*05f0*/  IMAD R25, R14, R15, R25 ;  /* 0x0000000f0e197224 */ /* 0x008fc600078e0219 */
[----:B------:R0:W3:Y:S04]  /*0600*/  LDG.E R14, desc[UR18][R2.64+0x1c00] ;  /* 0x001c0012020e7981 */ /* 0x0000e8000c1e1900 */
[----:B------:R1:W3:Y:S01]  /*0610*/  LDG.E R15, desc[UR18][R4.64+0x1c00] ;  /* 0x001c0012040f7981 */ /* 0x0002e2000c1e1900 */
[----:B------:R-:W-:Y:S02]  /*0620*/  VIADD R9, R9, 0x10 ;  /* 0x0000001009097836 */ /* 0x000fe40000000000 */
[----:B----4-:R-:W-:Y:S02]  /*0630*/  IMAD R16, R16, R17, R25 ;  /* 0x0000001110107224 */ /* 0x010fe400078e0219 */
[----:B------:R-:W-:Y:S01]  /*0640*/  VIADD R0, R0, 0x1000 ;  /* 0x0000100000007836 */ /* 0x000fe20000000000 */
[----:B------:R-:W-:-:S02]  /*0650*/  ISETP.NE.AND P1, PT, R9, RZ, PT ;  /* 0x000000ff0900720c */ /* 0x000fc40003f25270 */
[----:B0-----:R-:W-:Y:S01]  /*0660*/  IADD3 R2, P2, PT, R2, 0x4000, RZ ;  /* 0x0000400002027810 */ /* 0x001fe20007f5e0ff */
[----:B-----5:R-:W-:Y:S01]  /*0670*/  IMAD R16, R20, R21, R16 ;  /* 0x0000001514107224 */ /* 0x020fe200078e0210 */
[----:B-1----:R-:W-:-:S03]  /*0680*/  IADD3 R4, P3, PT, R4, 0x4000, RZ ;  /* 0x0000400004047810 */ /* 0x002fc60007f7e0ff */
[----:B------:R-:W-:Y:S02]  /*0690*/  IMAD.X R3, RZ, RZ, R3, P2 ;  /* 0x000000ffff037224 */ /* 0x000fe400010e0603 */
[----:B------:R-:W-:Y:S02]  /*06a0*/  IMAD.X R5, RZ, RZ, R5, P3 ;  /* 0x000000ffff057224 */ /* 0x000fe400018e0605 */
[----:B------:R-:W-:-:S04]  /*06b0*/  IMAD R16, R22, R23, R16 ;  /* 0x0000001716107224 */ /* 0x000fc800078e0210 */
[----:B------:R-:W-:-:S04]  /*06c0*/  IMAD R16, R18, R19, R16 ;  /* 0x0000001312107224 */ /* 0x000fc800078e0210 */
[----:B------:R-:W-:-:S04]  /*06d0*/  IMAD R10, R10, R11, R16 ;  /* 0x0000000b0a0a7224 */ /* 0x000fc800078e0210 */
[----:B--2---:R-:W-:-:S04]  /*06e0*/  IMAD R12, R13, R12, R10 ;  /* 0x0000000c0d0c7224 */ /* 0x004fc800078e020a */
[----:B---3--:R-:W-:Y:S01]  /*06f0*/  IMAD R12, R14, R15, R12 ;  /* 0x0000000f0e0c7224 */ /* 0x008fe200078e020c */
[----:B------:R-:W-:Y:S06]  /*0700*/  @P1 BRA `(.L_x_250) ;  /* 0xfffffffc00201947 */ /* 0x000fec000383ffff */
.L_x_249:
[----:B------:R-:W-:Y:S05]  /*0710*/  BSYNC.RECONVERGENT B2 ;  /* 0x0000000000027941 */ /* 0x000fea0003800200 */
.L_x_248:
[----:B------:R-:W-:Y:S05]  /*0720*/  @!P0 BRA `(.L_x_247) ;  /* 0x0000000400588947 */ /* 0x000fea0003800000 */
[----:B------:R-:W-:Y:S01]  /*0730*/  ISETP.GE.U32.AND P1, PT, R24, 0x8, PT ;  /* 0x000000081800780c */ /* 0x000fe20003f26070 */
[----:B------:R-:W-:Y:S01]  /*0740*/  BSSY.RECONVERGENT B2, `(.L_x_251) ;  /* 0x0000026000027945 */ /* 0x000fe20003800200 */
[----:B------:R-:W-:-:S04]  /*0750*/  LOP3.LUT R23, R8, 0x7, RZ, 0xc0, !PT ;  /* 0x0000000708177812 */ /* 0x000fc800078ec0ff */
[----:B------:R-:W-:-:S07]  /*0760*/  ISETP.NE.AND P0, PT, R23, RZ, PT ;  /* 0x000000ff1700720c */ /* 0x000fce0003f05270 */
[----:B------:R-:W-:Y:S06]  /*0770*/  @!P1 BRA `(.L_x_252) ;  /* 0x0000000000889947 */ /* 0x000fec0003800000 */
[----:B------:R-:W0:Y:S01]  /*0780*/  LDCU.128 UR4, c[0x0][0x380] ;  /* 0x00007000ff0477ac */ /* 0x000e220008000c00 */
[----:B------:R-:W-:-:S04]  /*0790*/  IADD3 R3, P1, PT, R0, UR13, RZ ;  /* 0x0000000d00037c10 */ /* 0x000fc8000ff3e0ff */
[----:B------:R-:W-:Y:S01]  /*07a0*/  LEA.HI.X.SX32 R4, R0, RZ, 0x1, P1 ;  /* 0x000000ff00047211 */ /* 0x000fe200008f0eff */
[----:B------:R-:W-:-:S03]  /*07b0*/  IMAD.SHL.U32 R2, R3, 0x4, RZ ;  /* 0x0000000403027824 */ /* 0x000fc600078e00ff */
[----:B------:R-:W-:Y:S02]  /*07c0*/  SHF.L.U64.HI R3, R3, 0x2, R4 ;  /* 0x0000000203037819 */ /* 0x000fe40000010204 */
[C---:B0-----:R-:W-:Y:S02]  /*07d0*/  IADD3 R4, P1, PT, R2.reuse, UR4, RZ ;  /* 0x0000000402047c10 */ /* 0x041fe4000ff3e0ff */
[----:B------:R-:W-:Y:S02]  /*07e0*/  IADD3 R2, P2, PT, R2, UR6, RZ ;  /* 0x0000000602027c10 */ /* 0x000fe4000ff5e0ff */
[C---:B------:R-:W-:Y:S02]  /*07f0*/  IADD3.X R5, PT, PT, R3.reuse, UR5, RZ, P1, !PT ;  /* 0x0000000503057c10 */ /* 0x040fe40008ffe4ff */
[----:B------:R-:W-:-:S03]  /*0800*/  IADD3.X R3, PT, PT, R3, UR7, RZ, P2, !PT ;  /* 0x0000000703037c10 */ /* 0x000fc600097fe4ff */
        /* <DEDUP_REMOVED lines=16> */
[----:B------:R-:W-:-:S02]  /*0910*/  VIADD R0, R0, 0x800 ;  /* 0x0000080000007836 */ /* 0x000fc40000000000 */
[----:B--2---:R-:W-:-:S04]  /*0920*/  IMAD R17, R17, R18, R12 ;  /* 0x0000001211117224 */ /* 0x004fc800078e020c */
[----:B---3--:R-:W-:-:S04]  /*0930*/  IMAD R17, R20, R19, R17 ;  /* 0x0000001314117224 */ /* 0x008fc800078e0211 */
[----:B----4-:R-:W-:-:S04]  /*0940*/  IMAD R17, R22, R21, R17 ;  /* 0x0000001516117224 */ /* 0x010fc800078e0211 */
[----:B-----5:R-:W-:-:S04]  /*0950*/  IMAD R17, R24, R25, R17 ;  /* 0x0000001918117224 */ /* 0x020fc800078e0211 */
[----:B------:R-:W-:-:S04]  /*0960*/  IMAD R15, R15, R16, R17 ;  /* 0x000000100f0f7224 */ /* 0x000fc800078e0211 */
[----:B------:R-:W-:-:S04]  /*0970*/  IMAD R11, R11, R14, R15 ;  /* 0x0000000e0b0b7224 */ /* 0x000fc800078e020f */
[----:B------:R-:W-:-:S04]  /*0980*/  IMAD R10, R9, R10, R11 ;  /* 0x0000000a090a7224 */ /* 0x000fc800078e020b */
[----:B------:R-:W-:-:S07]  /*0990*/  IMAD R12, R13, R26, R10 ;  /* 0x0000001a0d0c7224 */ /* 0x000fce00078e020a */
.L_x_252:
[----:B------:R-:W-:Y:S05]  /*09a0*/  BSYNC.RECONVERGENT B2 ;  /* 0x0000000000027941 */ /* 0x000fea0003800200 */
.L_x_251:
        /* <DEDUP_REMOVED lines=22> */
[----:B------:R-:W5:Y:S01]  /*0b10*/  LDG.E R15, desc[UR18][R4.64+0xc00] ;  /* 0x000c0012040f7981 */ /* 0x000f62000c1e1900 */
[----:B------:R-:W-:-:S02]  /*0b20*/  VIADD R0, R0, 0x400 ;  /* 0x0000040000007836 */ /* 0x000fc40000000000 */
[----:B--2---:R-:W-:-:S04]  /*0b30*/  IMAD R9, R9, R10, R12 ;  /* 0x0000000a09097224 */ /* 0x004fc800078e020c */
[----:B---3--:R-:W-:-:S04]  /*0b40*/  IMAD R9, R14, R11, R9 ;  /* 0x0000000b0e097224 */ /* 0x008fc800078e0209 */
[----:B----4-:R-:W-:-:S04]  /*0b50*/  IMAD R9, R16, R13, R9 ;  /* 0x0000000d10097224 */ /* 0x010fc800078e0209 */
[----:B-----5:R-:W-:-:S07]  /*0b60*/  IMAD R12, R18, R15, R9 ;  /* 0x0000000f120c7224 */ /* 0x020fce00078e0209 */
.L_x_254:
[----:B------:R-:W-:Y:S05]  /*0b70*/  BSYNC.RECONVERGENT B2 ;  /* 0x0000000000027941 */ /* 0x000fea0003800200 */
.L_x_253:
[----:B------:R-:W-:Y:S05]  /*0b80*/  @!P0 BRA `(.L_x_247) ;  /* 0x0000000000408947 */ /* 0x000fea0003800000 */
[----:B------:R-:W0:Y:S01]  /*0b90*/  LDC.64 R2, c[0x0][0x388] ;  /* 0x0000e200ff027b82 */ /* 0x000e220000000a00 */
[----:B------:R-:W-:Y:S02]  /*0ba0*/  IMAD.U32 R9, RZ, RZ, UR20 ;  /* 0x00000014ff097e24 */ /* 0x000fe4000f8e00ff */
[----:B------:R-:W-:Y:S02]  /*0bb0*/  IMAD.U32 R11, RZ, RZ, UR20 ;  /* 0x00000014ff0b7e24 */ /* 0x000fe4000f8e00ff */
[----:B------:R-:W-:-:S03]  /*0bc0*/  IMAD.MOV R13, RZ, RZ, -R8 ;  /* 0x000000ffff0d7224 */ /* 0x000fc600078e0a08 */
[----:B------:R-:W1:Y:S01]  /*0bd0*/  LDC.64 R4, c[0x0][0x380] ;  /* 0x0000e000ff047b82 */ /* 0x000e620000000a00 */
[----:B0-----:R-:W-:-:S04]  /*0be0*/  IMAD.WIDE.U32 R2, R9, 0x4000, R2 ;  /* 0x0000400009027825 */ /* 0x001fc800078e0002 */
[----:B-1----:R-:W-:-:S07]  /*0bf0*/  IMAD.WIDE.U32 R4, R11, 0x4000, R4 ;  /* 0x000040000b047825 */ /* 0x002fce00078e0004 */
.L_x_255:
[----:B------:R-:W-:-:S04]  /*0c00*/  IMAD.WIDE R8, R0, 0x4, R2 ;  /* 0x0000000400087825 */ /* 0x000fc800078e0202 */
[C---:B------:R-:W-:Y:S02]  /*0c10*/  IMAD.WIDE R10, R0.reuse, 0x4, R4 ;  /* 0x00000004000a7825 */ /* 0x040fe400078e0204 */
[----:B------:R-:W2:Y:S04]  /*0c20*/  LDG.E R8, desc[UR18][R8.64] ;  /* 0x0000001208087981 */ /* 0x000ea8000c1e1900 */
[----:B------:R-:W2:Y:S01]  /*0c30*/  LDG.E R11, desc[UR18][R10.64] ;  /* 0x000000120a0b7981 */ /* 0x000ea2000c1e1900 */
[----:B------:R-:W-:Y:S02]  /*0c40*/  VIADD R13, R13, 0x1 ;  /* 0x000000010d0d7836 */ /* 0x000fe40000000000 */
[----:B------:R-:W-:-:S03]  /*0c50*/  VIADD R0, R0, 0x100 ;  /* 0x0000010000007836 */ /* 0x000fc60000000000 */
[----:B------:R-:W-:Y:S01]  /*0c60*/  ISETP.NE.AND P0, PT, R13, RZ, PT ;  /* 0x000000ff0d00720c */ /* 0x000fe20003f05270 */
[----:B--2---:R-:W-:-:S12]  /*0c70*/  IMAD R12, R11, R8, R12 ;  /* 0x000000080b0c7224 */ /* 0x004fd800078e020c */
[----:B------:R-:W-:Y:S05]  /*0c80*/  @P0 BRA `(.L_x_255) ;  /* 0xfffffffc00dc0947 */ /* 0x000fea000383ffff */
.L_x_247:
[----:B------:R-:W-:Y:S05]  /*0c90*/  BSYNC.RECONVERGENT B1 ;  /* 0x0000000000017941 */ /* 0x000fea0003800200 */
.L_x_246:
        /* <DEDUP_REMOVED lines=45> */
.L_x_256:
        /* <DEDUP_REMOVED lines=48> */
[----:B------:R-:W0:Y:S04]  /*1270*/  LDS.128 R8, [UR4+0x10] ;  /* 0x00001004ff087984 */ /* 0x000e280008000c00 */
[----:B------:R-:W2:Y:S04]  /*1280*/  LDS R0, [UR4+0xc] ;  /* 0x00000c04ff007984 */ /* 0x000ea80008000800 */
[----:B-1----:R-:W1:Y:S01]  /*1290*/  LDS.64 R4, [UR4+0x20] ;  /* 0x00002004ff047984 */ /* 0x002e620008000a00 */
[----:B0-----:R-:W-:Y:S02]  /*12a0*/  SEL R8, R8, RZ, P2 ;  /* 0x000000ff08087207 */ /* 0x001fe40001000000 */
[----:B------:R-:W-:-:S02]  /*12b0*/  ISETP.GT.AND P2, PT, R7, 0x60, PT ;  /* 0x000000600700780c */ /* 0x000fc40003f44270 */
[----:B--2---:R-:W-:Y:S02]  /*12c0*/  SEL R0, R0, RZ, P1 ;  /* 0x000000ff00007207 */ /* 0x004fe40000800000 */
[----:B------:R-:W-:Y:S02]  /*12d0*/  SEL R9, R9, RZ, P2 ;  /* 0x000000ff09097207 */ /* 0x000fe40001000000 */
[----:B------:R-:W-:Y:S02]  /*12e0*/  IADD3 R0, PT, PT, R8, R0, R3 ;  /* 0x0000000008007210 */ /* 0x000fe40007ffe003 */
[C---:B------:R-:W-:Y:S02]  /*12f0*/  ISETP.GT.AND P1, PT, R7.reuse, 0xa0, PT ;  /* 0x000000a00700780c */ /* 0x040fe40003f24270 */
        /* <DEDUP_REMOVED lines=10> */
.L_x_243:
[----:B------:R-:W0:Y:S01]  /*13a0*/  S2R R0, SR_TID.X ;  /* 0x0000000000007919 */ /* 0x000e220000002100 */
[----:B------:R-:W1:Y:S01]  /*13b0*/  LDCU.128 UR8, c[0x0][0x380] ;  /* 0x00007000ff0877ac */ /* 0x000e620008000c00 */
[----:B0-----:R-:W-:-:S04]  /*13c0*/  IADD3 R5, P0, PT, R0, UR13, RZ ;  /* 0x0000000d00057c10 */ /* 0x001fc8000ff1e0ff */
[----:B------:R-:W-:Y:S01]  /*13d0*/  IADD3.X R6, PT, PT, RZ, RZ, RZ, P0, !PT ;  /* 0x000000ffff067210 */ /* 0x000fe200007fe4ff */
[----:B------:R-:W-:-:S03]  /*13e0*/  IMAD.SHL.U32 R4, R5, 0x4, RZ ;  /* 0x0000000405047824 */ /* 0x000fc600078e00ff */
[----:B------:R-:W-:Y:S02]  /*13f0*/  SHF.L.U64.HI R5, R5, 0x2, R6 ;  /* 0x0000000205057819 */ /* 0x000fe40000010206 */
[C---:B-1----:R-:W-:Y:S02]  /*1400*/  IADD3 R6, P0, PT, R4.reuse, UR8, RZ ;  /* 0x0000000804067c10 */ /* 0x042fe4000ff1e0ff */
        /* <DEDUP_REMOVED lines=21> */
[----:B--2---:R-:W-:-:S03]  /*1560*/  IMAD R8, R8, R9, RZ ;  /* 0x0000000908087224 */ /* 0x004fc600078e02ff */
[----:B------:R-:W2:Y:S01]  /*1570*/  LDG.E R9, desc[UR18][R4.64+0x2400] ;  /* 0x0024001204097981 */ /* 0x000ea2000c1e1900 */
[----:B---3--:R-:W-:-:S03]  /*1580*/  IMAD R8, R11, R10, R8 ;  /* 0x0000000a0b087224 */ /* 0x008fc600078e0208 */
[----:B------:R-:W3:Y:S04]  /*1590*/  LDG.E R10, desc[UR18][R6.64+0x2000] ;  /* 0x00200012060a7981 */ /* 0x000ee8000c1e1900 */
[----:B------:R-:W3:Y:S01]  /*15a0*/  LDG.E R11, desc[UR18][R4.64+0x2000] ;  /* 0x00200012040b7981 */ /* 0x000ee2000c1e1900 */
[----:B----4-:R-:W-:-:S03]  /*15b0*/  IMAD R24, R24, R25, R8 ;  /* 0x0000001918187224 */ /* 0x010fc600078e0208 */
[----:B------:R-:W2:Y:S04]  /*15c0*/  LDG.E R8, desc[UR18][R6.64+0x2400] ;  /* 0x0024001206087981 */ /* 0x000ea8000c1e1900 */
[----:B------:R-:W4:Y:S01]  /*15d0*/  LDG.E R25, desc[UR18][R4.64+0x3400] ;  /* 0x0034001204197981 */ /* 0x000f22000c1e1900 */
[----:B-----5:R-:W-:-:S03]  /*15e0*/  IMAD R24, R14, R15, R24 ;  /* 0x0000000f0e187224 */ /* 0x020fc600078e0218 */
[----:B------:R-:W5:Y:S04]  /*15f0*/  LDG.E R14, desc[UR18][R6.64+0x2800] ;  /* 0x00280012060e7981 */ /* 0x000f68000c1e1900 */
[----:B------:R-:W5:Y:S01]  /*1600*/  LDG.E R15, desc[UR18][R4.64+0x2800] ;  /* 0x00280012040f7981 */ /* 0x000f62000c1e1900 */
[----:B------:R-:W-:-:S03]  /*1610*/  IMAD R24, R16, R17, R24 ;  /* 0x0000001110187224 */ /* 0x000fc600078e0218 */
[----:B------:R-:W4:Y:S04]  /*1620*/  LDG.E R16, desc[UR18][R6.64+0x2c00] ;  /* 0x002c001206107981 */ /* 0x000f28000c1e1900 */
[----:B------:R-:W4:Y:S01]  /*1630*/  LDG.E R17, desc[UR18][R4.64+0x2c00] ;  /* 0x002c001204117981 */ /* 0x000f22000c1e1900 */
[----:B------:R-:W-:-:S03]  /*1640*/  IMAD R24, R21, R20, R24 ;  /* 0x0000001415187224 */ /* 0x000fc600078e0218 */
[----:B------:R-:W4:Y:S04]  /*1650*/  LDG.E R20, desc[UR18][R6.64+0x3000] ;  /* 0x0030001206147981 */ /* 0x000f28000c1e1900 */
[----:B------:R-:W4:Y:S01]  /*1660*/  LDG.E R21, desc[UR18][R4.64+0x3000] ;  /* 0x0030001204157981 */ /* 0x000f22000c1e1900 */
[----:B------:R-:W-:-:S03]  /*1670*/  IMAD R28, R18, R19, R24 ;  /* 0x00000013121c7224 */ /* 0x000fc600078e0218 */
[----:B------:R-:W4:Y:S04]  /*1680*/  LDG.E R24, desc[UR18][R6.64+0x3400] ;  /* 0x0034001206187981 */ /* 0x000f28000c1e1900 */
[----:B------:R-:W4:Y:S04]  /*1690*/  LDG.E R18, desc[UR18][R6.64+0x3800] ;  /* 0x0038001206127981 */ /* 0x000f28000c1e1900 */
[----:B------:R-:W4:Y:S01]  /*16a0*/  LDG.E R19, desc[UR18][R4.64+0x3800] ;  /* 0x0038001204137981 */ /* 0x000f22000c1e1900 */
[----:B------:R-:W-:Y:S01]  /*16b0*/  IMAD R12, R12, R13, R28 ;  /* 0x0000000d0c0c7224 */ /* 0x000fe200078e021c */
[----:B------:R-:W-:-:S04]  /*16c0*/  ISETP.GE.U32.AND P0, PT, R23, UR5, PT ;  /* 0x0000000517007c0c */ /* 0x000fc8000bf06070 */
[----:B------:R-:W-:Y:S01]  /*16d0*/  ISETP.GE.U32.AND.EX P0, PT, R22, UR4, PT, P0 ;  /* 0x0000000416007c0c */ /* 0x000fe2000bf06100 */
[----:B---3--:R-:W-:-:S04]  /*16e0*/  IMAD R10, R10, R11, R12 ;  /* 0x0000000b0a0a7224 */ /* 0x008fc800078e020c */
[----:B--2---:R-:W-:-:S04]  /*16f0*/  IMAD R8, R8, R9, R10 ;  /* 0x0000000908087224 */ /* 0x004fc800078e020a */
[----:B-----5:R-:W-:-:S04]  /*1700*/  IMAD R8, R14, R15, R8 ;  /* 0x0000000f0e087224 */ /* 0x020fc800078e0208 */
[----:B----4-:R-:W-:-:S04]  /*1710*/  IMAD R8, R16, R17, R8 ;  /* 0x0000001110087224 */ /* 0x010fc800078e0208 */
[----:B------:R-:W-:-:S04]  /*1720*/  IMAD R8, R20, R21, R8 ;  /* 0x0000001514087224 */ /* 0x000fc800078e0208 */
[----:B------:R-:W-:-:S04]  /*1730*/  IMAD R8, R24, R25, R8 ;  /* 0x0000001918087224 */ /* 0x000fc800078e0208 */
[----:B------:R-:W-:-:S04]  /*1740*/  IMAD R8, R18, R19, R8 ;  /* 0x0000001312087224 */ /* 0x000fc800078e0208 */
[----:B------:R-:W-:Y:S01]  /*1750*/  IMAD R14, R26, R27, R8 ;  /* 0x0000001b1a0e7224 */ /* 0x000fe200078e0208 */
[----:B------:R-:W-:Y:S06]  /*1760*/  @!P0 BRA `(.L_x_258) ;  /* 0x0000001000988947 */ /* 0x000fec0003800000 */
[----:B------:R-:W-:Y:S01]  /*1770*/  UIADD3 UR7, UP0, UPT, UR5, UR13, URZ ;  /* 0x0000000d05077290 */ /* 0x000fe2000ff1e0ff */
[----:B------:R-:W-:Y:S01]  /*1780*/  IADD3 R24, P1, PT, R2, -0x1000, RZ ;  /* 0xfffff00002187810 */ /* 0x000fe20007f3e0ff */
[----:B------:R-:W-:Y:S01]  /*1790*/  UMOV UR6, UR5 ;  /* 0x0000000500067c82 */ /* 0x000fe20008000000 */
[----:B------:R-:W-:Y:S01]  /*17a0*/  LOP3.LUT R5, RZ, R0, RZ, 0x33, !PT ;  /* 0x00000000ff057212 */ /* 0x000fe200078e33ff */
[----:B------:R-:W-:Y:S01]  /*17b0*/  UIADD3.X UR12, UPT, UPT, URZ, UR4, URZ, UP0, !UPT ;  /* 0x00000004ff0c7290 */ /* 0x000fe200087fe4ff */
[----:B------:R-:W-:Y:S02]  /*17c0*/  IADD3.X R12, PT, PT, R3, -0x1, RZ, P1, !PT ;  /* 0xffffffff030c7810 */ /* 0x000fe40000ffe4ff */
[----:B------:R-:W-:Y:S01]  /*17d0*/  ISETP.LT.U32.AND P0, PT, R24, UR7, PT ;  /* 0x0000000718007c0c */ /* 0x000fe2000bf01070 */
[----:B------:R-:W-:Y:S01]  /*17e0*/  UMOV UR4, URZ ;  /* 0x000000ff00047c82 */ /* 0x000fe20008000000 */
[----:B------:R-:W-:Y:S01]  /*17f0*/  IADD3 R13, P2, PT, R0, UR7, RZ ;  /* 0x00000007000d7c10 */ /* 0x000fe2000ff5e0ff */
[----:B------:R-:W-:Y:S01]  /*1800*/  IMAD.U32 R7, RZ, RZ, UR12 ;  /* 0x0000000cff077e24 */ /* 0x000fe2000f8e00ff */
[----:B------:R-:W-:Y:S01]  /*1810*/  IADD3 R5, PT, PT, R2, -UR5, R5 ;  /* 0x8000000502057c10 */ /* 0x000fe2000fffe005 */
[----:B------:R-:W-:Y:S01]  /*1820*/  UMOV UR14, UR12 ;  /* 0x0000000c000e7c82 */ /* 0x000fe20008000000 */
[----:B------:R-:W-:Y:S01]  /*1830*/  LEA R10, P1, R13, 0x2000, 0x2 ;  /* 0x000020000d0a7811 */ /* 0x000fe200078210ff */
[----:B------:R-:W-:Y:S01]  /*1840*/  IMAD.X R4, RZ, RZ, UR12, P2 ;  /* 0x0000000cff047e24 */ /* 0x000fe200090e06ff */
[----:B------:R-:W-:Y:S01]  /*1850*/  ISETP.GT.U32.AND.EX P0, PT, R7, R12, PT, P0 ;  /* 0x0000000c0700720c */ /* 0x000fe20003f04100 */
[----:B------:R-:W-:Y:S01]  /*1860*/  VIADD R9, R5, -UR13 ;  /* 0x8000000d05097c36 */ /* 0x000fe20008000000 */
[----:B------:R-:W-:Y:S01]  /*1870*/  IADD3 R8, P2, PT, R10, UR8, RZ ;  /* 0x000000080a087c10 */ /* 0x000fe2000ff5e0ff */
[----:B------:R-:W-:Y:S01]  /*1880*/  UMOV UR13, UR7 ;  /* 0x00000007000d7c82 */ /* 0x000fe20008000000 */
[----:B------:R-:W-:-:S02]  /*1890*/  LEA.HI.X R13, R13, RZ, R4, 0x2, P1 ;  /* 0x000000ff0d0d7211 */ /* 0x000fc400008f1404 */
[----:B------:R-:W-:Y:S02]  /*18a0*/  IADD3 R10, P3, PT, R10, UR10, RZ ;  /* 0x0000000a0a0a7c10 */ /* 0x000fe4000ff7e0ff */
[C---:B------:R-:W-:Y:S02]  /*18b0*/  IADD3.X R11, PT, PT, R13.reuse, UR9, RZ, P2, !PT ;  /* 0x000000090d0b7c10 */ /* 0x040fe400097fe4ff */
[----:B------:R-:W-:-:S03]  /*18c0*/  IADD3.X R13, PT, PT, R13, UR11, RZ, P3, !PT ;  /* 0x0000000b0d0d7c10 */ /* 0x000fc60009ffe4ff */
[----:B------:R-:W-:Y:S06]  /*18d0*/  @P0 BRA `(.L_x_259) ;  /* 0x00000004006c0947 */ /* 0x000fec0003800000 */
[----:B------:R-:W0:Y:S01]  /*18e0*/  LDC.64 R2, c[0x0][0x3c0] ;  /* 0x0000f000ff027b82 */ /* 0x000e220000000a00 */
[----:B------:R-:W1:Y:S01]  /*18f0*/  LDCU UR15, c[0x0][0x3c8] ;  /* 0x00007900ff0f77ac */ /* 0x000e620008000800 */
[----:B------:R-:W2:Y:S01]  /*1900*/  LDCU.128 UR8, c[0x0][0x380] ;  /* 0x00007000ff0877ac */ /* 0x000ea20008000c00 */
[----:B------:R-:W-:Y:S01]  /*1910*/  NOP ;  /* 0x0000000000007918 */ /* 0x000fe20000000000 */
.L_x_260:
[----:B------:R-:W-:-:S05]  /*1920*/  IADD3 R7, P0, PT, R0, UR7, RZ ;  /* 0x0000000700077c10 */ /* 0x000fca000ff1e0ff */
[----:B------:R-:W-:Y:S02]  /*1930*/  IMAD.X R4, RZ, RZ, UR12, P0 ;  /* 0x0000000cff047e24 */ /* 0x000fe400080e06ff */
[----:B------:R-:W-:-:S03]  /*1940*/  IMAD.SHL.U32 R6, R7, 0x4, RZ ;  /* 0x0000000407067824 */ /* 0x000fc600078e00ff */
[----:B------:R-:W-:Y:S02]  /*1950*/  SHF.L.U64.HI R7, R7, 0x2, R4 ;  /* 0x0000000207077819 */ /* 0x000fe40000010204 */
[C---:B--2---:R-:W-:Y:S02]  /*1960*/  IADD3 R4, P0, PT, R6.reuse, UR8, RZ ;  /* 0x0000000806047c10 */ /* 0x044fe4000ff1e0ff */
        /* <DEDUP_REMOVED lines=42> */
[----:B------:R-:W5:Y:S04]  /*1c10*/  LDG.E R26, desc[UR18][R6.64+0x3400] ;  /* 0x00340012061a7981 */ /* 0x000f68000c1e1900 */
[----:B------:R0:W5:Y:S01]  /*1c20*/  LDG.E R16, desc[UR18][R4.64+0x3800] ;  /* 0x0038001204107981 */ /* 0x000162000c1e1900 */
[----:B-1----:R-:W-:Y:S01]  /*1c30*/  USHF.L.U32 UR16, UR15, 0xc, URZ ;  /* 0x0000000c0f107899 */ /* 0x002fe200080006ff */
[----:B------:R-:W-:Y:S01]  /*1c40*/  IMAD R14, R15, R14, R29 ;  /* 0x0000000e0f0e7224 */ /* 0x000fe200078e021d */
[----:B0-----:R-:W-:-:S02]  /*1c50*/  IADD3 R15, P1, PT, R2, -UR7, RZ ;  /* 0x80000007020f7c10 */ /* 0x001fc4000ff3e0ff */
[----:B------:R-:W-:Y:S02]  /*1c60*/  USHF.R.S32.HI UR17, URZ, 0x1f, UR16 ;  /* 0x0000001fff117899 */ /* 0x000fe40008011410 */
[----:B------:R-:W-:Y:S02]  /*1c70*/  ISETP.GE.U32.AND P0, PT, R15, UR16, PT ;  /* 0x000000100f007c0c */ /* 0x000fe4000bf06070 */
[----:B------:R-:W-:-:S04]  /*1c80*/  IADD3.X R4, PT, PT, R3, ~UR12, RZ, P1, !PT ;  /* 0x8000000c03047c10 */ /* 0x000fc80008ffe4ff */
[----:B------:R-:W-:Y:S01]  /*1c90*/  ISETP.GE.U32.AND.EX P0, PT, R4, UR17, PT, P0 ;  /* 0x0000001104007c0c */ /* 0x000fe2000bf06100 */
[----:B------:R-:W-:-:S04]  /*1ca0*/  UIADD3 UR5, UP0, UPT, UR16, UR13, URZ ;  /* 0x0000000d10057290 */ /* 0x000fc8000ff1e0ff */
[----:B------:R-:W-:Y:S01]  /*1cb0*/  UIADD3.X UR6, UPT, UPT, UR17, UR14, URZ, UP0, !UPT ;  /* 0x0000000e11067290 */ /* 0x000fe200087fe4ff */
[----:B--2---:R-:W-:-:S04]  /*1cc0*/  IMAD R14, R18, R19, R14 ;  /* 0x00000013120e7224 */ /* 0x004fc800078e020e */
[----:B---3--:R-:W-:-:S04]  /*1cd0*/  IMAD R14, R21, R20, R14 ;  /* 0x00000014150e7224 */ /* 0x008fc800078e020e */
[----:B----4-:R-:W-:-:S04]  /*1ce0*/  IMAD R14, R22, R23, R14 ;  /* 0x00000017160e7224 */ /* 0x010fc800078e020e */
[----:B-----5:R-:W-:-:S04]  /*1cf0*/  IMAD R14, R17, R26, R14 ;  /* 0x0000001a110e7224 */ /* 0x020fc800078e020e */
[----:B------:R-:W-:-:S04]  /*1d00*/  IMAD R14, R16, R27, R14 ;  /* 0x0000001b100e7224 */ /* 0x000fc800078e020e */
[----:B------:R-:W-:Y:S01]  /*1d10*/  IMAD R14, R25, R28, R14 ;  /* 0x0000001c190e7224 */ /* 0x000fe200078e020e */
[----:B------:R-:W-:Y:S06]  /*1d20*/  @!P0 BRA `(.L_x_258) ;  /* 0x0000000c00288947 */ /* 0x000fec0003800000 */
[----:B------:R-:W-:Y:S02]  /*1d30*/  UIADD3 UR7, UP0, UPT, UR16, UR7, URZ ;  /* 0x0000000710077290 */ /* 0x000fe4000ff1e0ff */
[----:B------:R-:W-:Y:S01]  /*1d40*/  IMAD.U32 R7, RZ, RZ, UR16 ;  /* 0x00000010ff077e24 */ /* 0x000fe2000f8e00ff */
[----:B------:R-:W-:Y:S01]  /*1d50*/  UIADD3 UR4, UPT, UPT, UR4, 0x1, URZ ;  /* 0x0000000104047890 */ /* 0x000fe2000fffe0ff */
[----:B------:R-:W-:Y:S01]  /*1d60*/  IMAD.MOV.U32 R4, RZ, RZ, R8 ;  /* 0x000000ffff047224 */ /* 0x000fe200078e0008 */
[----:B------:R-:W-:Y:S01]  /*1d70*/  UIADD3.X UR12, UPT, UPT, UR17, UR12, URZ, UP0, !UPT ;  /* 0x0000000c110c7290 */ /* 0x000fe200087fe4ff */
[----:B------:R-:W-:Y:S01]  /*1d80*/  IMAD.MOV.U32 R5, RZ, RZ, R11 ;  /* 0x000000ffff057224 */ /* 0x000fe200078e000b */
[----:B------:R-:W-:Y:S01]  /*1d90*/  ISETP.LT.U32.AND P0, PT, R24, UR7, PT ;  /* 0x0000000718007c0c */ /* 0x000fe2000bf01070 */
[----:B------:R-:W-:Y:S01]  /*1da0*/  IMAD.U32 R15, RZ, RZ, UR16 ;  /* 0x00000010ff0f7e24 */ /* 0x000fe2000f8e00ff */
[----:B------:R-:W-:Y:S01]  /*1db0*/  UMOV UR13, UR5 ;  /* 0x00000005000d7c82 */ /* 0x000fe20008000000 */
[----:B------:R-:W-:Y:S01]  /*1dc0*/  IMAD.MOV.U32 R11, RZ, RZ, R13 ;  /* 0x000000ffff0b7224 */ /* 0x000fe200078e000d */
[----:B------:R-:W-:Y:S01]  /*1dd0*/  UMOV UR14, UR6 ;  /* 0x00000006000e7c82 */ /* 0x000fe20008000000 */
[----:B------:R-:W-:-:S02]  /*1de0*/  IMAD.U32 R17, RZ, RZ, UR12 ;  /* 0x0000000cff117e24 */ /* 0x000fc4000f8e00ff */
[----:B------:R-:W-:-:S03]  /*1df0*/  IMAD.WIDE R4, R7, 0x4, R4 ;  /* 0x0000000407047825 */ /* 0x000fc600078e0204 */
[----:B------:R-:W-:Y:S01]  /*1e00*/  ISETP.GT.U32.AND.EX P0, PT, R17, R12, PT, P0 ;  /* 0x0000000c1100720c */ /* 0x000fe20003f04100 */
[----:B------:R-:W-:-:S04]  /*1e10*/  IMAD.WIDE R6, R15, 0x4, R10 ;  /* 0x000000040f067825 */ /* 0x000fc800078e020a */
[----:B------:R-:W-:Y:S02]  /*1e20*/  VIADD R9, R9, -UR16 ;  /* 0x8000001009097c36 */ /* 0x000fe40008000000 */
[----:B------:R-:W-:Y:S02]  /*1e30*/  IMAD.MOV.U32 R8, RZ, RZ, R4 ;  /* 0x000000ffff087224 */ /* 0x000fe400078e0004 */
[----:B------:R-:W-:Y:S02]  /*1e40*/  IMAD.MOV.U32 R11, RZ, RZ, R5 ;  /* 0x000000ffff0b7224 */ /* 0x000fe400078e0005 */
[----:B------:R-:W-:Y:S02]  /*1e50*/  IMAD.MOV.U32 R10, RZ, RZ, R6 ;  /* 0x000000ffff0a7224 */ /* 0x000fe400078e0006 */
[----:B------:R-:W-:Y:S01]  /*1e60*/  IMAD.MOV.U32 R13, RZ, RZ, R7 ;  /* 0x000000ffff0d7224 */ /* 0x000fe200078e0007 */
[----:B------:R-:W-:Y:S06]  /*1e70*/  @!P0 BRA `(.L_x_260) ;  /* 0xfffffff800a88947 */ /* 0x000fec000383ffff */
[----:B------:R-:W-:-:S05]  /*1e80*/  UMOV UR6, UR16 ;  /* 0x0000001000067c82 */ /* 0x000fca0008000000 */
.L_x_259:
[C---:B------:R-:W-:Y:S01]  /*1e90*/  VIADD R5, R2.reuse, -UR7 ;  /* 0x8000000702057c36 */ /* 0x040fe20008000000 */
[----:B------:R-:W-:Y:S01]  /*1ea0*/  ISETP.LE.U32.AND P1, PT, R2, UR7, PT ;  /* 0x0000000702007c0c */ /* 0x000fe2000bf23070 */
[----:B------:R-:W-:Y:S01]  /*1eb0*/  BSSY.RECONVERGENT B1, `(.L_x_258) ;  /* 0x00000b1000017945 */ /* 0x000fe20003800200 */
[----:B------:R-:W-:Y:S02]  /*1ec0*/  MOV R4, UR12 ;  /* 0x0000000c00047c02 */ /* 0x000fe40008000f00 */
[----:B------:R-:W-:-:S04]  /*1ed0*/  ISETP.GE.AND P0, PT, R0, R5, PT ;  /* 0x000000050000720c */ /* 0x000fc80003f06270 */
[----:B------:R-:W-:-:S13]  /*1ee0*/  ISETP.GE.U32.OR.EX P0, PT, R4, R3, P0, P1 ;  /* 0x000000030400720c */ /* 0x000fda0000706510 */
[----:B------:R-:W-:Y:S05]  /*1ef0*/  @P0 BRA `(.L_x_261) ;  /* 0x0000000800b00947 */ /* 0x000fea0003800000 */
[----:B------:R-:W-:Y:S01]  /*1f00*/  USHF.L.U32 UR5, UR20, 0xc, URZ ;  /* 0x0000000c14057899 */ /* 0x000fe200080006ff */
[----:B------:R-:W-:Y:S01]  /*1f10*/  LOP3.LUT R3, RZ, R0, RZ, 0x33, !PT ;  /* 0x00000000ff037212 */ /* 0x000fe200078e33ff */
[----:B------:R-:W-:Y:S01]  /*1f20*/  UIMAD UR16, UR4, UR15, URZ ;  /* 0x0000000f041072a4 */ /* 0x000fe2000f8e02ff */
[----:B------:R-:W-:Y:S01]  /*1f30*/  BSSY.RECONVERGENT B2, `(.L_x_262) ;  /* 0x000004a000027945 */ /* 0x000fe20003800200 */
[----:B------:R-:W-:Y:S01]  /*1f40*/  UIADD3 UR5, UPT, UPT, UR5, UR6, URZ ;  /* 0x0000000605057290 */ /* 0x000fe2000fffe0ff */
[----:B------:R-:W-:-:S03]  /*1f50*/  IMAD.MOV.U32 R4, RZ, RZ, R0 ;  /* 0x000000ffff047224 */ /* 0x000fc600078e0000 */
[----:B------:R-:W-:Y:S02]  /*1f60*/  IMAD.U32 R5, RZ, RZ, UR16 ;  /* 0x00000010ff057e24 */ /* 0x000fe4000f8e00ff */
[----:B------:R-:W-:-:S05]  /*1f70*/  IADD3 R2, PT, PT, R2, -UR5, R3 ;  /* 0x8000000502027c10 */ /* 0x000fca000fffe003 */
[----:B------:R-:W-:-:S05]  /*1f80*/  IMAD R2, R5, -0x1000, R2 ;  /* 0xfffff00005027824 */ /* 0x000fca00078e0202 */
[C---:B------:R-:W-:Y:S02]  /*1f90*/  ISETP.GE.U32.AND P1, PT, R2.reuse, 0xf00, PT ;  /* 0x00000f000200780c */ /* 0x040fe40003f26070 */
[----:B------:R-:W-:-:S04]  /*1fa0*/  LEA.HI R22, R2, 0x1, RZ, 0x18 ;  /* 0x0000000102167811 */ /* 0x000fc800078fc0ff */
[----:B------:R-:W-:-:S04]  /*1fb0*/  LOP3.LUT R24, R22, 0xf, RZ, 0xc0, !PT ;  /* 0x0000000f16187812 */ /* 0x000fc800078ec0ff */
[----:B------:R-:W-:-:S03]  /*1fc0*/  ISETP.NE.AND P0, PT, R24, RZ, PT ;  /* 0x000000ff1800720c */ /* 0x000fc60003f05270 */
[----:B------:R-:W-:Y:S10]  /*1fd0*/  @!P1 BRA `(.L_x_263) ;  /* 0x0000000000fc9947 */ /* 0x000ff40003800000 */
[----:B------:R-:W-:Y:S01]  /*1fe0*/  LEA.HI R2, R9, 0x1, RZ, 0x18 ;  /* 0x0000000109027811 */ /* 0x000fe200078fc0ff */
[----:B------:R-:W-:-:S03]  /*1ff0*/  IMAD.MOV.U32 R4, RZ, RZ, R0 ;  /* 0x000000ffff047224 */ /* 0x000fc600078e0000 */
[----:B------:R-:W-:-:S05]  /*2000*/  LOP3.LUT R2, R2, 0x1fffff0, RZ, 0xc0, !PT ;  /* 0x01fffff002027812 */ /* 0x000fca00078ec0ff */
[----:B------:R-:W-:-:S07]  /*2010*/  IMAD.MOV R5, RZ, RZ, -R2 ;  /* 0x000000ffff057224 */ /* 0x000fce00078e0a02 */
.L_x_264:
[----:B------:R-:W-:Y:S02]  /*2020*/  IMAD.MOV.U32 R2, RZ, RZ, R8 ;  /* 0x000000ffff027224 */ /* 0x000fe400078e0008 */
[----:B------:R-:W-:Y:S02]  /*2030*/  IMAD.MOV.U32 R3, RZ, RZ, R11 ;  /* 0x000000ffff037224 */ /* 0x000fe400078e000b */
[----:B------:R-:W-:-:S03]  /*2040*/  IMAD.MOV.U32 R12, RZ, RZ, R10 ;  /* 0x000000ffff0c7224 */ /* 0x000fc600078e000a */
        /* <DEDUP_REMOVED lines=38> */
[----:B------:R0:W2:Y:S01]  /*22b0*/  LDG.E R11, desc[UR18][R12.64+0x1800] ;  /* 0x001800120c0b7981 */ /* 0x0000a2000c1e1900 */
[----:B---3--:R-:W-:-:S03]  /*22c0*/  IMAD R8, R10, R15, R8 ;  /* 0x0000000f0a087224 */ /* 0x008fc600078e0208 */
[----:B------:R-:W3:Y:S01]  /*22d0*/  LDG.E R15, desc[UR18][R2.64+0x1c00] ;  /* 0x001c0012020f7981 */ /* 0x000ee2000c1e1900 */
[----:B------:R-:W-:Y:S02]  /*22e0*/  VIADD R5, R5, 0x10 ;  /* 0x0000001005057836 */ /* 0x000fe40000000000 */
[----:B----4-:R-:W-:-:S03]  /*22f0*/  IMAD R8, R14, R17, R8 ;  /* 0x000000110e087224 */ /* 0x010fc600078e0208 */
[----:B------:R-:W-:Y:S01]  /*2300*/  ISETP.NE.AND P1, PT, R5, RZ, PT ;  /* 0x000000ff0500720c */ /* 0x000fe20003f25270 */
[----:B-----5:R-:W-:-:S04]  /*2310*/  IMAD R8, R18, R21, R8 ;  /* 0x0000001512087224 */ /* 0x020fc800078e0208 */
[----:B------:R-:W-:Y:S01]  /*2320*/  IMAD R8, R20, R23, R8 ;  /* 0x0000001714087224 */ /* 0x000fe200078e0208 */
[----:B------:R-:W-:-:S03]  /*2330*/  IADD3 R10, P3, PT, R12, 0x4000, RZ ;  /* 0x000040000c0a7810 */ /* 0x000fc60007f7e0ff */
[----:B------:R-:W-:-:S04]  /*2340*/  IMAD R8, R16, R19, R8 ;  /* 0x0000001310087224 */ /* 0x000fc800078e0208 */
[----:B------:R-:W-:Y:S01]  /*2350*/  IMAD R6, R6, R7, R8 ;  /* 0x0000000706067224 */ /* 0x000fe200078e0208 */
[----:B------:R-:W-:Y:S01]  /*2360*/  IADD3 R8, P2, PT, R2, 0x4000, RZ ;  /* 0x0000400002087810 */ /* 0x000fe20007f5e0ff */
[----:B0-----:R-:W-:Y:S02]  /*2370*/  IMAD.X R13, RZ, RZ, R13, P3 ;  /* 0x000000ffff0d7224 */ /* 0x001fe400018e060d */
[----:B------:R-:W-:Y:S02]  /*2380*/  VIADD R4, R4, 0x1000 ;  /* 0x0000100004047836 */ /* 0x000fe40000000000 */
[----:B--2---:R-:W-:Y:S02]  /*2390*/  IMAD R6, R26, R11, R6 ;  /* 0x0000000b1a067224 */ /* 0x004fe400078e0206 */
[----:B------:R-:W-:Y:S02]  /*23a0*/  IMAD.X R11, RZ, RZ, R3, P2 ;  /* 0x000000ffff0b7224 */ /* 0x000fe400010e0603 */
[----:B---3--:R-:W-:Y:S01]  /*23b0*/  IMAD R14, R15, R28, R6 ;  /* 0x0000001c0f0e7224 */ /* 0x008fe200078e0206 */
[----:B------:R-:W-:Y:S06]  /*23c0*/  @P1 BRA `(.L_x_264) ;  /* 0xfffffffc00141947 */ /* 0x000fec000383ffff */
.L_x_263:
[----:B------:R-:W-:Y:S05]  /*23d0*/  BSYNC.RECONVERGENT B2 ;  /* 0x0000000000027941 */ /* 0x000fea0003800200 */
.L_x_262:
[----:B------:R-:W-:Y:S05]  /*23e0*/  @!P0 BRA `(.L_x_261) ;  /* 0x0000000400748947 */ /* 0x000fea0003800000 */
[----:B------:R-:W-:Y:S01]  /*23f0*/  ISETP.GE.U32.AND P1, PT, R24, 0x8, PT ;  /* 0x000000081800780c */ /* 0x000fe20003f26070 */
[----:B------:R-:W-:Y:S01]  /*2400*/  BSSY.RECONVERGENT B2, `(.L_x_265) ;  /* 0x0000025000027945 */ /* 0x000fe20003800200 */
[----:B------:R-:W-:-:S04]  /*2410*/  LOP3.LUT R25, R22, 0x7, RZ, 0xc0, !PT ;  /* 0x0000000716197812 */ /* 0x000fc800078ec0ff */
[----:B------:R-:W-:-:S07]  /*2420*/  ISETP.NE.AND P0, PT, R25, RZ, PT ;  /* 0x000000ff1900720c */ /* 0x000fce0003f05270 */
[----:B------:R-:W-:Y:S06]  /*2430*/  @!P1 BRA `(.L_x_266) ;  /* 0x0000000000849947 */ /* 0x000fec0003800000 */
[----:B------:R-:W-:-:S05]  /*2440*/  IADD3 R3, P1, PT, R4, UR7, RZ ;  /* 0x0000000704037c10 */ /* 0x000fca000ff3e0ff */
[----:B------:R-:W-:Y:S02]  /*2450*/  IMAD.X R6, RZ, RZ, UR12, P1 ;  /* 0x0000000cff067e24 */ /* 0x000fe400088e06ff */
[----:B------:R-:W-:-:S03]  /*2460*/  IMAD.SHL.U32 R2, R3, 0x4, RZ ;  /* 0x0000000403027824 */ /* 0x000fc600078e00ff */
[----:B------:R-:W-:Y:S02]  /*2470*/  SHF.L.U64.HI R3, R3, 0x2, R6 ;  /* 0x0000000203037819 */ /* 0x000fe40000010206 */
[C---:B------:R-:W-:Y:S02]  /*2480*/  IADD3 R6, P1, PT, R2.reuse, UR8, RZ ;  /* 0x0000000802067c10 */ /* 0x040fe4000ff3e0ff */
        /* <DEDUP_REMOVED lines=28> */
.L_x_266:
[----:B------:R-:W-:Y:S05]  /*2650*/  BSYNC.RECONVERGENT B2 ;  /* 0x0000000000027941 */ /* 0x000fea0003800200 */
.L_x_265:
[----:B------:R-:W-:Y:S05]  /*2660*/  @!P0 BRA `(.L_x_261) ;  /* 0x0000000000d48947 */ /* 0x000fea0003800000 */
[----:B------:R-:W-:Y:S01]  /*2670*/  ISETP.GE.U32.AND P1, PT, R25, 0x4, PT ;  /* 0x000000041900780c */ /* 0x000fe20003f26070 */
[----:B------:R-:W-:Y:S01]  /*2680*/  BSSY.RECONVERGENT B2, `(.L_x_267) ;  /* 0x0000018000027945 */ /* 0x000fe20003800200 */
[----:B------:R-:W-:-:S11]  /*2690*/  LOP3.LUT P0, RZ, R22, 0x3, RZ, 0xc0, !PT ;  /* 0x0000000316ff7812 */ /* 0x000fd6000780c0ff */
[----:B------:R-:W-:Y:S05]  /*26a0*/  @!P1 BRA `(.L_x_268) ;  /* 0x0000000000549947 */ /* 0x000fea0003800000 */
        /* <DEDUP_REMOVED lines=21> */
.L_x_268:
[----:B------:R-:W-:Y:S05]  /*2800*/  BSYNC.RECONVERGENT B2 ;  /* 0x0000000000027941 */ /* 0x000fea0003800200 */
.L_x_267:
[----:B------:R-:W-:Y:S05]  /*2810*/  @!P0 BRA `(.L_x_261) ;  /* 0x0000000000688947 */ /* 0x000fea0003800000 */
[----:B------:R-:W-:Y:S02]  /*2820*/  IADD3 R8, P0, PT, R4, UR13, RZ ;  /* 0x0000000d04087c10 */ /* 0x000fe4000ff1e0ff */
[----:B------:R-:W-:Y:S02]  /*2830*/  LOP3.LUT R2, R9, 0xffff, RZ, 0xc0, !PT ;  /* 0x0000ffff09027812 */ /* 0x000fe400078ec0ff */
[----:B------:R-:W-:Y:S01]  /*2840*/  IADD3.X R3, PT, PT, RZ, UR14, RZ, P0, !PT ;  /* 0x0000000eff037c10 */ /* 0x000fe200087fe4ff */
[----:B------:R-:W-:Y:S01]  /*2850*/  IMAD.SHL.U32 R7, R8, 0x4, RZ ;  /* 0x0000000408077824 */ /* 0x000fe200078e00ff */
[----:B------:R-:W-:Y:S02]  /*2860*/  LEA.HI R2, R2, 0x1, RZ, 0x18 ;  /* 0x0000000102027811 */ /* 0x000fe400078fc0ff */
[----:B------:R-:W-:Y:S02]  /*2870*/  SHF.L.U64.HI R8, R8, 0x2, R3 ;  /* 0x0000000208087819 */ /* 0x000fe40000010203 */
[----:B------:R-:W-:-:S02]  /*2880*/  LOP3.LUT R2, R2, 0x3, RZ, 0xc0, !PT ;  /* 0x0000000302027812 */ /* 0x000fc400078ec0ff */
[C---:B------:R-:W-:Y:S02]  /*2890*/  IADD3 R9, P0, PT, R7.reuse, UR10, RZ ;  /* 0x0000000a07097c10 */ /* 0x040fe4000ff1e0ff */
[----:B------:R-:W-:Y:S01]  /*28a0*/  IADD3 R7, P1, PT, R7, UR8, RZ ;  /* 0x0000000807077c10 */ /* 0x000fe2000ff3e0ff */
[----:B------:R-:W-:Y:S01]  /*28b0*/  IMAD.MOV R6, RZ, RZ, -R2 ;  /* 0x000000ffff067224 */ /* 0x000fe200078e0a02 */
[C---:B------:R-:W-:Y:S02]  /*28c0*/  IADD3.X R10, PT, PT, R8.reuse, UR11, RZ, P0, !PT ;  /* 0x0000000b080a7c10 */ /* 0x040fe400087fe4ff */
[----:B------:R-:W-:-:S09]  /*28d0*/  IADD3.X R8, PT, PT, R8, UR9, RZ, P1, !PT ;  /* 0x0000000908087c10 */ /* 0x000fd20008ffe4ff */
.L_x_269:
[----:B------:R-:W-:Y:S02]  /*28e0*/  IMAD.MOV.U32 R3, RZ, RZ, R8 ;  /* 0x000000ffff037224 */ /* 0x000fe400078e0008 */
[----:B------:R-:W-:Y:S02]  /*28f0*/  IMAD.MOV.U32 R4, RZ, RZ, R9 ;  /* 0x000000ffff047224 */ /* 0x000fe400078e0009 */
[----:B------:R-:W-:Y:S02]  /*2900*/  IMAD.MOV.U32 R2, RZ, RZ, R7 ;  /* 0x000000ffff027224 */ /* 0x000fe400078e0007 */
[----:B------:R-:W-:-:S03]  /*2910*/  IMAD.MOV.U32 R5, RZ, RZ, R10 ;  /* 0x000000ffff057224 */ /* 0x000fc600078e000a */
[----:B------:R-:W2:Y:S04]  /*2920*/  LDG.E R3, desc[UR18][R2.64] ;  /* 0x0000001202037981 */ /* 0x000ea8000c1e1900 */
[----:B------:R-:W2:Y:S01]  /*2930*/  LDG.E R4, desc[UR18][R4.64] ;  /* 0x0000001204047981 */ /* 0x000ea2000c1e1900 */
[----:B------:R-:W-:Y:S01]  /*2940*/  VIADD R6, R6, 0x1 ;  /* 0x0000000106067836 */ /* 0x000fe20000000000 */
[----:B------:R-:W-:Y:S02]  /*2950*/  IADD3 R9, P1, PT, R9, 0x400, RZ ;  /* 0x0000040009097810 */ /* 0x000fe40007f3e0ff */
[----:B------:R-:W-:Y:S02]  /*2960*/  IADD3 R7, P2, PT, R7, 0x400, RZ ;  /* 0x0000040007077810 */ /* 0x000fe40007f5e0ff */
[----:B------:R-:W-:Y:S01]  /*2970*/  ISETP.NE.AND P0, PT, R6, RZ, PT ;  /* 0x000000ff0600720c */ /* 0x000fe20003f05270 */
[----:B------:R-:W-:-:S02]  /*2980*/  IMAD.X R10, RZ, RZ, R10, P1 ;  /* 0x000000ffff0a7224 */ /* 0x000fc400008e060a */
[----:B------:R-:W-:Y:S02]  /*2990*/  IMAD.X R8, RZ, RZ, R8, P2 ;  /* 0x000000ffff087224 */ /* 0x000fe400010e0608 */
[----:B--2---:R-:W-:-:S08]  /*29a0*/  IMAD R14, R3, R4, R14 ;  /* 0x00000004030e7224 */ /* 0x004fd000078e020e */
[----:B------:R-:W-:Y:S05]  /*29b0*/  @P0 BRA `(.L_x_269) ;  /* 0xfffffffc00c80947 */ /* 0x000fea000383ffff */
.L_x_261:
[----:B------:R-:W-:Y:S05]  /*29c0*/  BSYNC.RECONVERGENT B1 ;  /* 0x0000000000017941 */ /* 0x000fea0003800200 */
.L_x_258:
        /* <DEDUP_REMOVED lines=35> */
[----:B------:R-:W-:Y:S04]  /*2c00*/  LDS R0, [UR4+0xc] ;  /* 0x00000c04ff007984 */ /* 0x000fe80008000800 */
[----:B------:R-:W1:Y:S04]  /*2c10*/  LDS.128 R4, [UR4+0x10] ;  /* 0x00001004ff047984 */ /* 0x000e680008000c00 */
[----:B------:R-:W2:Y:S01]  /*2c20*/  LDS.64 R8, [UR4+0x20] ;  /* 0x00002004ff087984 */ /* 0x000ea20008000a00 */
[----:B-1----:R-:W-:-:S04]  /*2c30*/  IADD3 R0, PT, PT, R4, R0, R3 ;  /* 0x0000000004007210 */ /* 0x002fc80007ffe003 */
[----:B------:R-:W-:-:S04]  /*2c40*/  IADD3 R0, PT, PT, R6, R0, R5 ;  /* 0x0000000006007210 */ /* 0x000fc80007ffe005 */
[----:B--2---:R-:W-:-:S05]  /*2c50*/  IADD3 R0, PT, PT, R8, R0, R7 ;  /* 0x0000000008007210 */ /* 0x004fca0007ffe007 */
[----:B0-----:R-:W-:-:S07]  /*2c60*/  IMAD.IADD R3, R0, 0x1, R9 ;  /* 0x0000000100037824 */ /* 0x001fce00078e0209 */
.L_x_257:
[----:B------:R-:W-:Y:S05]  /*2c70*/  BSYNC.RECONVERGENT B0 ;  /* 0x0000000000007941 */ /* 0x000fea0003800200 */
.L_x_242:
[----:B------:R-:W-:Y:S05]  /*2c80*/  @P0 EXIT ;  /* 0x000000000000094d */ /* 0x000fea0003800000 */
[----:B------:R-:W3:Y:S02]  /*2c90*/  LDCU.64 UR4, c[0x0][0x390] ;  /* 0x00007200ff0477ac */ /* 0x000ee40008000a00 */
[----:B---3--:R-:W-:-:S06]  /*2ca0*/  UIMAD.WIDE.U32 UR4, UR20, 0x4, UR4 ;  /* 0x00000004140478a5 */ /* 0x008fcc000f8e0004 */
[----:B-1----:R-:W-:Y:S02]  /*2cb0*/  IMAD.U32 R4, RZ, RZ, UR4 ;  /* 0x00000004ff047e24 */ /* 0x002fe4000f8e00ff */
[----:B------:R-:W-:-:S05]  /*2cc0*/  IMAD.U32 R5, RZ, RZ, UR5 ;  /* 0x00000005ff057e24 */ /* 0x000fca000f8e00ff */
[----:B------:R-:W-:Y:S01]  /*2cd0*/  STG.E desc[UR18][R4.64], R3 ;  /* 0x0000000304007986 */ /* 0x000fe2000c101912 */
[----:B------:R-:W-:Y:S05]  /*2ce0*/  EXIT ;  /* 0x000000000000794d */ /* 0x000fea0003800000 */
.L_x_270:
        /* <DEDUP_REMOVED lines=9> */
.L_x_786:


//--------------------- .text._ZN3cub18CUB_300001_SM_10006detail6reduce28DeviceReduceSingleTileKernelINS2_10policy_hubIiyN4cuda3std3__44plusIiEEE10Policy1000EN6thrust24THRUST_300001_SM_1000_NS12zip_iteratorINS7_5tupleIJNSD_6detail15normal_iteratorINSD_10device_ptrIiEEEESK_EEEEEPiyS9_ii9tupleProdEEvT0_T1_T2_T3_T4_T6_ --------------------------
	.section	.text._ZN3cub18CUB_300001_SM_10006detail6reduce28DeviceReduceSingleTileKernelINS2_10policy_hubIiyN4cuda3std3__44plusIiEEE10Policy1000EN6thrust24THRUST_300001_SM_1000_NS12zip_iteratorINS7_5tupleIJNSD_6detail15normal_iteratorINSD_10device_ptrIiEEEESK_EEEEEPiyS9_ii9tupleProdEEvT0_T1_T2_T3_T4_T6_,"ax",@progbits
	.align	128
        .global         _ZN3cub18CUB_300001_SM_10006detail6reduce28DeviceReduceSingleTileKernelINS2_10policy_hubIiyN4cuda3std3__44plusIiEEE10Policy1000EN6thrust24THRUST_300001_SM_1000_NS12zip_iteratorINS7_5tupleIJNSD_6detail15normal_iteratorINSD_10device_ptrIiEEEESK_EEEEEPiyS9_ii9tupleProdEEvT0_T1_T2_T3_T4_T6_
        .type           _ZN3cub18CUB_300001_SM_10006detail6reduce28DeviceReduceSingleTileKernelINS2_10policy_hubIiyN4cuda3std3__44plusIiEEE10Policy1000EN6thrust24THRUST_300001_SM_1000_NS12zip_iteratorINS7_5tupleIJNSD_6detail15normal_iteratorINSD_10device_ptrIiEEEESK_EEEEEPiyS9_ii9tupleProdEEvT0_T1_T2_T3_T4_T6_,@function
        .size           _ZN3cub18CUB_300001_SM_10006detail6reduce28DeviceReduceSingleTileKernelINS2_10policy_hubIiyN4cuda3std3__44plusIiEEE10Policy1000EN6thrust24THRUST_300001_SM_1000_NS12zip_iteratorINS7_5tupleIJNSD_6detail15normal_iteratorINSD_10device_ptrIiEEEESK_EEEEEPiyS9_ii9tupleProdEEvT0_T1_T2_T3_T4_T6_,(.L_x_787 - _ZN3cub18CUB_300001_SM_10006detail6reduce28DeviceReduceSingleTileKernelINS2_10policy_hubIiyN4cuda3std3__44plusIiEEE10Policy1000EN6thrust24THRUST_300001_SM_1000_NS12zip_iteratorINS7_5tupleIJNSD_6detail15normal_iteratorINSD_10device_ptrIiEEEESK_EEEEEPiyS9_ii9tupleProdEEvT0_T1_T2_T3_T4_T6_)
        .other          _ZN3cub18CUB_300001_SM_10006detail6reduce28DeviceReduceSingleTileKernelINS2_10policy_hubIiyN4cuda3std3__44plusIiEEE10Policy1000EN6thrust24THRUST_300001_SM_1000_NS12zip_iteratorINS7_5tupleIJNSD_6detail15normal_iteratorINSD_10device_ptrIiEEEESK_EEEEEPiyS9_ii9tupleProdEEvT0_T1_T2_T3_T4_T6_,@"STO_CUDA_ENTRY STV_DEFAULT"
_ZN3cub18CUB_300001_SM_10006detail6reduce28DeviceReduceSingleTileKernelINS2_10policy_hubIiyN4cuda3std3__44plusIiEEE10Policy1000EN6thrust24THRUST_300001_SM_1000_NS12zip_iteratorINS7_5tupleIJNSD_6detail15normal_iteratorINSD_10device_ptrIiEEEESK_EEEEEPiyS9_ii9tupleProdEEvT0_T1_T2_T3_T4_T6_:
.text._ZN3cub18CUB_300001_SM_10006detail6reduce28DeviceReduceSingleTileKernelINS2_10policy_hubIiyN4cuda3std3__44plusIiEEE10Policy1000EN6thrust24THRUST_300001_SM_1000_NS12zip_iteratorINS7_5tupleIJNSD_6detail15normal_iteratorINSD_10device_ptrIiEEEESK_EEEEEPiyS9_ii9tupleProdEEvT0_T1_T2_T3_T4_T6_:
[----:B------:R-:W-:Y:S01]  /*0000*/  LDC R1, c[0x0][0x37c] ;  /* 0x0000df00ff017b82 */ /* 0x000fe20000000800 */
[----:B------:R-:W0:Y:S01]  /*0010*/  LDCU.64 UR4, c[0x0][0x398] ;  /* 0x00007300ff0477ac */ /* 0x000e220008000a00 */
[----:B------:R-:W1:Y:S01]  /*0020*/  LDCU.64 UR6, c[0x0][0x358] ;  /* 0x00006b00ff0677ac */ /* 0x000e620008000a00 */
[----:B0-----:R-:W-:Y:S02]  /*0030*/  IMAD.U32 R6, RZ, RZ, UR4 ;  /* 0x00000004ff067e24 */ /* 0x001fe4000f8e00ff */
[----:B------:R-:W-:-:S03]  /*0040*/  IMAD.U32 R7, RZ, RZ, UR5 ;  /* 0x00000005ff077e24 */ /* 0x000fc6000f8e00ff */
[----:B------:R-:W-:-:S04]  /*0050*/  ISETP.NE.U32.AND P0, PT, R6, RZ, PT ;  /* 0x000000ff0600720c */ /* 0x000fc80003f05070 */
[----:B------:R-:W-:-:S13]  /*0060*/  ISETP.NE.AND.EX P0, PT, R7, RZ, PT, P0 ;  /* 0x000000ff0700720c */ /* 0x000fda0003f05300 */
[----:B-1----:R-:W-:Y:S05]  /*0070*/  @P0 BRA `(.L_x_271) ;  /* 0x00000000001c0947 */ /* 0x002fea0003800000 */
[----:B------:R-:W0:Y:S02]  /*0080*/  S2R R0, SR_TID.X ;  /* 0x0000000000007919 */ /* 0x000e240000002100 */
[----:B0-----:R-:W-:-:S13]  /*0090*/  ISETP.NE.AND P0, PT, R0, RZ, PT ;  /* 0x000000ff0000720c */ /* 0x001fda0003f05270 */
[----:B------:R-:W-:Y:S05]  /*00a0*/  @P0 EXIT ;  /* 0x000000000000094d */ /* 0x000fea0003800000 */
[----:B------:R-:W0:Y:S08]  /*00b0*/  LDC R5, c[0x0][0x3a4] ;  /* 0x0000e900ff057b82 */ /* 0x000e300000000800 */
[----:B------:R-:W0:Y:S02]  /*00c0*/  LDC.64 R2, c[0x0][0x390] ;  /* 0x0000e400ff027b82 */ /* 0x000e240000000a00 */
[----:B0-----:R-:W-:Y:S01]  /*00d0*/  STG.E desc[UR6][R2.64], R5 ;  /* 0x0000000502007986 */ /* 0x001fe2000c101906 */
[----:B------:R-:W-:Y:S05]  /*00e0*/  EXIT ;  /* 0x000000000000794d */ /* 0x000fea0003800000 */
.L_x_271:
[----:B------:R-:W-:Y:S01]  /*00f0*/  ISETP.GT.U32.AND P0, PT, R6, 0xfff, PT ;  /* 0x00000fff0600780c */ /* 0x000fe20003f04070 */
[----:B------:R-:W-:Y:S03]  /*0100*/  BSSY.RECONVERGENT B0, `(.L_x_272) ;  /* 0x0000281000007945 */ /* 0x000fe60003800200 */
[----:B------:R-:W-:-:S13]  /*0110*/  ISETP.GT.U32.AND.EX P0, PT, R7, RZ, PT, P0 ;  /* 0x000000ff0700720c */ /* 0x000fda0003f04100 */
[----:B------:R-:W-:Y:S05]  /*0120*/  @P0 BRA `(.L_x_273) ;  /* 0x00000010007c0947 */ /* 0x000fea0003800000 */
[----:B------:R-:W0:Y:S01]  /*0130*/  S2R R9, SR_TID.X ;  /* 0x0000000000097919 */ /* 0x000e220000002100 */
[----:B------:R-:W-:Y:S01]  /*0140*/  BSSY.RECONVERGENT B1, `(.L_x_274) ;  /* 0x000000d000017945 */ /* 0x000fe20003800200 */
[----:B------:R-:W-:Y:S01]  /*0150*/  IMAD.MOV.U32 R0, RZ, RZ, RZ ;  /* 0x000000ffff007224 */ /* 0x000fe200078e00ff */
[----:B0-----:R-:W-:Y:S01]  /*0160*/  ISETP.GE.U32.AND P0, PT, R9, R6, PT ;  /* 0x000000060900720c */ /* 0x001fe20003f06070 */
[----:B------:R-:W-:-:S12]  /*0170*/  IMAD.MOV.U32 R11, RZ, RZ, R9 ;  /* 0x000000ffff0b7224 */ /* 0x000fd800078e0009 */
[----:B------:R-:W-:Y:S05]  /*0180*/  @P0 BRA `(.L_x_275) ;  /* 0x0000000000200947 */ /* 0x000fea0003800000 */
[----:B------:R-:W0:Y:S08]  /*0190*/  LDC.64 R2, c[0x0][0x380] ;  /* 0x0000e000ff027b82 */ /* 0x000e300000000a00 */
[----:B------:R-:W1:Y:S01]  /*01a0*/  LDC.64 R4, c[0x0][0x388] ;  /* 0x0000e200ff047b82 */ /* 0x000e620000000a00 */
[----:B0-----:R-:W-:-:S06]  /*01b0*/  IMAD.WIDE.U32 R2, R9, 0x4, R2 ;  /* 0x0000000409027825 */ /* 0x001fcc00078e0002 */
[----:B------:R-:W2:Y:S01]  /*01c0*/  LDG.E R2, desc[UR6][R2.64] ;  /* 0x0000000602027981 */ /* 0x000ea2000c1e1900 */
[----:B-1----:R-:W-:-:S06]  /*01d0*/  IMAD.WIDE.U32 R4, R9, 0x4, R4 ;  /* 0x0000000409047825 */ /* 0x002fcc00078e0004 */
[----:B------:R-:W2:Y:S01]  /*01e0*/  LDG.E R5, desc[UR6][R4.64] ;  /* 0x0000000604057981 */ /* 0x000ea2000c1e1900 */
[----:B------:R-:W-:Y:S02]  /*01f0*/  VIADD R11, R9, 0x100 ;  /* 0x00000100090b7836 */ /* 0x000fe40000000000 */
[----:B--2---:R-:W-:-:S07]  /*0200*/  IMAD R0, R2, R5, RZ ;  /* 0x0000000502007224 */ /* 0x004fce00078e02ff */
.L_x_275:
[----:B------:R-:W-:Y:S05]  /*0210*/  BSYNC.RECONVERGENT B1 ;  /* 0x0000000000017941 */ /* 0x000fea0003800200 */
.L_x_274:
[----:B------:R-:W-:Y:S01]  /*0220*/  ISETP.GE.U32.AND P0, PT, R11, R6, PT ;  /* 0x000000060b00720c */ /* 0x000fe20003f06070 */
[----:B------:R-:W-:-:S12]  /*0230*/  BSSY.RECONVERGENT B1, `(.L_x_276) ;  /* 0x0000096000017945 */ /* 0x000fd80003800200 */
[----:B------:R-:W-:Y:S05]  /*0240*/  @P0 BRA `(.L_x_277) ;  /* 0x0000000800500947 */ /* 0x000fea0003800000 */
[----:B------:R-:W-:Y:S01]  /*0250*/  LOP3.LUT R3, RZ, R11, RZ, 0x33, !PT ;  /* 0x0000000bff037212 */ /* 0x000fe200078e33ff */
[----:B------:R-:W-:Y:S04]  /*0260*/  BSSY.RECONVERGENT B2, `(.L_x_278) ;  /* 0x0000049000027945 */ /* 0x000fe80003800200 */
[----:B------:R-:W-:-:S05]  /*0270*/  IMAD.IADD R3, R3, 0x1, R6 ;  /* 0x0000000103037824 */ /* 0x000fca00078e0206 */
[C---:B------:R-:W-:Y:S02]  /*0280*/  ISETP.GE.U32.AND P0, PT, R3.reuse, 0xf00, PT ;  /* 0x00000f000300780c */ /* 0x040fe40003f06070 */
[----:B------:R-:W-:-:S04]  /*0290*/  LEA.HI R8, R3, 0x1, RZ, 0x18 ;  /* 0x0000000103087811 */ /* 0x000fc800078fc0ff */
[----:B------:R-:W-:-:S04]  /*02a0*/  LOP3.LUT R40, R8, 0xf, RZ, 0xc0, !PT ;  /* 0x0000000f08287812 */ /* 0x000fc800078ec0ff */
[----:B------:R-:W-:-:S03]  /*02b0*/  ISETP.NE.AND P1, PT, R40, RZ, PT ;  /* 0x000000ff2800720c */ /* 0x000fc60003f25270 */
[----:B------:R-:W-:Y:S10]  /*02c0*/  @!P0 BRA `(.L_x_279) ;  /* 0x0000000400088947 */ /* 0x000ff40003800000 */
[----:B------:R-:W0:Y:S01]  /*02d0*/  LDCU.128 UR8, c[0x0][0x380] ;  /* 0x00007000ff0877ac */ /* 0x000e220008000c00 */
[----:B------:R-:W-:Y:S01]  /*02e0*/  IMAD.WIDE.U32 R2, R11, 0x4, RZ ;  /* 0x000000040b027825 */ /* 0x000fe200078e00ff */
[----:B------:R-:W-:Y:S02]  /*02f0*/  LOP3.LUT R10, R8, 0x1fffff0, RZ, 0xc0, !PT ;  /* 0x01fffff0080a7812 */ /* 0x000fe400078ec0ff */
[----:B------:R-:W-:-:S03]  /*0300*/  LOP3.LUT R4, R2, 0x2000, RZ, 0xfc, !PT ;  /* 0x0000200002047812 */ /* 0x000fc600078efcff */
[----:B------:R-:W-:Y:S01]  /*0310*/  IMAD.MOV R10, RZ, RZ, -R10 ;  /* 0x000000ffff0a7224 */ /* 0x000fe200078e0a0a */
[C---:B0-----:R-:W-:Y:S02]  /*0320*/  IADD3 R2, P0, PT, R4.reuse, UR8, RZ ;  /* 0x0000000804027c10 */ /* 0x041fe4000ff1e0ff */
[----:B------:R-:W-:Y:S02]  /*0330*/  IADD3 R4, P2, PT, R4, UR10, RZ ;  /* 0x0000000a04047c10 */ /* 0x000fe4000ff5e0ff */
[C---:B------:R-:W-:Y:S02]  /*0340*/  IADD3.X R13, PT, PT, R3.reuse, UR9, RZ, P0, !PT ;  /* 0x00000009030d7c10 */ /* 0x040fe400087fe4ff */
[----:B------:R-:W-:-:S09]  /*0350*/  IADD3.X R5, PT, PT, R3, UR11, RZ, P2, !PT ;  /* 0x0000000b03057c10 */ /* 0x000fd200097fe4ff */
.L_x_280:
[----:B------:R-:W-:Y:S01]  /*0360*/  IMAD.MOV.U32 R3, RZ, RZ, R13 ;  /* 0x000000ffff037224 */ /* 0x000fe200078e000d */
        /* <DEDUP_REMOVED lines=30> */
[----:B------:R0:W5:Y:S04]  /*0550*/  LDG.E R14, desc[UR6][R2.64+0x1c00] ;  /* 0x001c0006020e7981 */ /* 0x000168000c1e1900 */
[----:B------:R1:W5:Y:S01]  /*0560*/  LDG.E R15, desc[UR6][R4.64+0x1c00] ;  /* 0x001c0006040f7981 */ /* 0x000362000c1e1900 */
[----:B------:R-:W-:-:S05]  /*0570*/  VIADD R10, R10, 0x10 ;  /* 0x000000100a0a7836 */ /* 0x000fca0000000000 */
[----:B------:R-:W-:Y:S02]  /*0580*/  ISETP.NE.AND P0, PT, R10, RZ, PT ;  /* 0x000000ff0a00720c */ /* 0x000fe40003f05270 */
[----:B0-----:R-:W-:Y:S02]  /*0590*/  IADD3 R2, P2, PT, R2, 0x4000, RZ ;  /* 0x0000400002027810 */ /* 0x001fe40007f5e0ff */
[----:B-1----:R-:W-:Y:S01]  /*05a0*/  IADD3 R4, P3, PT, R4, 0x4000, RZ ;  /* 0x0000400004047810 */ /* 0x002fe20007f7e0ff */
[----:B------:R-:W-:-:S04]  /*05b0*/  VIADD R11, R11, 0x1000 ;  /* 0x000010000b0b7836 */ /* 0x000fc80000000000 */
[----:B------:R-:W-:Y:S02]  /*05c0*/  IMAD.X R5, RZ, RZ, R5, P3 ;  /* 0x000000ffff057224 */ /* 0x000fe400018e0605 */
[----:B--2---:R-:W-:-:S04]  /*05d0*/  IMAD R41, R41, R42, R0 ;  /* 0x0000002a29297224 */ /* 0x004fc800078e0200 */
[----:B---3--:R-:W-:-:S04]  /*05e0*/  IMAD R41, R44, R43, R41 ;  /* 0x0000002b2c297224 */ /* 0x008fc800078e0229 */
[----:B----4-:R-:W-:-:S04]  /*05f0*/  IMAD R38, R38, R39, R41 ;  /* 0x0000002726267224 */ /* 0x010fc800078e0229 */
[----:B-----5:R-:W-:-:S04]  /*0600*/  IMAD R36, R36, R37, R38 ;  /* 0x0000002524247224 */ /* 0x020fc800078e0226 */
[----:B------:R-:W-:-:S04]  /*0610*/  IMAD R34, R34, R35, R36 ;  /* 0x0000002322227224 */ /* 0x000fc800078e0224 */
        /* <DEDUP_REMOVED lines=9> */
[----:B------:R-:W-:Y:S02]  /*06b0*/  IMAD R12, R13, R12, R16 ;  /* 0x0000000c0d0c7224 */ /* 0x000fe400078e0210 */
[----:B------:R-:W-:Y:S02]  /*06c0*/  IMAD.X R13, RZ, RZ, R3, P2 ;  /* 0x000000ffff0d7224 */ /* 0x000fe400010e0603 */
[----:B------:R-:W-:Y:S01]  /*06d0*/  IMAD R0, R14, R15, R12 ;  /* 0x0000000f0e007224 */ /* 0x000fe200078e020c */
[----:B------:R-:W-:Y:S06]  /*06e0*/  @P0 BRA `(.L_x_280) ;  /* 0xfffffffc001c0947 */ /* 0x000fec000383ffff */
.L_x_279:
[----:B------:R-:W-:Y:S05]  /*06f0*/  BSYNC.RECONVERGENT B2 ;  /* 0x0000000000027941 */ /* 0x000fea0003800200 */
.L_x_278:
[----:B------:R-:W-:Y:S05]  /*0700*/  @!P1 BRA `(.L_x_277) ;  /* 0x0000000400209947 */ /* 0x000fea0003800000 */
[----:B------:R-:W-:Y:S01]  /*0710*/  ISETP.GE.U32.AND P0, PT, R40, 0x8, PT ;  /* 0x000000082800780c */ /* 0x000fe20003f06070 */
[----:B------:R-:W-:Y:S01]  /*0720*/  BSSY.RECONVERGENT B2, `(.L_x_281) ;  /* 0x0000021000027945 */ /* 0x000fe20003800200 */
[----:B------:R-:W-:-:S04]  /*0730*/  LOP3.LUT R26, R8, 0x7, RZ, 0xc0, !PT ;  /* 0x00000007081a7812 */ /* 0x000fc800078ec0ff */
[----:B------:R-:W-:-:S07]  /*0740*/  ISETP.NE.AND P1, PT, R26, RZ, PT ;  /* 0x000000ff1a00720c */ /* 0x000fce0003f25270 */
[----:B------:R-:W-:Y:S06]  /*0750*/  @!P0 BRA `(.L_x_282) ;  /* 0x0000000000748947 */ /* 0x000fec0003800000 */
[----:B------:R-:W0:Y:S08]  /*0760*/  LDC.64 R2, c[0x0][0x380] ;  /* 0x0000e000ff027b82 */ /* 0x000e300000000a00 */
[----:B------:R-:W1:Y:S01]  /*0770*/  LDC.64 R4, c[0x0][0x388] ;  /* 0x0000e200ff047b82 */ /* 0x000e620000000a00 */
[----:B0-----:R-:W-:-:S05]  /*0780*/  IMAD.WIDE R2, R11, 0x4, R2 ;  /* 0x000000040b027825 */ /* 0x001fca00078e0202 */
[----:B------:R-:W2:Y:S01]  /*0790*/  LDG.E R13, desc[UR6][R2.64] ;  /* 0x00000006020d7981 */ /* 0x000ea2000c1e1900 */
[----:B-1----:R-:W-:-:S03]  /*07a0*/  IMAD.WIDE R4, R11, 0x4, R4 ;  /* 0x000000040b047825 */ /* 0x002fc600078e0204 */
[----:B------:R-:W3:Y:S04]  /*07b0*/  LDG.E R15, desc[UR6][R2.64+0x400] ;  /* 0x00040006020f7981 */ /* 0x000ee8000c1e1900 */
[----:B------:R-:W2:Y:S04]  /*07c0*/  LDG.E R10, desc[UR6][R4.64] ;  /* 0x00000006040a7981 */ /* 0x000ea8000c1e1900 */
        /* <DEDUP_REMOVED lines=22> */
.L_x_282:
[----:B------:R-:W-:Y:S05]  /*0930*/  BSYNC.RECONVERGENT B2 ;  /* 0x0000000000027941 */ /* 0x000fea0003800200 */
.L_x_281:
        /* <DEDUP_REMOVED lines=23> */
.L_x_284:
[----:B------:R-:W-:Y:S05]  /*0ab0*/  BSYNC.RECONVERGENT B2 ;  /* 0x0000000000027941 */ /* 0x000fea0003800200 */
.L_x_283:
[----:B------:R-:W-:Y:S05]  /*0ac0*/  @!P1 BRA `(.L_x_277) ;  /* 0x0000000000309947 */ /* 0x000fea0003800000 */
[----:B------:R-:W0:Y:S01]  /*0ad0*/  LDC.64 R14, c[0x0][0x380] ;  /* 0x0000e000ff0e7b82 */ /* 0x000e220000000a00 */
[----:B------:R-:W-:-:S07]  /*0ae0*/  IMAD.MOV R8, RZ, RZ, -R8 ;  /* 0x000000ffff087224 */ /* 0x000fce00078e0a08 */
[----:B------:R-:W1:Y:S02]  /*0af0*/  LDC.64 R12, c[0x0][0x388] ;  /* 0x0000e200ff0c7b82 */ /* 0x000e640000000a00 */
.L_x_285:
[----:B-1----:R-:W-:-:S04]  /*0b00*/  IMAD.WIDE R2, R11, 0x4, R12 ;  /* 0x000000040b027825 */ /* 0x002fc800078e020c */
[C---:B0-----:R-:W-:Y:S02]  /*0b10*/  IMAD.WIDE R4, R11.reuse, 0x4, R14 ;  /* 0x000000040b047825 */ /* 0x041fe400078e020e */
[----:B------:R-:W2:Y:S04]  /*0b20*/  LDG.E R2, desc[UR6][R2.64] ;  /* 0x0000000602027981 */ /* 0x000ea8000c1e1900 */
[----:B------:R-:W2:Y:S01]  /*0b30*/  LDG.E R5, desc[UR6][R4.64] ;  /* 0x0000000604057981 */ /* 0x000ea2000c1e1900 */
[----:B------:R-:W-:Y:S02]  /*0b40*/  VIADD R8, R8, 0x1 ;  /* 0x0000000108087836 */ /* 0x000fe40000000000 */
[----:B------:R-:W-:-:S03]  /*0b50*/  VIADD R11, R11, 0x100 ;  /* 0x000001000b0b7836 */ /* 0x000fc60000000000 */
[----:B------:R-:W-:Y:S01]  /*0b60*/  ISETP.NE.AND P0, PT, R8, RZ, PT ;  /* 0x000000ff0800720c */ /* 0x000fe20003f05270 */
[----:B--2---:R-:W-:-:S12]  /*0b70*/  IMAD R0, R5, R2, R0 ;  /* 0x0000000205007224 */ /* 0x004fd800078e0200 */
[----:B------:R-:W-:Y:S05]  /*0b80*/  @P0 BRA `(.L_x_285) ;  /* 0xfffffffc00dc0947 */ /* 0x000fea000383ffff */
.L_x_277:
[----:B------:R-:W-:Y:S05]  /*0b90*/  BSYNC.RECONVERGENT B1 ;  /* 0x0000000000017941 */ /* 0x000fea0003800200 */
.L_x_276:
[----:B------:R-:W-:-:S04]  /*0ba0*/  ISETP.GE.U32.AND P0, PT, R6, 0x100, PT ;  /* 0x000001000600780c */ /* 0x000fc80003f06070 */
[----:B------:R-:W-:-:S13]  /*0bb0*/  ISETP.GE.U32.AND.EX P0, PT, R7, RZ, PT, P0 ;  /* 0x000000ff0700720c */ /* 0x000fda0003f06100 */
[----:B------:R-:W-:Y:S05]  /*0bc0*/  @!P0 BRA `(.L_x_286) ;  /* 0x0000000000ac8947 */ /* 0x000fea0003800000 */
[----:B------:R-:W0:Y:S01]  /*0bd0*/  S2R R6, SR_LANEID ;  /* 0x0000000000067919 */ /* 0x000e220000000000 */
[----:B------:R-:W-:Y:S01]  /*0be0*/  ISETP.NE.AND P5, PT, R9, RZ, PT ;  /* 0x000000ff0900720c */ /* 0x000fe20003fa5270 */
[----:B------:R-:W1:Y:S01]  /*0bf0*/  SHFL.DOWN PT, R2, R0, 0x1, 0x1f ;  /* 0x08201f0000027f89 */ /* 0x000e6200000e0000 */
[C---:B0-----:R-:W-:Y:S02]  /*0c00*/  ISETP.GT.AND P0, PT, R6.reuse, 0x1e, PT ;  /* 0x0000001e0600780c */ /* 0x041fe40003f04270 */
[----:B------:R-:W-:Y:S02]  /*0c10*/  ISETP.NE.AND P1, PT, R6, RZ, PT ;  /* 0x000000ff0600720c */ /* 0x000fe40003f25270 */
        /* <DEDUP_REMOVED lines=10> */
[----:B------:R-:W-:Y:S02]  /*0cc0*/  ISETP.GT.AND P0, PT, R6, 0x17, PT ;  /* 0x000000170600780c */ /* 0x000fe40003f04270 */
[----:B------:R-:W-:Y:S01]  /*0cd0*/  @!P1 MOV R4, 0x400 ;  /* 0x0000040000049802 */ /* 0x000fe20000000f00 */
[----:B------:R-:W-:Y:S01]  /*0ce0*/  IMAD.IADD R5, R2, 0x1, R5 ;  /* 0x0000000102057824 */ /* 0x000fe200078e0205 */
[----:B------:R-:W-:Y:S02]  /*0cf0*/  @!P1 SHF.R.U32.HI R2, RZ, 0x3, R9 ;  /* 0x00000003ff029819 */ /* 0x000fe40000011609 */
[----:B-1----:R-:W-:-:S02]  /*0d00*/  @!P1 LEA R7, R7, R4, 0x18 ;  /* 0x0000000407079211 */ /* 0x002fc400078ec0ff */
        /* <DEDUP_REMOVED lines=23> */
.L_x_286:
        /* <DEDUP_REMOVED lines=11> */
[----:B------:R-:W-:Y:S02]  /*0f30*/  ISETP.NE.AND P1, PT, R10, RZ, PT ;  /* 0x000000ff0a00720c */ /* 0x000fe40003f25270 */
[----:B-1----:R-:W-:Y:S02]  /*0f40*/  SEL R5, R2, RZ, !P0 ;  /* 0x000000ff02057207 */ /* 0x002fe40004000000 */
[----:B------:R-:W-:Y:S01]  /*0f50*/  ISETP.GT.AND P0, PT, R8, R3, PT ;  /* 0x000000030800720c */ /* 0x000fe20003f04270 */
[----:B------:R-:W-:Y:S02]  /*0f60*/  VIADD R8, R10, 0x4 ;  /* 0x000000040a087836 */ /* 0x000fe40000000000 */
[----:B------:R-:W-:-:S06]  /*0f70*/  IMAD.IADD R2, R5, 0x1, R0 ;  /* 0x0000000105027824 */ /* 0x000fcc00078e0200 */
[----:B------:R-:W0:Y:S01]  /*0f80*/  @!P1 S2R R11, SR_CgaCtaId ;  /* 0x00000000000b9919 */ /* 0x000e220000008800 */
[----:B------:R-:W1:Y:S02]  /*0f90*/  SHFL.DOWN PT, R4, R2, 0x2, R3 ;  /* 0x0840000002047989 */ /* 0x000e6400000e0003 */
[----:B-1----:R-:W-:Y:S02]  /*0fa0*/  SEL R5, R4, RZ, !P0 ;  /* 0x000000ff04057207 */ /* 0x002fe40004000000 */
[----:B------:R-:W-:Y:S01]  /*0fb0*/  ISETP.GT.AND P0, PT, R8, R3, PT ;  /* 0x000000030800720c */ /* 0x000fe20003f04270 */
[----:B------:R-:W-:Y:S02]  /*0fc0*/  VIADD R8, R10, 0x10 ;  /* 0x000000100a087836 */ /* 0x000fe40000000000 */
[----:B------:R-:W-:Y:S02]  /*0fd0*/  IMAD.IADD R4, R2, 0x1, R5 ;  /* 0x0000000102047824 */ /* 0x000fe400078e0205 */
[----:B------:R-:W-:Y:S01]  /*0fe0*/  VIADD R2, R10, 0x8 ;  /* 0x000000080a027836 */ /* 0x000fe20000000000 */
[----:B------:R-:W-:-:S02]  /*0ff0*/  @!P1 MOV R10, 0x400 ;  /* 0x00000400000a9802 */ /* 0x000fc40000000f00 */
[----:B------:R-:W1:Y:S02]  /*1000*/  SHFL.DOWN PT, R5, R4, 0x4, R3 ;  /* 0x0880000004057989 */ /* 0x000e6400000e0003 */
[----:B0-----:R-:W-:Y:S02]  /*1010*/  @!P1 LEA R11, R11, R10, 0x18 ;  /* 0x0000000a0b0b9211 */ /* 0x001fe400078ec0ff */
[----:B-1----:R-:W-:Y:S02]  /*1020*/  SEL R5, R5, RZ, !P0 ;  /* 0x000000ff05057207 */ /* 0x002fe40004000000 */
        /* <DEDUP_REMOVED lines=30> */
[----:B------:R-:W1:Y:S04]  /*1210*/  LDS.128 R8, [UR4+0x10] ;  /* 0x00001004ff087984 */ /* 0x000e680008000c00 */
[----:B0-----:R-:W0:Y:S04]  /*1220*/  LDS R0, [UR4+0xc] ;  /* 0x00000c04ff007984 */ /* 0x001e280008000800 */
[----:B------:R-:W2:Y:S01]  /*1230*/  LDS.64 R2, [UR4+0x20] ;  /* 0x00002004ff027984 */ /* 0x000ea20008000a00 */
[----:B-1----:R-:W-:Y:S02]  /*1240*/  SEL R8, R8, RZ, P0 ;  /* 0x000000ff08087207 */ /* 0x002fe40000000000 */
[----:B------:R-:W-:-:S02]  /*1250*/  ISETP.GT.U32.AND P0, PT, R6, 0xe0, PT ;  /* 0x000000e00600780c */ /* 0x000fc40003f04070 */
[----:B0-----:R-:W-:Y:S02]  /*1260*/  SEL R0, R0, RZ, P6 ;  /* 0x000000ff00007207 */ /* 0x001fe40003000000 */
        /* <DEDUP_REMOVED lines=8> */
[----:B------:R-:W-:-:S04]  /*12f0*/  IADD3 R0, PT, PT, R2, R0, R11 ;  /* 0x0000000002007210 */ /* 0x000fc80007ffe00b */
[----:B------:R-:W-:Y:S01]  /*1300*/  IADD3 R5, PT, PT, R0, R3, RZ ;  /* 0x0000000300057210 */ /* 0x000fe20007ffe0ff */
[----:B------:R-:W-:Y:S06]  /*1310*/  BRA `(.L_x_287) ;  /* 0x00000014007c7947 */ /* 0x000fec0003800000 */
.L_x_273:
[----:B------:R-:W0:Y:S01]  /*1320*/  S2R R0, SR_TID.X ;  /* 0x0000000000007919 */ /* 0x000e220000002100 */
[----:B------:R-:W0:Y:S08]  /*1330*/  LDC.64 R2, c[0x0][0x380] ;  /* 0x0000e000ff027b82 */ /* 0x000e300000000a00 */
[----:B------:R-:W1:Y:S01]  /*1340*/  LDC.64 R4, c[0x0][0x388] ;  /* 0x0000e200ff047b82 */ /* 0x000e620000000a00 */
[----:B0-----:R-:W-:-:S04]  /*1350*/  IMAD.WIDE.U32 R2, R0, 0x4, R2 ;  /* 0x0000000400027825 */ /* 0x001fc800078e0002 */
[----:B-1----:R-:W-:Y:S01]  /*1360*/  IMAD.WIDE.U32 R4, R0, 0x4, R4 ;  /* 0x0000000400047825 */ /* 0x002fe200078e0004 */
        /* <DEDUP_REMOVED lines=32> */
[----:B------:R-:W-:Y:S01]  /*1570*/  IADD3 R43, P1, PT, R6, -0x1000, RZ ;  /* 0xfffff000062b7810 */ /* 0x000fe20007f3e0ff */
[----:B------:R-:W-:Y:S01]  /*1580*/  UMOV UR9, 0x1000 ;  /* 0x0000100000097882 */ /* 0x000fe20000000000 */
[----:B------:R-:W-:-:S02]  /*1590*/  UMOV UR4, URZ ;  /* 0x000000ff00047c82 */ /* 0x000fc40008000000 */
[----:B------:R-:W-:Y:S01]  /*15a0*/  ISETP.GE.U32.AND P0, PT, R43, 0x1000, PT ;  /* 0x000010002b00780c */ /* 0x000fe20003f06070 */
[----:B--2---:R-:W-:-:S04]  /*15b0*/  IMAD R26, R26, R27, RZ ;  /* 0x0000001b1a1a7224 */ /* 0x004fc800078e02ff */
        /* <DEDUP_REMOVED lines=11> */
[----:B------:R-:W-:Y:S01]  /*1670*/  IMAD R15, R15, R12, R16 ;  /* 0x0000000c0f0f7224 */ /* 0x000fe200078e0210 */
[----:B------:R-:W-:-:S04]  /*1680*/  IADD3.X R12, PT, PT, R7, -0x1, RZ, P1, !PT ;  /* 0xffffffff070c7810 */ /* 0x000fc80000ffe4ff */
[----:B------:R-:W-:Y:S01]  /*1690*/  ISETP.GE.U32.AND.EX P0, PT, R12, RZ, PT, P0 ;  /* 0x000000ff0c00720c */ /* 0x000fe20003f06100 */
[----:B------:R-:W-:-:S04]  /*16a0*/  IMAD R8, R11, R8, R15 ;  /* 0x000000080b087224 */ /* 0x000fc800078e020f */
[----:B------:R-:W-:-:S04]  /*16b0*/  IMAD R8, R9, R14, R8 ;  /* 0x0000000e09087224 */ /* 0x000fc800078e0208 */
[----:B------:R-:W-:-:S04]  /*16c0*/  IMAD R13, R13, R10, R8 ;  /* 0x0000000a0d0d7224 */ /* 0x000fc800078e0208 */
[----:B------:R-:W-:Y:S05]  /*16d0*/  @!P0 BRA `(.L_x_288) ;  /* 0x0000000400108947 */ /* 0x000fea0003800000 */
[----:B------:R-:W0:Y:S01]  /*16e0*/  LDC.64 R6, c[0x0][0x398] ;  /* 0x0000e600ff067b82 */ /* 0x000e220000000a00 */
[----:B------:R-:W-:Y:S01]  /*16f0*/  UMOV UR9, 0x1000 ;  /* 0x0000100000097882 */ /* 0x000fe20000000000 */
[----:B------:R-:W-:-:S05]  /*1700*/  UMOV UR4, URZ ;  /* 0x000000ff00047c82 */ /* 0x000fca0008000000 */
.L_x_290:
[----:B------:R-:W-:Y:S02]  /*1710*/  USHF.L.U32 UR5, UR9, 0x2, URZ ;  /* 0x0000000209057899 */ /* 0x000fe400080006ff */
[----:B------:R-:W-:-:S04]  /*1720*/  USHF.L.U64.HI UR8, UR9, 0x2, UR4 ;  /* 0x0000000209087899 */ /* 0x000fc80008010204 */
[----:B------:R-:W-:Y:S02]  /*1730*/  IADD3 R10, P0, PT, R2, UR5, RZ ;  /* 0x00000005020a7c10 */ /* 0x000fe4000ff1e0ff */
[----:B------:R-:W-:Y:S02]  /*1740*/  IADD3 R8, P1, PT, R4, UR5, RZ ;  /* 0x0000000504087c10 */ /* 0x000fe4000ff3e0ff */
[----:B------:R-:W-:Y:S02]  /*1750*/  IADD3.X R11, PT, PT, R3, UR8, RZ, P0, !PT ;  /* 0x00000008030b7c10 */ /* 0x000fe400087fe4ff */
        /* <DEDUP_REMOVED lines=32> */
[----:B------:R0:W5:Y:S02]  /*1960*/  LDG.E R9, desc[UR6][R8.64+0x3c00] ;  /* 0x003c000608097981 */ /* 0x000164000c1e1900 */
[----:B0-----:R-:W-:-:S04]  /*1970*/  IADD3 R8, P1, PT, R6, -UR9, RZ ;  /* 0x8000000906087c10 */ /* 0x001fc8000ff3e0ff */
[----:B------:R-:W-:Y:S02]  /*1980*/  ISETP.GE.U32.AND P0, PT, R8, 0x1000, PT ;  /* 0x000010000800780c */ /* 0x000fe40003f06070 */
[----:B------:R-:W-:-:S04]  /*1990*/  IADD3.X R8, PT, PT, R7, ~UR4, RZ, P1, !PT ;  /* 0x8000000407087c10 */ /* 0x000fc80008ffe4ff */
[----:B------:R-:W-:Y:S01]  /*19a0*/  ISETP.GE.U32.AND.EX P0, PT, R8, RZ, PT, P0 ;  /* 0x000000ff0800720c */ /* 0x000fe20003f06100 */
        /* <DEDUP_REMOVED lines=16> */
[----:B------:R-:W-:Y:S06]  /*1ab0*/  @!P0 BRA `(.L_x_289) ;  /* 0x0000000800ec8947 */ /* 0x000fec0003800000 */
[----:B------:R-:W-:-:S04]  /*1ac0*/  UIADD3 UR9, UP0, UPT, UR9, 0x1000, URZ ;  /* 0x0000100009097890 */ /* 0x000fc8000ff1e0ff */
[----:B------:R-:W-:Y:S02]  /*1ad0*/  UIADD3.X UR4, UPT, UPT, URZ, UR4, URZ, UP0, !UPT ;  /* 0x00000004ff047290 */ /* 0x000fe400087fe4ff */
[----:B------:R-:W-:-:S04]  /*1ae0*/  ISETP.LT.U32.AND P0, PT, R43, UR9, PT ;  /* 0x000000092b007c0c */ /* 0x000fc8000bf01070 */
[----:B------:R-:W-:-:S05]  /*1af0*/  IMAD.U32 R9, RZ, RZ, UR4 ;  /* 0x00000004ff097e24 */ /* 0x000fca000f8e00ff */
[----:B------:R-:W-:-:S13]  /*1b00*/  ISETP.GT.U32.AND.EX P0, PT, R9, R12, PT, P0 ;  /* 0x0000000c0900720c */ /* 0x000fda0003f04100 */
[----:B------:R-:W-:Y:S05]  /*1b10*/  @!P0 BRA `(.L_x_290) ;  /* 0xfffffff800fc8947 */ /* 0x000fea000383ffff */
.L_x_288:
[C---:B------:R-:W-:Y:S01]  /*1b20*/  VIADD R3, R6.reuse, -UR9 ;  /* 0x8000000906037c36 */ /* 0x040fe20008000000 */
[----:B------:R-:W-:Y:S01]  /*1b30*/  ISETP.LE.U32.AND P1, PT, R6, UR9, PT ;  /* 0x0000000906007c0c */ /* 0x000fe2000bf23070 */
[----:B------:R-:W-:Y:S01]  /*1b40*/  IMAD.U32 R2, RZ, RZ, UR4 ;  /* 0x00000004ff027e24 */ /* 0x000fe2000f8e00ff */
[----:B------:R-:W-:Y:S02]  /*1b50*/  BSSY.RECONVERGENT B1, `(.L_x_289) ;  /* 0x00000b1000017945 */ /* 0x000fe40003800200 */
[----:B------:R-:W-:-:S04]  /*1b60*/  ISETP.GE.AND P0, PT, R0, R3, PT ;  /* 0x000000030000720c */ /* 0x000fc80003f06270 */
[----:B------:R-:W-:-:S13]  /*1b70*/  ISETP.GE.U32.OR.EX P0, PT, R2, R7, P0, P1 ;  /* 0x000000070200720c */ /* 0x000fda0000706510 */
[----:B------:R-:W-:Y:S05]  /*1b80*/  @P0 BRA `(.L_x_291) ;  /* 0x0000000800b40947 */ /* 0x000fea0003800000 */
[----:B------:R-:W-:Y:S01]  /*1b90*/  LOP3.LUT R3, RZ, R0, RZ, 0x33, !PT ;  /* 0x00000000ff037212 */ /* 0x000fe200078e33ff */
[----:B------:R-:W-:Y:S03]  /*1ba0*/  BSSY.RECONVERGENT B2, `(.L_x_292) ;  /* 0x000004c000027945 */ /* 0x000fe60003800200 */
[----:B------:R-:W-:Y:S01]  /*1bb0*/  IADD3 R3, PT, PT, R6, -UR9, R3 ;  /* 0x8000000906037c10 */ /* 0x000fe2000fffe003 */
[----:B------:R-:W-:-:S03]  /*1bc0*/  IMAD.MOV.U32 R6, RZ, RZ, R0 ;  /* 0x000000ffff067224 */ /* 0x000fc600078e0000 */
[C---:B------:R-:W-:Y:S02]  /*1bd0*/  ISETP.GE.U32.AND P1, PT, R3.reuse, 0xf00, PT ;  /* 0x00000f000300780c */ /* 0x040fe40003f26070 */
[----:B------:R-:W-:-:S04]  /*1be0*/  LEA.HI R7, R3, 0x1, RZ, 0x18 ;  /* 0x0000000103077811 */ /* 0x000fc800078fc0ff */
[----:B------:R-:W-:-:S04]  /*1bf0*/  LOP3.LUT R40, R7, 0xf, RZ, 0xc0, !PT ;  /* 0x0000000f07287812 */ /* 0x000fc800078ec0ff */
[----:B------:R-:W-:-:S03]  /*1c00*/  ISETP.NE.AND P0, PT, R40, RZ, PT ;  /* 0x000000ff2800720c */ /* 0x000fc60003f05270 */
[----:B------:R-:W-:Y:S10]  /*1c10*/  @!P1 BRA `(.L_x_293) ;  /* 0x0000000400109947 */ /* 0x000ff40003800000 */
[----:B------:R-:W0:Y:S01]  /*1c20*/  LDCU.128 UR12, c[0x0][0x380] ;  /* 0x00007000ff0c77ac */ /* 0x000e220008000c00 */
[----:B------:R-:W-:Y:S01]  /*1c30*/  IADD3 R3, P1, PT, R0, UR9, RZ ;  /* 0x0000000900037c10 */ /* 0x000fe2000ff3e0ff */
[----:B------:R-:W-:Y:S01]  /*1c40*/  IMAD.MOV.U32 R6, RZ, RZ, R0 ;  /* 0x000000ffff067224 */ /* 0x000fe200078e0000 */
[----:B------:R-:W-:-:S03]  /*1c50*/  LOP3.LUT R8, R7, 0x1fffff0, RZ, 0xc0, !PT ;  /* 0x01fffff007087812 */ /* 0x000fc600078ec0ff */
[----:B------:R-:W-:Y:S01]  /*1c60*/  IMAD.X R4, RZ, RZ, UR4, P1 ;  /* 0x00000004ff047e24 */ /* 0x000fe200088e06ff */
[----:B------:R-:W-:Y:S01]  /*1c70*/  LEA R2, P1, R3, 0x2000, 0x2 ;  /* 0x0000200003027811 */ /* 0x000fe200078210ff */
[----:B------:R-:W-:-:S03]  /*1c80*/  IMAD.MOV R8, RZ, RZ, -R8 ;  /* 0x000000ffff087224 */ /* 0x000fc600078e0a08 */
[----:B------:R-:W-:Y:S02]  /*1c90*/  LEA.HI.X R3, R3, RZ, R4, 0x2, P1 ;  /* 0x000000ff03037211 */ /* 0x000fe400008f1404 */
[C---:B0-----:R-:W-:Y:S02]  /*1ca0*/  IADD3 R4, P1, PT, R2.reuse, UR12, RZ ;  /* 0x0000000c02047c10 */ /* 0x041fe4000ff3e0ff */
[----:B------:R-:W-:Y:S02]  /*1cb0*/  IADD3 R2, P2, PT, R2, UR14, RZ ;  /* 0x0000000e02027c10 */ /* 0x000fe4000ff5e0ff */
[C---:B------:R-:W-:Y:S02]  /*1cc0*/  IADD3.X R5, PT, PT, R3.reuse, UR13, RZ, P1, !PT ;  /* 0x0000000d03057c10 */ /* 0x040fe40008ffe4ff */
[----:B------:R-:W-:-:S09]  /*1cd0*/  IADD3.X R3, PT, PT, R3, UR15, RZ, P2, !PT ;  /* 0x0000000f03037c10 */ /* 0x000fd200097fe4ff */
.L_x_294:
        /* <DEDUP_REMOVED lines=32> */
[----:B------:R-:W-:-:S02]  /*1ee0*/  VIADD R8, R8, 0x10 ;  /* 0x0000001008087836 */ /* 0x000fc40000000000 */
[----:B------:R-:W-:-:S03]  /*1ef0*/  VIADD R6, R6, 0x1000 ;  /* 0x0000100006067836 */ /* 0x000fc60000000000 */
[----:B------:R-:W-:Y:S02]  /*1f00*/  ISETP.NE.AND P1, PT, R8, RZ, PT ;  /* 0x000000ff0800720c */ /* 0x000fe40003f25270 */
[----:B0-----:R-:W-:Y:S02]  /*1f10*/  IADD3 R4, P2, PT, R4, 0x4000, RZ ;  /* 0x0000400004047810 */ /* 0x001fe40007f5e0ff */
[----:B-1----:R-:W-:-:S03]  /*1f20*/  IADD3 R2, P3, PT, R2, 0x4000, RZ ;  /* 0x0000400002027810 */ /* 0x002fc60007f7e0ff */
[----:B------:R-:W-:Y:S02]  /*1f30*/  IMAD.X R5, RZ, RZ, R5, P2 ;  /* 0x000000ffff057224 */ /* 0x000fe400010e0605 */
        /* <DEDUP_REMOVED lines=17> */
[----:B------:R-:W-:Y:S06]  /*2050*/  @P1 BRA `(.L_x_294) ;  /* 0xfffffffc00201947 */ /* 0x000fec000383ffff */
.L_x_293:
[----:B------:R-:W-:Y:S05]  /*2060*/  BSYNC.RECONVERGENT B2 ;  /* 0x0000000000027941 */ /* 0x000fea0003800200 */
.L_x_292:
[----:B------:R-:W-:Y:S05]  /*2070*/  @!P0 BRA `(.L_x_291) ;  /* 0x0000000400788947 */ /* 0x000fea0003800000 */
[----:B------:R-:W-:Y:S01]  /*2080*/  ISETP.GE.U32.AND P0, PT, R40, 0x8, PT ;  /* 0x000000082800780c */ /* 0x000fe20003f06070 */
[----:B------:R-:W-:Y:S01]  /*2090*/  BSSY.RECONVERGENT B2, `(.L_x_295) ;  /* 0x0000026000027945 */ /* 0x000fe20003800200 */
[----:B------:R-:W-:-:S04]  /*20a0*/  LOP3.LUT R24, R7, 0x7, RZ, 0xc0, !PT ;  /* 0x0000000707187812 */ /* 0x000fc800078ec0ff */
[----:B------:R-:W-:-:S07]  /*20b0*/  ISETP.NE.AND P1, PT, R24, RZ, PT ;  /* 0x000000ff1800720c */ /* 0x000fce0003f25270 */
[----:B------:R-:W-:Y:S06]  /*20c0*/  @!P0 BRA `(.L_x_296) ;  /* 0x0000000000888947 */ /* 0x000fec0003800000 */
[----:B------:R-:W0:Y:S01]  /*20d0*/  LDCU.128 UR12, c[0x0][0x380] ;  /* 0x00007000ff0c77ac */ /* 0x000e220008000c00 */
[----:B------:R-:W-:-:S05]  /*20e0*/  IADD3 R5, P0, PT, R6, UR9, RZ ;  /* 0x0000000906057c10 */ /* 0x000fca000ff1e0ff */
[----:B------:R-:W-:Y:S02]  /*20f0*/  IMAD.X R2, RZ, RZ, UR4, P0 ;  /* 0x00000004ff027e24 */ /* 0x000fe400080e06ff */
        /* <DEDUP_REMOVED lines=31> */
.L_x_296:
[----:B------:R-:W-:Y:S05]  /*22f0*/  BSYNC.RECONVERGENT B2 ;  /* 0x0000000000027941 */ /* 0x000fea0003800200 */
.L_x_295:
        /* <DEDUP_REMOVED lines=28> */
.L_x_298:
[----:B------:R-:W-:Y:S05]  /*24c0*/  BSYNC.RECONVERGENT B2 ;  /* 0x0000000000027941 */ /* 0x000fea0003800200 */
.L_x_297:
[----:B------:R-:W-:Y:S05]  /*24d0*/  @!P1 BRA `(.L_x_291) ;  /* 0x0000000000609947 */ /* 0x000fea0003800000 */
[----:B------:R-:W0:Y:S01]  /*24e0*/  LDCU.128 UR12, c[0x0][0x380] ;  /* 0x00007000ff0c77ac */ /* 0x000e220008000c00 */
[----:B------:R-:W-:Y:S01]  /*24f0*/  IADD3 R8, P0, PT, R6, UR9, RZ ;  /* 0x0000000906087c10 */ /* 0x000fe2000ff1e0ff */
[----:B------:R-:W-:-:S03]  /*2500*/  IMAD.MOV R6, RZ, RZ, -R10 ;  /* 0x000000ffff067224 */ /* 0x000fc600078e0a0a */
[----:B------:R-:W-:Y:S01]  /*2510*/  IADD3.X R3, PT, PT, RZ, UR4, RZ, P0, !PT ;  /* 0x00000004ff037c10 */ /* 0x000fe200087fe4ff */
[----:B------:R-:W-:-:S03]  /*2520*/  IMAD.SHL.U32 R7, R8, 0x4, RZ ;  /* 0x0000000408077824 */ /* 0x000fc600078e00ff */
[----:B------:R-:W-:Y:S02]  /*2530*/  SHF.L.U64.HI R8, R8, 0x2, R3 ;  /* 0x0000000208087819 */ /* 0x000fe40000010203 */
[C---:B0-----:R-:W-:Y:S02]  /*2540*/  IADD3 R9, P0, PT, R7.reuse, UR14, RZ ;  /* 0x0000000e07097c10 */ /* 0x041fe4000ff1e0ff */
[----:B------:R-:W-:Y:S02]  /*2550*/  IADD3 R7, P1, PT, R7, UR12, RZ ;  /* 0x0000000c07077c10 */ /* 0x000fe4000ff3e0ff */
[C---:B------:R-:W-:Y:S02]  /*2560*/  IADD3.X R10, PT, PT, R8.reuse, UR15, RZ, P0, !PT ;  /* 0x0000000f080a7c10 */ /* 0x040fe400087fe4ff */
[----:B------:R-:W-:-:S09]  /*2570*/  IADD3.X R8, PT, PT, R8, UR13, RZ, P1, !PT ;  /* 0x0000000d08087c10 */ /* 0x000fd20008ffe4ff */
.L_x_299:
        /* <DEDUP_REMOVED lines=14> */
.L_x_291:
[----:B------:R-:W-:Y:S05]  /*2660*/  BSYNC.RECONVERGENT B1 ;  /* 0x0000000000017941 */ /* 0x000fea0003800200 */
.L_x_289:
        /* <DEDUP_REMOVED lines=37> */
[----:B------:R-:W1:Y:S01]  /*28c0*/  LDS.64 R2, [UR4+0x20] ;  /* 0x00002004ff027984 */ /* 0x000e620008000a00 */
[----:B0-----:R-:W-:-:S04]  /*28d0*/  IADD3 R0, PT, PT, R8, R0, R5 ;  /* 0x0000000008007210 */ /* 0x001fc80007ffe005 */
[----:B------:R-:W-:-:S04]  /*28e0*/  IADD3 R0, PT, PT, R10, R0, R9 ;  /* 0x000000000a007210 */ /* 0x000fc80007ffe009 */
[----:B-1----:R-:W-:-:S05]  /*28f0*/  IADD3 R0, PT, PT, R2, R0, R11 ;  /* 0x0000000002007210 */ /* 0x002fca0007ffe00b */
[----:B--2---:R-:W-:-:S07]  /*2900*/  IMAD.IADD R5, R0, 0x1, R3 ;  /* 0x0000000100057824 */ /* 0x004fce00078e0203 */
.L_x_287:
[----:B------:R-:W-:Y:S05]  /*2910*/  BSYNC.RECONVERGENT B0 ;  /* 0x0000000000007941 */ /* 0x000fea0003800200 */
.L_x_272:
[----:B------:R-:W-:Y:S05]  /*2920*/  @P5 EXIT ;  /* 0x000000000000594d */ /* 0x000fea0003800000 */
[----:B-1----:R-:W1:Y:S01]  /*2930*/  LDC.64 R2, c[0x0][0x390] ;  /* 0x0000e400ff027b82 */ /* 0x002e620000000a00 */
[----:B------:R-:W0:Y:S02]  /*2940*/  LDCU UR4, c[0x0][0x3a4] ;  /* 0x00007480ff0477ac */ /* 0x000e240008000800 */
[----:B0-2---:R-:W-:-:S05]  /*2950*/  VIADD R5, R5, UR4 ;  /* 0x0000000405057c36 */ /* 0x005fca0008000000 */
[----:B-1----:R-:W-:Y:S01]  /*2960*/  STG.E desc[UR6][R2.64], R5 ;  /* 0x0000000502007986 */ /* 0x002fe2000c101906 */
[----:B------:R-:W-:Y:S05]  /*2970*/  EXIT ;  /* 0x000000000000794d */ /* 0x000fea0003800000 */
.L_x_300:
        /* <DEDUP_REMOVED lines=16> */
.L_x_787:


//--------------------- .text._ZN3cub18CUB_300001_SM_10006detail6reduce18DeviceReduceKernelINS2_10policy_hubIijN4cuda3std3__44plusIiEEE10Policy1000EN6thrust24THRUST_300001_SM_1000_NS12zip_iteratorINS7_5tupleIJNSD_6detail15normal_iteratorINSD_10device_ptrIiEEEESK_EEEEEjS9_i9tupleProdEEvT0_PT3_T1_NS0_13GridEvenShareISR_EET2_T4_ --------------------------
	.section	.text._ZN3cub18CUB_300001_SM_10006detail6reduce18DeviceReduceKernelINS2_10policy_hubIijN4cuda3std3__44plusIiEEE10Policy1000EN6thrust24THRUST_300001_SM_1000_NS12zip_iteratorINS7_5tupleIJNSD_6detail15normal_iteratorINSD_10device_ptrIiEEEESK_EEEEEjS9_i9tupleProdEEvT0_PT3_T1_NS0_13GridEvenShareISR_EET2_T4_,"ax",@progbits
	.align	128
        .global         _ZN3cub18CUB_300001_SM_10006detail6reduce18DeviceReduceKernelINS2_10policy_hubIijN4cuda3std3__44plusIiEEE10Policy1000EN6thrust24THRUST_300001_SM_1000_NS12zip_iteratorINS7_5tupleIJNSD_6detail15normal_iteratorINSD_10device_ptrIiEEEESK_EEEEEjS9_i9tupleProdEEvT0_PT3_T1_NS0_13GridEvenShareISR_EET2_T4_
        .type           _ZN3cub18CUB_300001_SM_10006detail6reduce18DeviceReduceKernelINS2_10policy_hubIijN4cuda3std3__44plusIiEEE10Policy1000EN6thrust24THRUST_300001_SM_1000_NS12zip_iteratorINS7_5tupleIJNSD_6detail15normal_iteratorINSD_10device_ptrIiEEEESK_EEEEEjS9_i9tupleProdEEvT0_PT3_T1_NS0_13GridEvenShareISR_EET2_T4_,@function
        .size           _ZN3cub18CUB_300001_SM_10006detail6reduce18DeviceReduceKernelINS2_10policy_hubIijN4cuda3std3__44plusIiEEE10Policy1000EN6thrust24THRUST_300001_SM_1000_NS12zip_iteratorINS7_5tupleIJNSD_6detail15normal_iteratorINSD_10device_ptrIiEEEESK_EEEEEjS9_i9tupleProdEEvT0_PT3_T1_NS0_13GridEvenShareISR_EET2_T4_,(.L_x_788 - _ZN3cub18CUB_300001_SM_10006detail6reduce18DeviceReduceKernelINS2_10policy_hubIijN4cuda3std3__44plusIiEEE10Policy1000EN6thrust24THRUST_300001_SM_1000_NS12zip_iteratorINS7_5tupleIJNSD_6detail15normal_iteratorINSD_10device_ptrIiEEEESK_EEEEEjS9_i9tupleProdEEvT0_PT3_T1_NS0_13GridEvenShareISR_EET2_T4_)
        .other          _ZN3cub18CUB_300001_SM_10006detail6reduce18DeviceReduceKernelINS2_10policy_hubIijN4cuda3std3__44plusIiEEE10Policy1000EN6thrust24THRUST_300001_SM_1000_NS12zip_iteratorINS7_5tupleIJNSD_6detail15normal_iteratorINSD_10device_ptrIiEEEESK_EEEEEjS9_i9tupleProdEEvT0_PT3_T1_NS0_13GridEvenShareISR_EET2_T4_,@"STO_CUDA_ENTRY STV_DEFAULT"
_ZN3cub18CUB_300001_SM_10006detail6reduce18DeviceReduceKernelINS2_10policy_hubIijN4cuda3std3__44plusIiEEE10Policy1000EN6thrust24THRUST_300001_SM_1000_NS12zip_iteratorINS7_5tupleIJNSD_6detail15normal_iteratorINSD_10device_ptrIiEEEESK_EEEEEjS9_i9tupleProdEEvT0_PT3_T1_NS0_13GridEvenShareISR_EET2_T4_:
.text._ZN3cub18CUB_300001_SM_10006detail6reduce18DeviceReduceKernelINS2_10policy_hubIijN4cuda3std3__44plusIiEEE10Policy1000EN6thrust24THRUST_300001_SM_1000_NS12zip_iteratorINS7_5tupleIJNSD_6detail15normal_iteratorINSD_10device_ptrIiEEEESK_EEEEEjS9_i9tupleProdEEvT0_PT3_T1_NS0_13GridEvenShareISR_EET2_T4_:
[----:B------:R-:W-:Y:S08]  /*0000*/  LDC R1, c[0x0][0x37c] ;  /* 0x0000df00ff017b82 */ /* 0x000ff00000000800 */
[----:B------:R-:W0:Y:S01]  /*0010*/  S2UR UR13, SR_CTAID.X ;  /* 0x00000000000d79c3 */ /* 0x000e220000002500 */
[----:B------:R-:W1:Y:S01]  /*0020*/  LDCU.64 UR10, c[0x0][0x3b0] ;  /* 0x00007600ff0a77ac */ /* 0x000e620008000a00 */
[----:B------:R-:W-:Y:S01]  /*0030*/  BSSY.RECONVERGENT B0, `(.L_x_301) ;  /* 0x0000314000007945 */ /* 0x000fe20003800200 */
[----:B------:R-:W2:Y:S01]  /*0040*/  LDCU.64 UR14, c[0x0][0x358] ;  /* 0x00006b00ff0e77ac */ /* 0x000ea20008000a00 */
[----:B-1----:R-:W-:-:S02]  /*0050*/  USHF.L.U32 UR5, UR11, 0xc, URZ ;  /* 0x0000000c0b057899 */ /* 0x002fc400080006ff */
[----:B0-----:R-:W-:-:S04]  /*0060*/  UIMAD UR9, UR13, -0x1000, UR10 ;  /* 0xfffff0000d0978a4 */ /* 0x001fc8000f8e020a */
[----:B------:R-:W-:-:S09]  /*0070*/  UISETP.GT.U32.AND UP0, UPT, UR9, 0xfff, UPT ;  /* 0x00000fff0900788c */ /* 0x000fd2000bf04070 */
[----:B--2---:R-:W-:Y:S05]  /*0080*/  BRA.U UP0, `(.L_x_302) ;  /* 0x0000001500cc7547 */ /* 0x004fea000b800000 */
[----:B------:R-:W0:Y:S01]  /*0090*/  S2R R0, SR_TID.X ;  /* 0x0000000000007919 */ /* 0x000e220000002100 */
[----:B------:R-:W-:Y:S01]  /*00a0*/  BSSY.RECONVERGENT B1, `(.L_x_303) ;  /* 0x000000f000017945 */ /* 0x000fe20003800200 */
[----:B------:R-:W-:Y:S01]  /*00b0*/  HFMA2 R7, -RZ, RZ, 0, 0 ;  /* 0x00000000ff077431 */ /* 0x000fe200000001ff */
[----:B0-----:R-:W-:Y:S02]  /*00c0*/  ISETP.GE.U32.AND P0, PT, R0, UR9, PT ;  /* 0x0000000900007c0c */ /* 0x001fe4000bf06070 */
[----:B------:R-:W-:-:S11]  /*00d0*/  MOV R2, R0 ;  /* 0x0000000000027202 */ /* 0x000fd60000000f00 */
[----:B------:R-:W-:Y:S05]  /*00e0*/  @P0 BRA `(.L_x_304) ;  /* 0x0000000000280947 */ /* 0x000fea0003800000 */
[----:B------:R-:W0:Y:S01]  /*00f0*/  LDC.64 R4, c[0x0][0x380] ;  /* 0x0000e000ff047b82 */ /* 0x000e220000000a00 */
[----:B------:R-:W-:-:S04]  /*0100*/  MOV R3, UR13 ;  /* 0x0000000d00037c02 */ /* 0x000fc80008000f00 */
[----:B------:R-:W-:-:S03]  /*0110*/  LEA R3, R3, R0, 0xc ;  /* 0x0000000003037211 */ /* 0x000fc600078e60ff */
[----:B------:R-:W1:Y:S02]  /*0120*/  LDC.64 R8, c[0x0][0x388] ;  /* 0x0000e200ff087b82 */ /* 0x000e640000000a00 */
[----:B0-----:R-:W-:-:S06]  /*0130*/  IMAD.WIDE.U32 R4, R3, 0x4, R4 ;  /* 0x0000000403047825 */ /* 0x001fcc00078e0004 */
[----:B------:R-:W2:Y:S01]  /*0140*/  LDG.E R4, desc[UR14][R4.64] ;  /* 0x0000000e04047981 */ /* 0x000ea2000c1e1900 */
[----:B-1----:R-:W-:-:S06]  /*0150*/  IMAD.WIDE.U32 R8, R3, 0x4, R8 ;  /* 0x0000000403087825 */ /* 0x002fcc00078e0008 */
[----:B------:R-:W2:Y:S01]  /*0160*/  LDG.E R9, desc[UR14][R8.64] ;  /* 0x0000000e08097981 */ /* 0x000ea2000c1e1900 */
[----:B------:R-:W-:Y:S01]  /*0170*/  IADD3 R2, PT, PT, R0, 0x100, RZ ;  /* 0x0000010000027810 */ /* 0x000fe20007ffe0ff */
[----:B--2---:R-:W-:-:S07]  /*0180*/  IMAD R7, R4, R9, RZ ;  /* 0x0000000904077224 */ /* 0x004fce00078e02ff */
.L_x_304:
[----:B------:R-:W-:Y:S05]  /*0190*/  BSYNC.RECONVERGENT B1 ;  /* 0x0000000000017941 */ /* 0x000fea0003800200 */
.L_x_303:
[----:B------:R-:W-:Y:S01]  /*01a0*/  ISETP.GE.U32.AND P0, PT, R2, UR9, PT ;  /* 0x0000000902007c0c */ /* 0x000fe2000bf06070 */
[----:B------:R-:W-:-:S12]  /*01b0*/  BSSY.RECONVERGENT B1, `(.L_x_305) ;  /* 0x00000e8000017945 */ /* 0x000fd80003800200 */
[----:B------:R-:W-:Y:S05]  /*01c0*/  @P0 BRA `(.L_x_306) ;  /* 0x0000000c00980947 */ /* 0x000fea0003800000 */
[----:B------:R-:W-:Y:S01]  /*01d0*/  LOP3.LUT R3, RZ, R2, RZ, 0x33, !PT ;  /* 0x00000002ff037212 */ /* 0x000fe200078e33ff */
[----:B------:R-:W-:Y:S01]  /*01e0*/  BSSY.RECONVERGENT B2, `(.L_x_307) ;  /* 0x0000076000027945 */ /* 0x000fe20003800200 */
[----:B------:R-:W-:Y:S02]  /*01f0*/  MOV R4, UR13 ;  /* 0x0000000d00047c02 */ /* 0x000fe40008000f00 */
[----:B------:R-:W-:-:S05]  /*0200*/  IADD3 R3, PT, PT, R3, UR10, RZ ;  /* 0x0000000a03037c10 */ /* 0x000fca000fffe0ff */
[----:B------:R-:W-:-:S05]  /*0210*/  IMAD R3, R4, -0x1000, R3 ;  /* 0xfffff00004037824 */ /* 0x000fca00078e0203 */
[C---:B------:R-:W-:Y:S02]  /*0220*/  ISETP.GE.U32.AND P0, PT, R3.reuse, 0xf00, PT ;  /* 0x00000f000300780c */ /* 0x040fe40003f06070 */
[----:B------:R-:W-:-:S04]  /*0230*/  LEA.HI R3, R3, 0x1, RZ, 0x18 ;  /* 0x0000000103037811 */ /* 0x000fc800078fc0ff */
[----:B------:R-:W-:-:S07]  /*0240*/  LOP3.LUT R4, R3, 0xf, RZ, 0xc0, !PT ;  /* 0x0000000f03047812 */ /* 0x000fce00078ec0ff */
[----:B------:R-:W-:Y:S05]  /*0250*/  @!P0 BRA `(.L_x_308) ;  /* 0x0000000400b88947 */ /* 0x000fea0003800000 */
[----:B------:R-:W-:Y:S01]  /*0260*/  IMAD.U32 R9, RZ, RZ, UR13 ;  /* 0x0000000dff097e24 */ /* 0x000fe2000f8e00ff */
[----:B------:R-:W-:Y:S01]  /*0270*/  LOP3.LUT R6, R3, 0x1fffff0, RZ, 0xc0, !PT ;  /* 0x01fffff003067812 */ /* 0x000fe200078ec0ff */
[----:B------:R-:W-:Y:S01]  /*0280*/  BSSY.RECONVERGENT B3, `(.L_x_309) ;  /* 0x000006a000037945 */ /* 0x000fe20003800200 */
[----:B------:R-:W-:Y:S02]  /*0290*/  LOP3.LUT R5, R2, 0x800, RZ, 0xfc, !PT ;  /* 0x0000080002057812 */ /* 0x000fe400078efcff */
[----:B------:R-:W-:Y:S02]  /*02a0*/  LEA R2, R9, R2, 0xc ;  /* 0x0000000209027211 */ /* 0x000fe400078e60ff */
[----:B------:R-:W-:-:S07]  /*02b0*/  IADD3 R6, PT, PT, -R6, RZ, RZ ;  /* 0x000000ff06067210 */ /* 0x000fce0007ffe1ff */
.L_x_310:
[----:B------:R-:W0:Y:S08]  /*02c0*/  LDC.64 R16, c[0x0][0x380] ;  /* 0x0000e000ff107b82 */ /* 0x000e300000000a00 */
[----:B------:R-:W1:Y:S01]  /*02d0*/  LDC.64 R14, c[0x0][0x388] ;  /* 0x0000e200ff0e7b82 */ /* 0x000e620000000a00 */
[----:B0-----:R-:W-:-:S06]  /*02e0*/  IMAD.WIDE.U32 R18, R2, 0x4, R16 ;  /* 0x0000000402127825 */ /* 0x001fcc00078e0010 */
[----:B------:R-:W2:Y:S01]  /*02f0*/  LDG.E R18, desc[UR14][R18.64] ;  /* 0x0000000e12127981 */ /* 0x000ea2000c1e1900 */
[----:B-1----:R-:W-:-:S06]  /*0300*/  IMAD.WIDE.U32 R8, R2, 0x4, R14 ;  /* 0x0000000402087825 */ /* 0x002fcc00078e000e */
[----:B------:R-:W2:Y:S01]  /*0310*/  LDG.E R8, desc[UR14][R8.64] ;  /* 0x0000000e08087981 */ /* 0x000ea2000c1e1900 */
[C---:B------:R-:W-:Y:S02]  /*0320*/  IADD3 R37, PT, PT, R2.reuse, 0x100, RZ ;  /* 0x0000010002257810 */ /* 0x040fe40007ffe0ff */
[----:B------:R-:W-:-:S03]  /*0330*/  IADD3 R33, PT, PT, R2, 0x200, RZ ;  /* 0x0000020002217810 */ /* 0x000fc60007ffe0ff */
[----:B------:R-:W-:Y:S01]  /*0340*/  IMAD.WIDE.U32 R28, R37, 0x4, R16 ;  /* 0x00000004251c7825 */ /* 0x000fe200078e0010 */
[----:B------:R-:W-:-:S03]  /*0350*/  IADD3 R31, PT, PT, R2, 0x300, RZ ;  /* 0x00000300021f7810 */ /* 0x000fc60007ffe0ff */
[----:B------:R-:W-:Y:S01]  /*0360*/  IMAD.WIDE.U32 R36, R37, 0x4, R14 ;  /* 0x0000000425247825 */ /* 0x000fe200078e000e */
[C---:B------:R-:W-:Y:S01]  /*0370*/  IADD3 R11, PT, PT, R2.reuse, 0x400, RZ ;  /* 0x00000400020b7810 */ /* 0x040fe20007ffe0ff */
[----:B------:R-:W3:Y:S02]  /*0380*/  LDG.E R29, desc[UR14][R28.64] ;  /* 0x0000000e1c1d7981 */ /* 0x000ee4000c1e1900 */
[C---:B------:R-:W-:Y:S01]  /*0390*/  IMAD.WIDE.U32 R26, R33.reuse, 0x4, R16 ;  /* 0x00000004211a7825 */ /* 0x040fe200078e0010 */
[----:B------:R-:W-:Y:S01]  /*03a0*/  IADD3 R23, PT, PT, R2, 0x500, RZ ;  /* 0x0000050002177810 */ /* 0x000fe20007ffe0ff */
[----:B------:R-:W3:Y:S02]  /*03b0*/  LDG.E R12, desc[UR14][R36.64] ;  /* 0x0000000e240c7981 */ /* 0x000ee4000c1e1900 */
[----:B------:R-:W-:Y:S02]  /*03c0*/  IMAD.WIDE.U32 R32, R33, 0x4, R14 ;  /* 0x0000000421207825 */ /* 0x000fe400078e000e */
[----:B------:R-:W4:Y:S02]  /*03d0*/  LDG.E R27, desc[UR14][R26.64] ;  /* 0x0000000e1a1b7981 */ /* 0x000f24000c1e1900 */
[----:B------:R-:W-:-:S02]  /*03e0*/  IMAD.WIDE.U32 R24, R31, 0x4, R16 ;  /* 0x000000041f187825 */ /* 0x000fc400078e0010 */
[----:B------:R-:W4:Y:S02]  /*03f0*/  LDG.E R28, desc[UR14][R32.64] ;  /* 0x0000000e201c7981 */ /* 0x000f24000c1e1900 */
[----:B------:R-:W-:Y:S02]  /*0400*/  IMAD.WIDE.U32 R20, R11, 0x4, R16 ;  /* 0x000000040b147825 */ /* 0x000fe400078e0010 */
[----:B------:R-:W5:Y:S02]  /*0410*/  LDG.E R25, desc[UR14][R24.64] ;  /* 0x0000000e18197981 */ /* 0x000f64000c1e1900 */
[----:B------:R-:W-:-:S04]  /*0420*/  IMAD.WIDE.U32 R30, R31, 0x4, R14 ;  /* 0x000000041f1e7825 */ /* 0x000fc800078e000e */
[----:B------:R-:W-:Y:S01]  /*0430*/  IMAD.WIDE.U32 R10, R11, 0x4, R14 ;  /* 0x000000040b0a7825 */ /* 0x000fe200078e000e */
[----:B------:R-:W5:Y:S03]  /*0440*/  LDG.E R26, desc[UR14][R30.64] ;  /* 0x0000000e1e1a7981 */ /* 0x000f66000c1e1900 */
[C---:B------:R-:W-:Y:S01]  /*0450*/  IMAD.WIDE.U32 R34, R23.reuse, 0x4, R16 ;  /* 0x0000000417227825 */ /* 0x040fe200078e0010 */
[----:B------:R0:W5:Y:S03]  /*0460*/  LDG.E R24, desc[UR14][R20.64] ;  /* 0x0000000e14187981 */ /* 0x000166000c1e1900 */
[----:B------:R-:W-:Y:S01]  /*0470*/  IMAD.WIDE.U32 R22, R23, 0x4, R14 ;  /* 0x0000000417167825 */ /* 0x000fe200078e000e */
[----:B------:R-:W5:Y:S04]  /*0480*/  LDG.E R11, desc[UR14][R10.64] ;  /* 0x0000000e0a0b7981 */ /* 0x000f68000c1e1900 */
[----:B------:R-:W5:Y:S01]  /*0490*/  LDG.E R13, desc[UR14][R34.64] ;  /* 0x0000000e220d7981 */ /* 0x000f62000c1e1900 */
[----:B0-----:R-:W-:-:S03]  /*04a0*/  VIADD R21, R2, 0x600 ;  /* 0x0000060002157836 */ /* 0x001fc60000000000 */
[----:B------:R0:W5:Y:S02]  /*04b0*/  LDG.E R10, desc[UR14][R22.64] ;  /* 0x0000000e160a7981 */ /* 0x000164000c1e1900 */
[----:B0-----:R-:W-:-:S04]  /*04c0*/  IMAD.WIDE.U32 R22, R21, 0x4, R16 ;  /* 0x0000000415167825 */ /* 0x001fc800078e0010 */
[----:B------:R-:W-:Y:S01]  /*04d0*/  IMAD.WIDE.U32 R20, R21, 0x4, R14 ;  /* 0x0000000415147825 */ /* 0x000fe200078e000e */
[----:B------:R0:W5:Y:S01]  /*04e0*/  LDG.E R9, desc[UR14][R22.64] ;  /* 0x0000000e16097981 */ /* 0x000162000c1e1900 */
[----:B------:R-:W-:-:S04]  /*04f0*/  IADD3 R19, PT, PT, R2, 0x700, RZ ;  /* 0x0000070002137810 */ /* 0x000fc80007ffe0ff */
[----:B------:R2:W5:Y:S01]  /*0500*/  LDG.E R20, desc[UR14][R20.64] ;  /* 0x0000000e14147981 */ /* 0x000562000c1e1900 */
[----:B0-----:R-:W-:-:S04]  /*0510*/  IMAD.WIDE.U32 R22, R19, 0x4, R16 ;  /* 0x0000000413167825 */ /* 0x001fc800078e0010 */
[----:B--2---:R-:W-:Y:S02]  /*0520*/  IMAD R21, R18, R8, R7 ;  /* 0x0000000812157224 */ /* 0x004fe400078e0207 */
[----:B------:R-:W-:Y:S01]  /*0530*/  IMAD.WIDE.U32 R18, R19, 0x4, R14 ;  /* 0x0000000413127825 */ /* 0x000fe200078e000e */
[----:B------:R-:W2:Y:S04]  /*0540*/  LDG.E R7, desc[UR14][R22.64] ;  /* 0x0000000e16077981 */ /* 0x000ea8000c1e1900 */
[----:B------:R0:W2:Y:S01]  /*0550*/  LDG.E R8, desc[UR14][R18.64] ;  /* 0x0000000e12087981 */ /* 0x0000a2000c1e1900 */
[----:B---3--:R-:W-:-:S04]  /*0560*/  IMAD R12, R29, R12, R21 ;  /* 0x0000000c1d0c7224 */ /* 0x008fc800078e0215 */
[----:B----4-:R-:W-:Y:S01]  /*0570*/  IMAD R12, R27, R28, R12 ;  /* 0x0000001c1b0c7224 */ /* 0x010fe200078e020c */
[----:B0-----:R-:W-:-:S03]  /*0580*/  IADD3 R19, PT, PT, R2, 0xb00, RZ ;  /* 0x00000b0002137810 */ /* 0x001fc60007ffe0ff */
[----:B-----5:R-:W-:Y:S01]  /*0590*/  IMAD R12, R25, R26, R12 ;  /* 0x0000001a190c7224 */ /* 0x020fe200078e020c */
[----:B------:R-:W-:-:S03]  /*05a0*/  IADD3 R35, PT, PT, R2, 0x800, RZ ;  /* 0x0000080002237810 */ /* 0x000fc60007ffe0ff */
[----:B------:R-:W-:Y:S01]  /*05b0*/  IMAD R11, R24, R11, R12 ;  /* 0x0000000b180b7224 */ /* 0x000fe200078e020c */
[----:B------:R-:W-:Y:S01]  /*05c0*/  IADD3 R33, PT, PT, R2, 0x900, RZ ;  /* 0x0000090002217810 */ /* 0x000fe20007ffe0ff */
[----:B------:R-:W-:-:S04]  /*05d0*/  IMAD.WIDE.U32 R28, R35, 0x4, R16 ;  /* 0x00000004231c7825 */ /* 0x000fc800078e0010 */
[----:B------:R-:W-:Y:S01]  /*05e0*/  IMAD R10, R13, R10, R11 ;  /* 0x0000000a0d0a7224 */ /* 0x000fe200078e020b */
[----:B------:R-:W-:Y:S01]  /*05f0*/  IADD3 R27, PT, PT, R2, 0xa00, RZ ;  /* 0x00000a00021b7810 */ /* 0x000fe20007ffe0ff */
[----:B------:R-:W-:Y:S01]  /*0600*/  IMAD.WIDE.U32 R34, R35, 0x4, R14 ;  /* 0x0000000423227825 */ /* 0x000fe200078e000e */
[----:B------:R0:W3:Y:S03]  /*0610*/  LDG.E R23, desc[UR14][R28.64] ;  /* 0x0000000e1c177981 */ /* 0x0000e6000c1e1900 */
[----:B------:R-:W-:-:S04]  /*0620*/  IMAD.WIDE.U32 R30, R33, 0x4, R16 ;  /* 0x00000004211e7825 */ /* 0x000fc800078e0010 */
[----:B------:R-:W-:Y:S01]  /*0630*/  IMAD.WIDE.U32 R32, R33, 0x4, R14 ;  /* 0x0000000421207825 */ /* 0x000fe200078e000e */
[----:B------:R-:W-:Y:S01]  /*0640*/  IADD3 R25, PT, PT, R2, 0xc00, RZ ;  /* 0x00000c0002197810 */ /* 0x000fe20007ffe0ff */
[----:B------:R1:W4:Y:S02]  /*0650*/  LDG.E R21, desc[UR14][R30.64] ;  /* 0x0000000e1e157981 */ /* 0x000324000c1e1900 */
[----:B------:R-:W-:Y:S02]  /*0660*/  IMAD R20, R9, R20, R10 ;  /* 0x0000001409147224 */ /* 0x000fe400078e020a */
[----:B------:R-:W4:Y:S01]  /*0670*/  LDG.E R22, desc[UR14][R32.64] ;  /* 0x0000000e20167981 */ /* 0x000f22000c1e1900 */
[----:B------:R-:W-:-:S06]  /*0680*/  IMAD.WIDE.U32 R10, R19, 0x4, R16 ;  /* 0x00000004130a7825 */ /* 0x000fcc00078e0010 */
[----:B------:R-:W5:Y:S01]  /*0690*/  LDG.E R11, desc[UR14][R10.64] ;  /* 0x0000000e0a0b7981 */ /* 0x000f62000c1e1900 */
[----:B------:R-:W-:Y:S01]  /*06a0*/  IMAD.WIDE.U32 R12, R27, 0x4, R16 ;  /* 0x000000041b0c7825 */ /* 0x000fe200078e0010 */
[----:B0-----:R-:W-:-:S03]  /*06b0*/  IADD3 R29, PT, PT, R2, 0xd00, RZ ;  /* 0x00000d00021d7810 */ /* 0x001fc60007ffe0ff */
[--C-:B------:R-:W-:Y:S02]  /*06c0*/  IMAD.WIDE.U32 R26, R27, 0x4, R14.reuse ;  /* 0x000000041b1a7825 */ /* 0x100fe400078e000e */
[----:B------:R-:W5:Y:S04]  /*06d0*/  LDG.E R13, desc[UR14][R12.64] ;  /* 0x0000000e0c0d7981 */ /* 0x000f68000c1e1900 */
[----:B------:R-:W3:Y:S01]  /*06e0*/  LDG.E R10, desc[UR14][R34.64] ;  /* 0x0000000e220a7981 */ /* 0x000ee2000c1e1900 */
[----:B------:R-:W-:-:S04]  /*06f0*/  IMAD.WIDE.U32 R18, R19, 0x4, R14 ;  /* 0x0000000413127825 */ /* 0x000fc800078e000e */
[C---:B------:R-:W-:Y:S01]  /*0700*/  IMAD.WIDE.U32 R36, R25.reuse, 0x4, R16 ;  /* 0x0000000419247825 */ /* 0x040fe200078e0010 */
[----:B------:R0:W5:Y:S03]  /*0710*/  LDG.E R12, desc[UR14][R18.64] ;  /* 0x0000000e120c7981 */ /* 0x000166000c1e1900 */
[----:B------:R-:W-:Y:S01]  /*0720*/  IMAD.WIDE.U32 R24, R25, 0x4, R14 ;  /* 0x0000000419187825 */ /* 0x000fe200078e000e */
[----:B------:R-:W5:Y:S03]  /*0730*/  LDG.E R9, desc[UR14][R36.64] ;  /* 0x0000000e24097981 */ /* 0x000f66000c1e1900 */
[C---:B-1----:R-:W-:Y:S02]  /*0740*/  IMAD.WIDE.U32 R30, R29.reuse, 0x4, R16 ;  /* 0x000000041d1e7825 */ /* 0x042fe400078e0010 */
[----:B------:R-:W5:Y:S02]  /*0750*/  LDG.E R24, desc[UR14][R24.64] ;  /* 0x0000000e18187981 */ /* 0x000f64000c1e1900 */
[----:B------:R-:W-:-:S04]  /*0760*/  IMAD.WIDE.U32 R28, R29, 0x4, R14 ;  /* 0x000000041d1c7825 */ /* 0x000fc800078e000e */
[----:B0-----:R-:W-:Y:S01]  /*0770*/  VIADD R19, R2, 0xe00 ;  /* 0x00000e0002137836 */ /* 0x001fe20000000000 */
[----:B------:R0:W5:Y:S03]  /*0780*/  LDG.E R25, desc[UR14][R28.64] ;  /* 0x0000000e1c197981 */ /* 0x000166000c1e1900 */
[----:B0-----:R-:W-:-:S04]  /*0790*/  IMAD.WIDE.U32 R28, R19, 0x4, R16 ;  /* 0x00000004131c7825 */ /* 0x001fc800078e0010 */
[----:B------:R-:W-:-:S06]  /*07a0*/  IMAD.WIDE.U32 R18, R19, 0x4, R14 ;  /* 0x0000000413127825 */ /* 0x000fcc00078e000e */
[----:B------:R-:W5:Y:S01]  /*07b0*/  LDG.E R19, desc[UR14][R18.64] ;  /* 0x0000000e12137981 */ /* 0x000f62000c1e1900 */
[----:B--2---:R-:W-:-:S03]  /*07c0*/  IMAD R7, R7, R8, R20 ;  /* 0x0000000807077224 */ /* 0x004fc600078e0214 */
[----:B------:R0:W5:Y:S04]  /*07d0*/  LDG.E R20, desc[UR14][R26.64] ;  /* 0x0000000e1a147981 */ /* 0x000168000c1e1900 */
[----:B------:R-:W2:Y:S01]  /*07e0*/  LDG.E R8, desc[UR14][R30.64] ;  /* 0x0000000e1e087981 */ /* 0x000ea2000c1e1900 */
[----:B0-----:R-:W-:-:S03]  /*07f0*/  IADD3 R27, PT, PT, R2, 0xf00, RZ ;  /* 0x00000f00021b7810 */ /* 0x001fc60007ffe0ff */
[----:B------:R-:W2:Y:S02]  /*0800*/  LDG.E R26, desc[UR14][R28.64] ;  /* 0x0000000e1c1a7981 */ /* 0x000ea4000c1e1900 */
[----:B------:R-:W-:-:S04]  /*0810*/  IMAD.WIDE.U32 R16, R27, 0x4, R16 ;  /* 0x000000041b107825 */ /* 0x000fc800078e0010 */
[----:B------:R-:W-:Y:S02]  /*0820*/  IMAD.WIDE.U32 R14, R27, 0x4, R14 ;  /* 0x000000041b0e7825 */ /* 0x000fe400078e000e */
[----:B------:R-:W2:Y:S04]  /*0830*/  LDG.E R16, desc[UR14][R16.64] ;  /* 0x0000000e10107981 */ /* 0x000ea8000c1e1900 */
[----:B------:R-:W2:Y:S01]  /*0840*/  LDG.E R15, desc[UR14][R14.64] ;  /* 0x0000000e0e0f7981 */ /* 0x000ea2000c1e1900 */
[----:B------:R-:W-:-:S04]  /*0850*/  IADD3 R6, PT, PT, R6, 0x10, RZ ;  /* 0x0000001006067810 */ /* 0x000fc80007ffe0ff */
[----:B------:R-:W-:Y:S02]  /*0860*/  ISETP.NE.AND P0, PT, R6, RZ, PT ;  /* 0x000000ff0600720c */ /* 0x000fe40003f05270 */
[----:B------:R-:W-:Y:S02]  /*0870*/  IADD3 R5, PT, PT, R5, 0x1000, RZ ;  /* 0x0000100005057810 */ /* 0x000fe40007ffe0ff */
[----:B------:R-:W-:Y:S01]  /*0880*/  IADD3 R2, PT, PT, R2, 0x1000, RZ ;  /* 0x0000100002027810 */ /* 0x000fe20007ffe0ff */
[----:B---3--:R-:W-:-:S04]  /*0890*/  IMAD R7, R23, R10, R7 ;  /* 0x0000000a17077224 */ /* 0x008fc800078e0207 */
[----:B----4-:R-:W-:-:S04]  /*08a0*/  IMAD R7, R21, R22, R7 ;  /* 0x0000001615077224 */ /* 0x010fc800078e0207 */
[----:B-----5:R-:W-:-:S04]  /*08b0*/  IMAD R7, R13, R20, R7 ;  /* 0x000000140d077224 */ /* 0x020fc800078e0207 */
[----:B------:R-:W-:-:S04]  /*08c0*/  IMAD R7, R11, R12, R7 ;  /* 0x0000000c0b077224 */ /* 0x000fc800078e0207 */
[----:B------:R-:W-:-:S04]  /*08d0*/  IMAD R7, R9, R24, R7 ;  /* 0x0000001809077224 */ /* 0x000fc800078e0207 */
[----:B--2---:R-:W-:-:S04]  /*08e0*/  IMAD R7, R8, R25, R7 ;  /* 0x0000001908077224 */ /* 0x004fc800078e0207 */
[----:B------:R-:W-:-:S04]  /*08f0*/  IMAD R7, R26, R19, R7 ;  /* 0x000000131a077224 */ /* 0x000fc800078e0207 */
[----:B------:R-:W-:Y:S01]  /*0900*/  IMAD R7, R16, R15, R7 ;  /* 0x0000000f10077224 */ /* 0x000fe200078e0207 */
[----:B------:R-:W-:Y:S06]  /*0910*/  @P0 BRA `(.L_x_310) ;  /* 0xfffffff800680947 */ /* 0x000fec000383ffff */
[----:B------:R-:W-:Y:S05]  /*0920*/  BSYNC.RECONVERGENT B3 ;  /* 0x0000000000037941 */ /* 0x000fea0003800200 */
.L_x_309:
[----:B------:R-:W-:-:S07]  /*0930*/  IADD3 R2, PT, PT, R5, -0x800, RZ ;  /* 0xfffff80005027810 */ /* 0x000fce0007ffe0ff */
.L_x_308:
[----:B------:R-:W-:Y:S05]  /*0940*/  BSYNC.RECONVERGENT B2 ;  /* 0x0000000000027941 */ /* 0x000fea0003800200 */
.L_x_307:
        /* <DEDUP_REMOVED lines=8> */
[----:B------:R-:W-:-:S04]  /*09d0*/  MOV R27, UR13 ;  /* 0x0000000d001b7c02 */ /* 0x000fc80008000f00 */
[----:B------:R-:W-:-:S03]  /*09e0*/  LEA R27, R27, R2, 0xc ;  /* 0x000000021b1b7211 */ /* 0x000fc600078e60ff */
[----:B------:R-:W1:Y:S01]  /*09f0*/  LDC.64 R14, c[0x0][0x388] ;  /* 0x0000e200ff0e7b82 */ /* 0x000e620000000a00 */
[C---:B------:R-:W-:Y:S01]  /*0a00*/  IADD3 R33, PT, PT, R27.reuse, 0x200, RZ ;  /* 0x000002001b217810 */ /* 0x040fe20007ffe0ff */
[C---:B------:R-:W-:Y:S01]  /*0a10*/  VIADD R35, R27.reuse, 0x100 ;  /* 0x000001001b237836 */ /* 0x040fe20000000000 */
[C---:B------:R-:W-:Y:S02]  /*0a20*/  IADD3 R31, PT, PT, R27.reuse, 0x300, RZ ;  /* 0x000003001b1f7810 */ /* 0x040fe40007ffe0ff */
[C---:B------:R-:W-:Y:S01]  /*0a30*/  IADD3 R29, PT, PT, R27.reuse, 0x400, RZ ;  /* 0x000004001b1d7810 */ /* 0x040fe20007ffe0ff */
[----:B0-----:R-:W-:-:S04]  /*0a40*/  IMAD.WIDE.U32 R24, R27, 0x4, R12 ;  /* 0x000000041b187825 */ /* 0x001fc800078e000c */
[----:B------:R-:W-:Y:S02]  /*0a50*/  IMAD.WIDE.U32 R22, R35, 0x4, R12 ;  /* 0x0000000423167825 */ /* 0x000fe400078e000c */
[----:B------:R-:W2:Y:S02]  /*0a60*/  LDG.E R24, desc[UR14][R24.64] ;  /* 0x0000000e18187981 */ /* 0x000ea4000c1e1900 */
[C-C-:B-1----:R-:W-:Y:S02]  /*0a70*/  IMAD.WIDE.U32 R16, R27.reuse, 0x4, R14.reuse ;  /* 0x000000041b107825 */ /* 0x142fe400078e000e */
[----:B------:R-:W3:Y:S01]  /*0a80*/  LDG.E R22, desc[UR14][R22.64] ;  /* 0x0000000e16167981 */ /* 0x000ee2000c1e1900 */
[----:B------:R-:W-:Y:S01]  /*0a90*/  IADD3 R19, PT, PT, R27, 0x500, RZ ;  /* 0x000005001b137810 */ /* 0x000fe20007ffe0ff */
[----:B------:R-:W-:Y:S02]  /*0aa0*/  IMAD.WIDE.U32 R34, R35, 0x4, R14 ;  /* 0x0000000423227825 */ /* 0x000fe400078e000e */
[----:B------:R-:W2:Y:S02]  /*0ab0*/  LDG.E R26, desc[UR14][R16.64] ;  /* 0x0000000e101a7981 */ /* 0x000ea4000c1e1900 */
[----:B------:R-:W-:-:S02]  /*0ac0*/  IMAD.WIDE.U32 R10, R33, 0x4, R12 ;  /* 0x00000004210a7825 */ /* 0x000fc400078e000c */
[----:B------:R-:W3:Y:S02]  /*0ad0*/  LDG.E R25, desc[UR14][R34.64] ;  /* 0x0000000e22197981 */ /* 0x000ee4000c1e1900 */
[----:B------:R-:W-:Y:S02]  /*0ae0*/  IMAD.WIDE.U32 R32, R33, 0x4, R14 ;  /* 0x0000000421207825 */ /* 0x000fe400078e000e */
[----:B------:R-:W4:Y:S02]  /*0af0*/  LDG.E R10, desc[UR14][R10.64] ;  /* 0x0000000e0a0a7981 */ /* 0x000f24000c1e1900 */
[--C-:B------:R-:W-:Y:S02]  /*0b00*/  IMAD.WIDE.U32 R8, R31, 0x4, R12.reuse ;  /* 0x000000041f087825 */ /* 0x100fe400078e000c */
[----:B------:R-:W4:Y:S02]  /*0b10*/  LDG.E R23, desc[UR14][R32.64] ;  /* 0x0000000e20177981 */ /* 0x000f24000c1e1900 */
[----:B------:R-:W-:-:S02]  /*0b20*/  IMAD.WIDE.U32 R20, R29, 0x4, R12 ;  /* 0x000000041d147825 */ /* 0x000fc400078e000c */
[----:B------:R-:W5:Y:S02]  /*0b30*/  LDG.E R8, desc[UR14][R8.64] ;  /* 0x0000000e08087981 */ /* 0x000f64000c1e1900 */
[--C-:B------:R-:W-:Y:S02]  /*0b40*/  IMAD.WIDE.U32 R30, R31, 0x4, R14.reuse ;  /* 0x000000041f1e7825 */ /* 0x100fe400078e000e */
[----:B------:R0:W5:Y:S02]  /*0b50*/  LDG.E R6, desc[UR14][R20.64] ;  /* 0x0000000e14067981 */ /* 0x000164000c1e1900 */
[----:B------:R-:W-:Y:S02]  /*0b60*/  IMAD.WIDE.U32 R28, R29, 0x4, R14 ;  /* 0x000000041d1c7825 */ /* 0x000fe400078e000e */
[----:B------:R-:W5:Y:S02]  /*0b70*/  LDG.E R11, desc[UR14][R30.64] ;  /* 0x0000000e1e0b7981 */ /* 0x000f64000c1e1900 */
[----:B------:R-:W-:-:S02]  /*0b80*/  IMAD.WIDE.U32 R36, R19, 0x4, R12 ;  /* 0x0000000413247825 */ /* 0x000fc400078e000c */
[----:B------:R-:W5:Y:S01]  /*0b90*/  LDG.E R9, desc[UR14][R28.64] ;  /* 0x0000000e1c097981 */ /* 0x000f62000c1e1900 */
[----:B0-----:R-:W-:Y:S01]  /*0ba0*/  IADD3 R21, PT, PT, R27, 0x600, RZ ;  /* 0x000006001b157810 */ /* 0x001fe20007ffe0ff */
[----:B------:R-:W-:Y:S01]  /*0bb0*/  IMAD.WIDE.U32 R18, R19, 0x4, R14 ;  /* 0x0000000413127825 */ /* 0x000fe200078e000e */
[----:B------:R-:W-:Y:S01]  /*0bc0*/  IADD3 R27, PT, PT, R27, 0x700, RZ ;  /* 0x000007001b1b7810 */ /* 0x000fe20007ffe0ff */
[----:B------:R-:W5:Y:S02]  /*0bd0*/  LDG.E R4, desc[UR14][R36.64] ;  /* 0x0000000e24047981 */ /* 0x000f64000c1e1900 */
[C---:B------:R-:W-:Y:S02]  /*0be0*/  IMAD.WIDE.U32 R16, R21.reuse, 0x4, R12 ;  /* 0x0000000415107825 */ /* 0x040fe400078e000c */
[----:B------:R-:W5:Y:S02]  /*0bf0*/  LDG.E R19, desc[UR14][R18.64] ;  /* 0x0000000e12137981 */ /* 0x000f64000c1e1900 */
[----:B------:R-:W-:-:S02]  /*0c00*/  IMAD.WIDE.U32 R20, R21, 0x4, R14 ;  /* 0x0000000415147825 */ /* 0x000fc400078e000e */
[----:B------:R-:W5:Y:S02]  /*0c10*/  LDG.E R16, desc[UR14][R16.64] ;  /* 0x0000000e10107981 */ /* 0x000f64000c1e1900 */
[C---:B------:R-:W-:Y:S02]  /*0c20*/  IMAD.WIDE.U32 R12, R27.reuse, 0x4, R12 ;  /* 0x000000041b0c7825 */ /* 0x040fe400078e000c */
[----:B------:R-:W5:Y:S02]  /*0c30*/  LDG.E R21, desc[UR14][R20.64] ;  /* 0x0000000e14157981 */ /* 0x000f64000c1e1900 */
[----:B------:R-:W-:Y:S02]  /*0c40*/  IMAD.WIDE.U32 R14, R27, 0x4, R14 ;  /* 0x000000041b0e7825 */ /* 0x000fe400078e000e */
[----:B------:R-:W5:Y:S04]  /*0c50*/  LDG.E R12, desc[UR14][R12.64] ;  /* 0x0000000e0c0c7981 */ /* 0x000f68000c1e1900 */
[----:B------:R-:W5:Y:S01]  /*0c60*/  LDG.E R14, desc[UR14][R14.64] ;  /* 0x0000000e0e0e7981 */ /* 0x000f62000c1e1900 */
[----:B------:R-:W-:Y:S01]  /*0c70*/  IADD3 R2, PT, PT, R2, 0x800, RZ ;  /* 0x0000080002027810 */ /* 0x000fe20007ffe0ff */
        /* <DEDUP_REMOVED lines=8> */
.L_x_312:
[----:B------:R-:W-:Y:S05]  /*0d00*/  BSYNC.RECONVERGENT B2 ;  /* 0x0000000000027941 */ /* 0x000fea0003800200 */
.L_x_311:
[----:B------:R-:W-:Y:S05]  /*0d10*/  @!P1 BRA `(.L_x_306) ;  /* 0x0000000000c49947 */ /* 0x000fea0003800000 */
[----:B------:R-:W-:Y:S01]  /*0d20*/  ISETP.GE.U32.AND P0, PT, R5, 0x4, PT ;  /* 0x000000040500780c */ /* 0x000fe20003f06070 */
[----:B------:R-:W-:Y:S01]  /*0d30*/  BSSY.RECONVERGENT B2, `(.L_x_313) ;  /* 0x0000020000027945 */ /* 0x000fe20003800200 */
[----:B------:R-:W-:-:S04]  /*0d40*/  LOP3.LUT R3, R3, 0x3, RZ, 0xc0, !PT ;  /* 0x0000000303037812 */ /* 0x000fc800078ec0ff */
[----:B------:R-:W-:-:S07]  /*0d50*/  ISETP.NE.AND P1, PT, R3, RZ, PT ;  /* 0x000000ff0300720c */ /* 0x000fce0003f25270 */
[----:B------:R-:W-:Y:S06]  /*0d60*/  @!P0 BRA `(.L_x_314) ;  /* 0x0000000000708947 */ /* 0x000fec0003800000 */
[----:B------:R-:W0:Y:S01]  /*0d70*/  LDC.64 R4, c[0x0][0x388] ;  /* 0x0000e200ff047b82 */ /* 0x000e220000000a00 */
[----:B------:R-:W-:-:S05]  /*0d80*/  IMAD.U32 R11, RZ, RZ, UR13 ;  /* 0x0000000dff0b7e24 */ /* 0x000fca000f8e00ff */
[----:B------:R-:W-:Y:S02]  /*0d90*/  LEA R11, R11, R2, 0xc ;  /* 0x000000020b0b7211 */ /* 0x000fe400078e60ff */
[----:B------:R-:W1:Y:S02]  /*0da0*/  LDC.64 R8, c[0x0][0x380] ;  /* 0x0000e000ff087b82 */ /* 0x000e640000000a00 */
[C---:B------:R-:W-:Y:S02]  /*0db0*/  IADD3 R17, PT, PT, R11.reuse, 0x100, RZ ;  /* 0x000001000b117810 */ /* 0x040fe40007ffe0ff */
[C---:B------:R-:W-:Y:S02]  /*0dc0*/  IADD3 R23, PT, PT, R11.reuse, 0x200, RZ ;  /* 0x000002000b177810 */ /* 0x040fe40007ffe0ff */
[C---:B------:R-:W-:Y:S01]  /*0dd0*/  IADD3 R25, PT, PT, R11.reuse, 0x300, RZ ;  /* 0x000003000b197810 */ /* 0x040fe20007ffe0ff */
[----:B0-----:R-:W-:-:S06]  /*0de0*/  IMAD.WIDE.U32 R18, R11, 0x4, R4 ;  /* 0x000000040b127825 */ /* 0x001fcc00078e0004 */
[----:B------:R-:W2:Y:S01]  /*0df0*/  LDG.E R18, desc[UR14][R18.64] ;  /* 0x0000000e12127981 */ /* 0x000ea2000c1e1900 */
[----:B-1----:R-:W-:-:S04]  /*0e00*/  IMAD.WIDE.U32 R20, R11, 0x4, R8 ;  /* 0x000000040b147825 */ /* 0x002fc800078e0008 */
[C---:B------:R-:W-:Y:S01]  /*0e10*/  IMAD.WIDE.U32 R14, R17.reuse, 0x4, R8 ;  /* 0x00000004110e7825 */ /* 0x040fe200078e0008 */
[----:B------:R-:W2:Y:S03]  /*0e20*/  LDG.E R6, desc[UR14][R20.64] ;  /* 0x0000000e14067981 */ /* 0x000ea6000c1e1900 */
[----:B------:R-:W-:Y:S02]  /*0e30*/  IMAD.WIDE.U32 R16, R17, 0x4, R4 ;  /* 0x0000000411107825 */ /* 0x000fe400078e0004 */
[----:B------:R-:W3:Y:S02]  /*0e40*/  LDG.E R15, desc[UR14][R14.64] ;  /* 0x0000000e0e0f7981 */ /* 0x000ee4000c1e1900 */
[C---:B------:R-:W-:Y:S02]  /*0e50*/  IMAD.WIDE.U32 R12, R23.reuse, 0x4, R8 ;  /* 0x00000004170c7825 */ /* 0x040fe400078e0008 */
[----:B------:R-:W3:Y:S02]  /*0e60*/  LDG.E R16, desc[UR14][R16.64] ;  /* 0x0000000e10107981 */ /* 0x000ee4000c1e1900 */
[----:B------:R-:W-:-:S02]  /*0e70*/  IMAD.WIDE.U32 R10, R23, 0x4, R4 ;  /* 0x00000004170a7825 */ /* 0x000fc400078e0004 */
[----:B------:R-:W4:Y:S02]  /*0e80*/  LDG.E R13, desc[UR14][R12.64] ;  /* 0x0000000e0c0d7981 */ /* 0x000f24000c1e1900 */
[C---:B------:R-:W-:Y:S02]  /*0e90*/  IMAD.WIDE.U32 R8, R25.reuse, 0x4, R8 ;  /* 0x0000000419087825 */ /* 0x040fe400078e0008 */
[----:B------:R-:W4:Y:S02]  /*0ea0*/  LDG.E R10, desc[UR14][R10.64] ;  /* 0x0000000e0a0a7981 */ /* 0x000f24000c1e1900 */
[----:B------:R-:W-:Y:S02]  /*0eb0*/  IMAD.WIDE.U32 R4, R25, 0x4, R4 ;  /* 0x0000000419047825 */ /* 0x000fe400078e0004 */
[----:B------:R-:W5:Y:S04]  /*0ec0*/  LDG.E R9, desc[UR14][R8.64] ;  /* 0x0000000e08097981 */ /* 0x000f68000c1e1900 */
[----:B------:R-:W5:Y:S01]  /*0ed0*/  LDG.E R4, desc[UR14][R4.64] ;  /* 0x0000000e04047981 */ /* 0x000f62000c1e1900 */
[----:B------:R-:W-:Y:S01]  /*0ee0*/  IADD3 R2, PT, PT, R2, 0x400, RZ ;  /* 0x0000040002027810 */ /* 0x000fe20007ffe0ff */
[----:B--2---:R-:W-:-:S04]  /*0ef0*/  IMAD R6, R6, R18, R7 ;  /* 0x0000001206067224 */ /* 0x004fc800078e0207 */
[----:B---3--:R-:W-:-:S04]  /*0f00*/  IMAD R6, R15, R16, R6 ;  /* 0x000000100f067224 */ /* 0x008fc800078e0206 */
[----:B----4-:R-:W-:-:S04]  /*0f10*/  IMAD R6, R13, R10, R6 ;  /* 0x0000000a0d067224 */ /* 0x010fc800078e0206 */
[----:B-----5:R-:W-:-:S07]  /*0f20*/  IMAD R7, R9, R4, R6 ;  /* 0x0000000409077224 */ /* 0x020fce00078e0206 */
.L_x_314:
[----:B------:R-:W-:Y:S05]  /*0f30*/  BSYNC.RECONVERGENT B2 ;  /* 0x0000000000027941 */ /* 0x000fea0003800200 */
.L_x_313:
[----:B------:R-:W-:Y:S05]  /*0f40*/  @!P1 BRA `(.L_x_306) ;  /* 0x0000000000389947 */ /* 0x000fea0003800000 */
[----:B------:R-:W0:Y:S01]  /*0f50*/  LDC.64 R8, c[0x0][0x380] ;  /* 0x0000e000ff087b82 */ /* 0x000e220000000a00 */
[----:B------:R-:W-:Y:S01]  /*0f60*/  MOV R13, UR13 ;  /* 0x0000000d000d7c02 */ /* 0x000fe20008000f00 */
[----:B------:R-:W-:-:S03]  /*0f70*/  IMAD.MOV R6, RZ, RZ, -R3 ;  /* 0x000000ffff067224 */ /* 0x000fc600078e0a03 */
[----:B------:R-:W-:-:S03]  /*0f80*/  LEA R13, R13, R2, 0xc ;  /* 0x000000020d0d7211 */ /* 0x000fc600078e60ff */
[----:B------:R-:W1:Y:S04]  /*0f90*/  LDC.64 R10, c[0x0][0x388] ;  /* 0x0000e200ff0a7b82 */ /* 0x000e680000000a00 */
.L_x_315:
[----:B0-----:R-:W-:-:S04]  /*0fa0*/  IMAD.WIDE.U32 R2, R13, 0x4, R8 ;  /* 0x000000040d027825 */ /* 0x001fc800078e0008 */
[C---:B-1----:R-:W-:Y:S02]  /*0fb0*/  IMAD.WIDE.U32 R4, R13.reuse, 0x4, R10 ;  /* 0x000000040d047825 */ /* 0x042fe400078e000a */
[----:B------:R-:W2:Y:S04]  /*0fc0*/  LDG.E R2, desc[UR14][R2.64] ;  /* 0x0000000e02027981 */ /* 0x000ea8000c1e1900 */
[----:B------:R-:W2:Y:S01]  /*0fd0*/  LDG.E R4, desc[UR14][R4.64] ;  /* 0x0000000e04047981 */ /* 0x000ea2000c1e1900 */
[----:B------:R-:W-:Y:S02]  /*0fe0*/  IADD3 R6, PT, PT, R6, 0x1, RZ ;  /* 0x0000000106067810 */ /* 0x000fe40007ffe0ff */
[----:B------:R-:W-:Y:S02]  /*0ff0*/  IADD3 R13, PT, PT, R13, 0x100, RZ ;  /* 0x000001000d0d7810 */ /* 0x000fe40007ffe0ff */
[----:B------:R-:W-:Y:S01]  /*1000*/  ISETP.NE.AND P0, PT, R6, RZ, PT ;  /* 0x000000ff0600720c */ /* 0x000fe20003f05270 */
[----:B--2---:R-:W-:-:S12]  /*1010*/  IMAD R7, R2, R4, R7 ;  /* 0x0000000402077224 */ /* 0x004fd800078e0207 */
[----:B------:R-:W-:Y:S05]  /*1020*/  @P0 BRA `(.L_x_315) ;  /* 0xfffffffc00dc0947 */ /* 0x000fea000383ffff */
.L_x_306:
[----:B------:R-:W-:Y:S05]  /*1030*/  BSYNC.RECONVERGENT B1 ;  /* 0x0000000000017941 */ /* 0x000fea0003800200 */
.L_x_305:
[----:B------:R-:W-:-:S09]  /*1040*/  UISETP.GE.U32.AND UP0, UPT, UR9, 0x100, UPT ;  /* 0x000001000900788c */ /* 0x000fd2000bf06070 */
[----:B------:R-:W-:Y:S05]  /*1050*/  BRA.U !UP0, `(.L_x_316) ;  /* 0x0000000108ac7547 */ /* 0x000fea000b800000 */
[----:B------:R-:W0:Y:S01]  /*1060*/  S2R R8, SR_LANEID ;  /* 0x0000000000087919 */ /* 0x000e220000000000 */
[----:B------:R-:W1:Y:S01]  /*1070*/  SHFL.DOWN PT, R2, R7, 0x1, 0x1f ;  /* 0x08201f0007027f89 */ /* 0x000e6200000e0000 */
[C---:B0-----:R-:W-:Y:S02]  /*1080*/  ISETP.GT.AND P0, PT, R8.reuse, 0x1e, PT ;  /* 0x0000001e0800780c */ /* 0x041fe40003f04270 */
[----:B------:R-:W-:Y:S02]  /*1090*/  ISETP.NE.AND P1, PT, R8, RZ, PT ;  /* 0x000000ff0800720c */ /* 0x000fe40003f25270 */
[----:B-1----:R-:W-:Y:S02]  /*10a0*/  SEL R2, R2, RZ, !P0 ;  /* 0x000000ff02027207 */ /* 0x002fe40004000000 */
[----:B------:R-:W-:Y:S02]  /*10b0*/  ISETP.GT.AND P0, PT, R8, 0x1d, PT ;  /* 0x0000001d0800780c */ /* 0x000fe40003f04270 */
[----:B------:R-:W-:-:S05]  /*10c0*/  IADD3 R2, PT, PT, R2, R7, RZ ;  /* 0x0000000702027210 */ /* 0x000fca0007ffe0ff */
[----:B------:R-:W0:Y:S02]  /*10d0*/  SHFL.DOWN PT, R3, R2, 0x2, 0x1f ;  /* 0x08401f0002037f89 */ /* 0x000e2400000e0000 */
        /* <DEDUP_REMOVED lines=8> */
[----:B------:R-:W-:Y:S02]  /*1160*/  ISETP.GT.AND P0, PT, R8, 0x17, PT ;  /* 0x000000170800780c */ /* 0x000fe40003f04270 */
[----:B------:R-:W-:Y:S02]  /*1170*/  IADD3 R4, PT, PT, R3, R4, RZ ;  /* 0x0000000403047210 */ /* 0x000fe40007ffe0ff */
[----:B------:R-:W-:-:S03]  /*1180*/  @!P1 SHF.R.U32.HI R3, RZ, 0x3, R0 ;  /* 0x00000003ff039819 */ /* 0x000fc60000011600 */
[----:B------:R-:W0:Y:S01]  /*1190*/  SHFL.DOWN PT, R5, R4, 0x8, 0x1f ;  /* 0x09001f0004057f89 */ /* 0x000e2200000e0000 */
[----:B------:R-:W-:-:S04]  /*11a0*/  @!P1 LOP3.LUT R3, R3, 0x7c, RZ, 0xc0, !PT ;  /* 0x0000007c03039812 */ /* 0x000fc800078ec0ff */
[----:B------:R-:W-:Y:S02]  /*11b0*/  @!P1 IADD3 R6, PT, PT, R3, R6, RZ ;  /* 0x0000000603069210 */ /* 0x000fe40007ffe0ff */
[----:B0-----:R-:W-:Y:S02]  /*11c0*/  SEL R5, R5, RZ, !P0 ;  /* 0x000000ff05057207 */ /* 0x001fe40004000000 */
[----:B------:R-:W-:Y:S02]  /*11d0*/  ISETP.GT.AND P0, PT, R8, 0xf, PT ;  /* 0x0000000f0800780c */ /* 0x000fe40003f04270 */
[----:B------:R-:W-:-:S05]  /*11e0*/  IADD3 R5, PT, PT, R4, R5, RZ ;  /* 0x0000000504057210 */ /* 0x000fca0007ffe0ff */
        /* <DEDUP_REMOVED lines=11> */
[----:B-1----:R-:W0:Y:S04]  /*12a0*/  LDS.128 R4, [UR4+0x10] ;  /* 0x00001004ff047984 */ /* 0x002e280008000c00 */
[----:B------:R-:W1:Y:S01]  /*12b0*/  LDS.64 R8, [UR4+0x20] ;  /* 0x00002004ff087984 */ /* 0x000e620008000a00 */
[----:B0-----:R-:W-:-:S04]  /*12c0*/  IADD3 R0, PT, PT, R4, R0, R3 ;  /* 0x0000000004007210 */ /* 0x001fc80007ffe003 */
[----:B------:R-:W-:-:S04]  /*12d0*/  IADD3 R0, PT, PT, R6, R0, R5 ;  /* 0x0000000006007210 */ /* 0x000fc80007ffe005 */
[----:B-1----:R-:W-:-:S04]  /*12e0*/  IADD3 R0, PT, PT, R8, R0, R7 ;  /* 0x0000000008007210 */ /* 0x002fc80007ffe007 */
[----:B------:R-:W-:Y:S01]  /*12f0*/  IADD3 R3, PT, PT, R0, R9, RZ ;  /* 0x0000000900037210 */ /* 0x000fe20007ffe0ff */
[----:B------:R-:W-:Y:S06]  /*1300*/  BRA `(.L_x_317) ;  /* 0x0000001c00987947 */ /* 0x000fec0003800000 */
.L_x_316:
[----:B------:R-:W-:Y:S01]  /*1310*/  LOP3.LUT R2, R0, 0x3e0, RZ, 0xc0, !PT ;  /* 0x000003e000027812 */ /* 0x000fe200078ec0ff */
[----:B------:R-:W0:Y:S03]  /*1320*/  S2R R11, SR_LANEID ;  /* 0x00000000000b7919 */ /* 0x000e260000000000 */
[----:B------:R-:W-:Y:S02]  /*1330*/  IADD3 R3, PT, PT, R2, 0x20, RZ ;  /* 0x0000002002037810 */ /* 0x000fe40007ffe0ff */
[----:B------:R-:W-:Y:S02]  /*1340*/  LOP3.LUT R2, RZ, R2, RZ, 0x33, !PT ;  /* 0x00000002ff027212 */ /* 0x000fe400078e33ff */
[----:B------:R-:W-:Y:S02]  /*1350*/  ISETP.GT.U32.AND P0, PT, R3, UR9, PT ;  /* 0x0000000903007c0c */ /* 0x000fe4000bf04070 */
[----:B------:R-:W-:-:S04]  /*1360*/  IADD3 R2, PT, PT, R2, UR9, RZ ;  /* 0x0000000902027c10 */ /* 0x000fc8000fffe0ff */
[----:B------:R-:W-:-:S05]  /*1370*/  SEL R2, R2, 0x1f, P0 ;  /* 0x0000001f02027807 */ /* 0x000fca0000000000 */
[----:B------:R-:W1:Y:S01]  /*1380*/  SHFL.DOWN PT, R3, R7, 0x1, R2 ;  /* 0x0820000007037989 */ /* 0x000e6200000e0002 */
[CC--:B0-----:R-:W-:Y:S02]  /*1390*/  ISETP.GE.AND P0, PT, R11.reuse, R2.reuse, PT ;  /* 0x000000020b00720c */ /* 0x0c1fe40003f06270 */
[C---:B------:R-:W-:Y:S02]  /*13a0*/  IADD3 R5, PT, PT, R11.reuse, 0x2, RZ ;  /* 0x000000020b057810 */ /* 0x040fe40007ffe0ff */
[C---:B------:R-:W-:Y:S02]  /*13b0*/  IADD3 R9, PT, PT, R11.reuse, 0x4, RZ ;  /* 0x000000040b097810 */ /* 0x040fe40007ffe0ff */
[----:B------:R-:W-:Y:S02]  /*13c0*/  ISETP.NE.AND P1, PT, R11, RZ, PT ;  /* 0x000000ff0b00720c */ /* 0x000fe40003f25270 */
[----:B-1----:R-:W-:Y:S02]  /*13d0*/  SEL R4, R3, RZ, !P0 ;  /* 0x000000ff03047207 */ /* 0x002fe40004000000 */
[----:B------:R-:W-:-:S02]  /*13e0*/  ISETP.GT.AND P0, PT, R5, R2, PT ;  /* 0x000000020500720c */ /* 0x000fc40003f04270 */
[----:B------:R-:W-:-:S05]  /*13f0*/  IADD3 R3, PT, PT, R4, R7, RZ ;  /* 0x0000000704037210 */ /* 0x000fca0007ffe0ff */
[----:B------:R-:W0:Y:S02]  /*1400*/  SHFL.DOWN PT, R4, R3, 0x2, R2 ;  /* 0x0840000003047989 */ /* 0x000e2400000e0002 */
[----:B------:R-:W-:Y:S01]  /*1410*/  @!P1 MOV R6, 0x400 ;  /* 0x0000040000069802 */ /* 0x000fe20000000f00 */
[----:B------:R-:W1:Y:S01]  /*1420*/  @!P1 S2R R13, SR_CgaCtaId ;  /* 0x00000000000d9919 */ /* 0x000e620000008800 */
[----:B0-----:R-:W-:Y:S02]  /*1430*/  SEL R4, R4, RZ, !P0 ;  /* 0x000000ff04047207 */ /* 0x001fe40004000000 */
[----:B------:R-:W-:Y:S02]  /*1440*/  ISETP.GT.AND P0, PT, R9, R2, PT ;  /* 0x000000020900720c */ /* 0x000fe40003f04270 */
[----:B------:R-:W-:Y:S02]  /*1450*/  IADD3 R5, PT, PT, R3, R4, RZ ;  /* 0x0000000403057210 */ /* 0x000fe40007ffe0ff */
[----:B------:R-:W-:-:S02]  /*1460*/  IADD3 R3, PT, PT, R11, 0x8, RZ ;  /* 0x000000080b037810 */ /* 0x000fc40007ffe0ff */
[----:B------:R-:W-:Y:S01]  /*1470*/  IADD3 R9, PT, PT, R11, 0x10, RZ ;  /* 0x000000100b097810 */ /* 0x000fe20007ffe0ff */
[----:B------:R-:W0:Y:S01]  /*1480*/  SHFL.DOWN PT, R4, R5, 0x4, R2 ;  /* 0x0880000005047989 */ /* 0x000e2200000e0002 */
[----:B-1----:R-:W-:Y:S02]  /*1490*/  @!P1 LEA R13, R13, R6, 0x18 ;  /* 0x000000060d0d9211 */ /* 0x002fe400078ec0ff */
[----:B0-----:R-:W-:Y:S02]  /*14a0*/  SEL R4, R4, RZ, !P0 ;  /* 0x000000ff04047207 */ /* 0x001fe40004000000 */
[----:B------:R-:W-:-:S03]  /*14b0*/  ISETP.GT.AND P0, PT, R3, R2, PT ;  /* 0x000000020300720c */ /* 0x000fc60003f04270 */
[----:B------:R-:W-:-:S05]  /*14c0*/  IMAD.IADD R7, R5, 0x1, R4 ;  /* 0x0000000105077824 */ /* 0x000fca00078e0204 */
[----:B------:R-:W0:Y:S02]  /*14d0*/  SHFL.DOWN PT, R4, R7, 0x8, R2 ;  /* 0x0900000007047989 */ /* 0x000e2400000e0002 */
[----:B0-----:R-:W-:Y:S02]  /*14e0*/  SEL R4, R4, RZ, !P0 ;  /* 0x000000ff04047207 */ /* 0x001fe40004000000 */
[----:B------:R-:W-:Y:S02]  /*14f0*/  ISETP.GT.AND P0, PT, R9, R2, PT ;  /* 0x000000020900720c */ /* 0x000fe40003f04270 */
[----:B------:R-:W-:Y:S02]  /*1500*/  IADD3 R5, PT, PT, R7, R4, RZ ;  /* 0x0000000407057210 */ /* 0x000fe40007ffe0ff */
[----:B------:R-:W-:-:S03]  /*1510*/  @!P1 SHF.R.U32.HI R4, RZ, 0x3, R0 ;  /* 0x00000003ff049819 */ /* 0x000fc60000011600 */
[----:B------:R-:W0:Y:S01]  /*1520*/  SHFL.DOWN PT, R3, R5, 0x10, R2 ;  /* 0x0a00000005037989 */ /* 0x000e2200000e0002 */
[----:B------:R-:W-:-:S04]  /*1530*/  @!P1 LOP3.LUT R6, R4, 0x7c, RZ, 0xc0, !PT ;  /* 0x0000007c04069812 */ /* 0x000fc800078ec0ff */
[----:B------:R-:W-:Y:S02]  /*1540*/  @!P1 IADD3 R6, PT, PT, R6, R13, RZ ;  /* 0x0000000d06069210 */ /* 0x000fe40007ffe0ff */
[----:B0-----:R-:W-:Y:S02]  /*1550*/  SEL R4, R3, RZ, !P0 ;  /* 0x000000ff03047207 */ /* 0x001fe40004000000 */
[----:B------:R-:W-:Y:S02]  /*1560*/  ISETP.NE.AND P0, PT, R0, RZ, PT ;  /* 0x000000ff0000720c */ /* 0x000fe40003f05270 */
[----:B------:R-:W-:-:S05]  /*1570*/  IADD3 R3, PT, PT, R5, R4, RZ ;  /* 0x0000000405037210 */ /* 0x000fca0007ffe0ff */
[----:B------:R0:W-:Y:S01]  /*1580*/  @!P1 STS [R6+0x8], R3 ;  /* 0x0000080306009388 */ /* 0x0001e20000000800 */
[----:B------:R-:W-:Y:S06]  /*1590*/  BAR.SYNC.DEFER_BLOCKING 0x0 ;  /* 0x0000000000007b1d */ /* 0x000fec0000010000 */
[----:B------:R-:W-:Y:S05]  /*15a0*/  @P0 BRA `(.L_x_317) ;  /* 0x0000001800f00947 */ /* 0x000fea0003800000 */
[----:B------:R-:W1:Y:S01]  /*15b0*/  S2UR UR5, SR_CgaCtaId ;  /* 0x00000000000579c3 */ /* 0x000e620000008800 */
[----:B------:R-:W-:Y:S01]  /*15c0*/  UMOV UR4, 0x400 ;  /* 0x0000040000047882 */ /* 0x000fe20000000000 */
[----:B------:R-:W-:Y:S02]  /*15d0*/  UISETP.GT.U32.AND UP1, UPT, UR9, 0x20, UPT ;  /* 0x000000200900788c */ /* 0x000fe4000bf24070 */
[----:B------:R-:W-:Y:S02]  /*15e0*/  UISETP.GT.U32.AND UP3, UPT, UR9, 0x40, UPT ;  /* 0x000000400900788c */ /* 0x000fe4000bf64070 */
[----:B------:R-:W-:Y:S02]  /*15f0*/  UISETP.GT.U32.AND UP2, UPT, UR9, 0x80, UPT ;  /* 0x000000800900788c */ /* 0x000fe4000bf44070 */
[----:B------:R-:W-:Y:S02]  /*1600*/  UISETP.GT.U32.AND UP0, UPT, UR9, 0x60, UPT ;  /* 0x000000600900788c */ /* 0x000fe4000bf04070 */
[----:B------:R-:W-:-:S02]  /*1610*/  UISETP.GT.U32.AND UP4, UPT, UR9, 0xe0, UPT ;  /* 0x000000e00900788c */ /* 0x000fc4000bf84070 */
[----:B------:R-:W-:Y:S01]  /*1620*/  PLOP3.LUT P2, PT, PT, PT, UP2, 0x80, 0x8 ;  /* 0x000000000008781c */ /* 0x000fe20003f4f028 */
[----:B-1----:R-:W-:-:S09]  /*1630*/  ULEA UR4, UR5, UR4, 0x18 ;  /* 0x0000000405047291 */ /* 0x002fd2000f8ec0ff */
[----:B------:R-:W1:Y:S04]  /*1640*/  LDS R0, [UR4+0xc] ;  /* 0x00000c04ff007984 */ /* 0x000e680008000800 */
[----:B------:R-:W2:Y:S04]  /*1650*/  LDS.128 R8, [UR4+0x10] ;  /* 0x00001004ff087984 */ /* 0x000ea80008000c00 */
[----:B0-----:R-:W0:Y:S01]  /*1660*/  LDS.64 R6, [UR4+0x20] ;  /* 0x00002004ff067984 */ /* 0x001e220008000a00 */
[----:B-1----:R-:W-:Y:S02]  /*1670*/  R2UR UR4, R0 ;  /* 0x00000000000472ca */ /* 0x002fe400000e0000 */
[----:B--2---:R-:W-:-:S02]  /*1680*/  R2UR UR5, R8 ;  /* 0x00000000080572ca */ /* 0x004fc400000e0000 */
[----:B------:R-:W-:-:S09]  /*1690*/  R2UR UR6, R9 ;  /* 0x00000000090672ca */ /* 0x000fd200000e0000 */
[----:B------:R-:W-:Y:S02]  /*16a0*/  USEL UR4, UR4, URZ, UP1 ;  /* 0x000000ff04047287 */ /* 0x000fe40008800000 */
[----:B------:R-:W-:Y:S02]  /*16b0*/  UISETP.GT.U32.AND UP1, UPT, UR9, 0xa0, UPT ;  /* 0x000000a00900788c */ /* 0x000fe4000bf24070 */
[----:B------:R-:W-:Y:S02]  /*16c0*/  USEL UR5, UR5, URZ, UP3 ;  /* 0x000000ff05057287 */ /* 0x000fe40009800000 */
[----:B------:R-:W-:Y:S01]  /*16d0*/  UISETP.GT.U32.AND UP3, UPT, UR9, 0xc0, UPT ;  /* 0x000000c00900788c */ /* 0x000fe2000bf64070 */
[----:B------:R-:W-:Y:S01]  /*16e0*/  MOV R0, UR4 ;  /* 0x0000000400007c02 */ /* 0x000fe20008000f00 */
[----:B------:R-:W-:Y:S01]  /*16f0*/  USEL UR4, UR6, URZ, UP0 ;  /* 0x000000ff06047287 */ /* 0x000fe20008000000 */
[----:B------:R-:W-:Y:S02]  /*1700*/  PLOP3.LUT P1, PT, PT, PT, UP1, 0x80, 0x8 ;  /* 0x000000000008781c */ /* 0x000fe40003f2f018 */
[----:B------:R-:W-:-:S02]  /*1710*/  IADD3 R3, PT, PT, R0, UR5, R3 ;  /* 0x0000000500037c10 */ /* 0x000fc4000fffe003 */
[----:B------:R-:W-:Y:S02]  /*1720*/  SEL R0, R10, RZ, P2 ;  /* 0x000000ff0a007207 */ /* 0x000fe40001000000 */
[----:B------:R-:W-:Y:S02]  /*1730*/  PLOP3.LUT P2, PT, PT, PT, UP3, 0x80, 0x8 ;  /* 0x000000000008781c */ /* 0x000fe40003f4f038 */
[----:B------:R-:W-:Y:S02]  /*1740*/  SEL R5, R11, RZ, P1 ;  /* 0x000000ff0b057207 */ /* 0x000fe40000800000 */
[----:B------:R-:W-:Y:S02]  /*1750*/  IADD3 R0, PT, PT, R0, UR4, R3 ;  /* 0x0000000400007c10 */ /* 0x000fe4000fffe003 */
[----:B------:R-:W-:Y:S02]  /*1760*/  PLOP3.LUT P1, PT, PT, PT, UP4, 0x80, 0x8 ;  /* 0x000000000008781c */ /* 0x000fe40003f2f048 */
[----:B0-----:R-:W-:-:S02]  /*1770*/  SEL R6, R6, RZ, P2 ;  /* 0x000000ff06067207 */ /* 0x001fc40001000000 */
[----:B------:R-:W-:Y:S02]  /*1780*/  SEL R7, R7, RZ, P1 ;  /* 0x000000ff07077207 */ /* 0x000fe40000800000 */
[----:B------:R-:W-:-:S04]  /*1790*/  IADD3 R0, PT, PT, R6, R0, R5 ;  /* 0x0000000006007210 */ /* 0x000fc80007ffe005 */
[----:B------:R-:W-:Y:S01]  /*17a0*/  IADD3 R3, PT, PT, R0, R7, RZ ;  /* 0x0000000700037210 */ /* 0x000fe20007ffe0ff */
[----:B------:R-:W-:Y:S06]  /*17b0*/  BRA `(.L_x_317) ;  /* 0x00000018006c7947 */ /* 0x000fec0003800000 */
.L_x_302:
[----:B------:R-:W0:Y:S01]  /*17c0*/  S2R R0, SR_TID.X ;  /* 0x0000000000007919 */ /* 0x000e220000002100 */
[----:B------:R-:W1:Y:S01]  /*17d0*/  LDCU.128 UR16, c[0x0][0x380] ;  /* 0x00007000ff1077ac */ /* 0x000e620008000c00 */
[----:B------:R-:W-:Y:S01]  /*17e0*/  IMAD.U32 R3, RZ, RZ, UR13 ;  /* 0x0000000dff037e24 */ /* 0x000fe2000f8e00ff */
[----:B-1----:R-:W-:Y:S02]  /*17f0*/  MOV R12, UR16 ;  /* 0x00000010000c7c02 */ /* 0x002fe40008000f00 */
[----:B------:R-:W-:Y:S02]  /*1800*/  MOV R13, UR17 ;  /* 0x00000011000d7c02 */ /* 0x000fe40008000f00 */
[----:B------:R-:W-:Y:S02]  /*1810*/  MOV R14, UR18 ;  /* 0x00000012000e7c02 */ /* 0x000fe40008000f00 */
[----:B------:R-:W-:Y:S02]  /*1820*/  MOV R15, UR19 ;  /* 0x00000013000f7c02 */ /* 0x000fe40008000f00 */
[----:B0-----:R-:W-:-:S05]  /*1830*/  LEA R3, R3, R0, 0xc ;  /* 0x0000000003037211 */ /* 0x001fca00078e60ff */
[----:B------:R-:W-:-:S04]  /*1840*/  IMAD.WIDE.U32 R4, R3, 0x4, R12 ;  /* 0x0000000403047825 */ /* 0x000fc800078e000c */
[----:B------:R-:W-:Y:S01]  /*1850*/  IMAD.WIDE.U32 R2, R3, 0x4, R14 ;  /* 0x0000000403027825 */ /* 0x000fe200078e000e */
        /* <DEDUP_REMOVED lines=40> */
[----:B------:R-:W-:-:S03]  /*1ae0*/  UISETP.GE.U32.AND UP0, UPT, UR9, UR5, UPT ;  /* 0x000000050900728c */ /* 0x000fc6000bf06070 */
        /* <DEDUP_REMOVED lines=8> */
[----:B------:R-:W-:Y:S06]  /*1b70*/  BRA.U !UP0, `(.L_x_318) ;  /* 0x0000001108d47547 */ /* 0x000fec000b800000 */
[----:B------:R-:W-:Y:S01]  /*1b80*/  ULEA UR6, UR13, UR5, 0xc ;  /* 0x000000050d067291 */ /* 0x000fe2000f8e60ff */
[----:B------:R-:W-:Y:S01]  /*1b90*/  LOP3.LUT R2, RZ, R0, RZ, 0x33, !PT ;  /* 0x00000000ff027212 */ /* 0x000fe200078e33ff */
[----:B------:R-:W-:Y:S01]  /*1ba0*/  UIADD3 UR11, UPT, UPT, UR10, -0x1000, URZ ;  /* 0xfffff0000a0b7890 */ /* 0x000fe2000fffe0ff */
[----:B------:R-:W-:Y:S01]  /*1bb0*/  MOV R3, UR5 ;  /* 0x0000000500037c02 */ /* 0x000fe20008000f00 */
[----:B------:R-:W-:Y:S02]  /*1bc0*/  UMOV UR4, URZ ;  /* 0x000000ff00047c82 */ /* 0x000fe40008000000 */
[----:B------:R-:W-:Y:S01]  /*1bd0*/  MOV R4, UR6 ;  /* 0x0000000600047c02 */ /* 0x000fe20008000f00 */
[----:B------:R-:W-:Y:S01]  /*1be0*/  IMAD.U32 R7, RZ, RZ, UR6 ;  /* 0x00000006ff077e24 */ /* 0x000fe2000f8e00ff */
[----:B------:R-:W-:Y:S01]  /*1bf0*/  IADD3 R2, PT, PT, -R3, UR10, R2 ;  /* 0x0000000a03027c10 */ /* 0x000fe2000fffe102 */
[----:B------:R-:W-:Y:S01]  /*1c00*/  UMOV UR7, UR6 ;  /* 0x0000000600077c82 */ /* 0x000fe20008000000 */
[----:B------:R-:W-:Y:S01]  /*1c10*/  ISETP.GT.U32.AND P0, PT, R4, UR11, PT ;  /* 0x0000000b04007c0c */ /* 0x000fe2000bf04070 */
[----:B------:R-:W-:Y:S01]  /*1c20*/  UMOV UR8, UR6 ;  /* 0x0000000600087c82 */ /* 0x000fe20008000000 */
[----:B------:R-:W-:-:S02]  /*1c30*/  MOV R3, UR13 ;  /* 0x0000000d00037c02 */ /* 0x000fc40008000f00 */
[----:B------:R-:W-:-:S03]  /*1c40*/  IADD3 R7, PT, PT, R7, 0x800, R0 ;  /* 0x0000080007077810 */ /* 0x000fc60007ffe000 */
[----:B------:R-:W-:-:S06]  /*1c50*/  IMAD R3, R3, -0x1000, R2 ;  /* 0xfffff00003037824 */ /* 0x000fcc00078e0202 */
[----:B------:R-:W-:Y:S05]  /*1c60*/  @P0 BRA `(.L_x_319) ;  /* 0x0000000400000947 */ /* 0x000fea0003800000 */
[----:B------:R-:W0:Y:S01]  /*1c70*/  LDC.64 R12, c[0x0][0x380] ;  /* 0x0000e000ff0c7b82 */ /* 0x000e220000000a00 */
[----:B------:R-:W1:Y:S07]  /*1c80*/  LDCU UR10, c[0x0][0x3b0] ;  /* 0x00007600ff0a77ac */ /* 0x000e6e0008000800 */
[----:B------:R-:W2:Y:S02]  /*1c90*/  LDC.64 R14, c[0x0][0x388] ;  /* 0x0000e200ff0e7b82 */ /* 0x000ea40000000a00 */
.L_x_320:
[----:B------:R-:W-:-:S05]  /*1ca0*/  IADD3 R5, PT, PT, R0, UR8, RZ ;  /* 0x0000000800057c10 */ /* 0x000fca000fffe0ff */
[----:B0-----:R-:W-:-:S04]  /*1cb0*/  IMAD.WIDE.U32 R8, R5, 0x4, R12 ;  /* 0x0000000405087825 */ /* 0x001fc800078e000c */
[----:B--2---:R-:W-:Y:S01]  /*1cc0*/  IMAD.WIDE.U32 R4, R5, 0x4, R14 ;  /* 0x0000000405047825 */ /* 0x004fe200078e000e */
        /* <DEDUP_REMOVED lines=15> */
[----:B------:R-:W2:Y:S04]  /*1dc0*/  LDG.E R2, desc[UR14][R8.64+0x1400] ;  /* 0x0014000e08027981 */ /* 0x000ea8000c1e1900 */
        /* <DEDUP_REMOVED lines=8> */
[----:B------:R-:W3:Y:S04]  /*1e50*/  LDG.E R18, desc[UR14][R8.64+0x2000] ;  /* 0x0020000e08127981 */ /* 0x000ee8000c1e1900 */
[----:B------:R-:W3:Y:S04]  /*1e60*/  LDG.E R6, desc[UR14][R8.64+0x2400] ;  /* 0x0024000e08067981 */ /* 0x000ee8000c1e1900 */
[----:B------:R-:W3:Y:S01]  /*1e70*/  LDG.E R17, desc[UR14][R4.64+0x2400] ;  /* 0x0024000e04117981 */ /* 0x000ee2000c1e1900 */
[----:B--2---:R-:W-:-:S03]  /*1e80*/  IMAD R2, R2, R11, R20 ;  /* 0x0000000b02027224 */ /* 0x004fc600078e0214 */
[----:B------:R-:W2:Y:S01]  /*1e90*/  LDG.E R11, desc[UR14][R8.64+0x2800] ;  /* 0x0028000e080b7981 */ /* 0x000ea2000c1e1900 */
[----:B----4-:R-:W-:-:S03]  /*1ea0*/  IMAD R16, R16, R21, R2 ;  /* 0x0000001510107224 */ /* 0x010fc600078e0202 */
[----:B------:R-:W2:Y:S04]  /*1eb0*/  LDG.E R2, desc[UR14][R4.64+0x2800] ;  /* 0x0028000e04027981 */ /* 0x000ea8000c1e1900 */
[----:B------:R-:W4:Y:S01]  /*1ec0*/  LDG.E R21, desc[UR14][R4.64+0x3000] ;  /* 0x0030000e04157981 */ /* 0x000f22000c1e1900 */
[----:B-----5:R-:W-:-:S03]  /*1ed0*/  IMAD R16, R10, R19, R16 ;  /* 0x000000130a107224 */ /* 0x020fc600078e0210 */
[----:B------:R-:W5:Y:S01]  /*1ee0*/  LDG.E R10, desc[UR14][R8.64+0x2c00] ;  /* 0x002c000e080a7981 */ /* 0x000f62000c1e1900 */
[----:B---3--:R-:W-:-:S03]  /*1ef0*/  IMAD R18, R18, R23, R16 ;  /* 0x0000001712127224 */ /* 0x008fc600078e0210 */
[----:B------:R-:W5:Y:S04]  /*1f00*/  LDG.E R19, desc[UR14][R4.64+0x2c00] ;  /* 0x002c000e04137981 */ /* 0x000f68000c1e1900 */
[----:B------:R-:W4:Y:S01]  /*1f10*/  LDG.E R16, desc[UR14][R8.64+0x3000] ;  /* 0x0030000e08107981 */ /* 0x000f22000c1e1900 */
[----:B------:R-:W-:-:S03]  /*1f20*/  IMAD R20, R6, R17, R18 ;  /* 0x0000001106147224 */ /* 0x000fc600078e0212 */
[----:B------:R-:W3:Y:S04]  /*1f30*/  LDG.E R18, desc[UR14][R8.64+0x3400] ;  /* 0x0034000e08127981 */ /* 0x000ee8000c1e1900 */
[----:B------:R-:W3:Y:S04]  /*1f40*/  LDG.E R23, desc[UR14][R4.64+0x3400] ;  /* 0x0034000e04177981 */ /* 0x000ee8000c1e1900 */
[----:B------:R-:W3:Y:S04]  /*1f50*/  LDG.E R6, desc[UR14][R8.64+0x3800] ;  /* 0x0038000e08067981 */ /* 0x000ee8000c1e1900 */
[----:B------:R-:W3:Y:S01]  /*1f60*/  LDG.E R17, desc[UR14][R4.64+0x3800] ;  /* 0x0038000e04117981 */ /* 0x000ee2000c1e1900 */
[----:B-1----:R-:W-:-:S04]  /*1f70*/  UIADD3 UR12, UPT, UPT, -UR8, UR10, URZ ;  /* 0x0000000a080c7290 */ /* 0x002fc8000fffe1ff */
[----:B------:R-:W-:Y:S01]  /*1f80*/  UISETP.GE.U32.AND UP0, UPT, UR12, UR5, UPT ;  /* 0x000000050c00728c */ /* 0x000fe2000bf06070 */
[----:B--2---:R-:W-:-:S04]  /*1f90*/  IMAD R2, R11, R2, R20 ;  /* 0x000000020b027224 */ /* 0x004fc800078e0214 */
[----:B-----5:R-:W-:-:S04]  /*1fa0*/  IMAD R2, R10, R19, R2 ;  /* 0x000000130a027224 */ /* 0x020fc800078e0202 */
[----:B----4-:R-:W-:-:S04]  /*1fb0*/  IMAD R2, R16, R21, R2 ;  /* 0x0000001510027224 */ /* 0x010fc800078e0202 */
[----:B---3--:R-:W-:-:S04]  /*1fc0*/  IMAD R2, R18, R23, R2 ;  /* 0x0000001712027224 */ /* 0x008fc800078e0202 */
[----:B------:R-:W-:-:S04]  /*1fd0*/  IMAD R2, R6, R17, R2 ;  /* 0x0000001106027224 */ /* 0x000fc800078e0202 */
[----:B------:R-:W-:Y:S01]  /*1fe0*/  IMAD R24, R24, R25, R2 ;  /* 0x0000001918187224 */ /* 0x000fe200078e0202 */
[----:B------:R-:W-:Y:S06]  /*1ff0*/  BRA.U !UP0, `(.L_x_318) ;  /* 0x0000000d08b47547 */ /* 0x000fec000b800000 */
[----:B------:R-:W-:Y:S02]  /*2000*/  UIADD3 UR8, UPT, UPT, UR5, UR8, URZ ;  /* 0x0000000805087290 */ /* 0x000fe4000fffe0ff */
[----:B------:R-:W-:Y:S01]  /*2010*/  IADD3 R3, PT, PT, R3, -UR5, RZ ;  /* 0x8000000503037c10 */ /* 0x000fe2000fffe0ff */
[----:B------:R-:W-:Y:S01]  /*2020*/  UIADD3 UR4, UPT, UPT, UR4, 0x1, URZ ;  /* 0x0000000104047890 */ /* 0x000fe2000fffe0ff */
[----:B------:R-:W-:Y:S01]  /*2030*/  IADD3 R7, PT, PT, R7, UR5, RZ ;  /* 0x0000000507077c10 */ /* 0x000fe2000fffe0ff */
[----:B------:R-:W-:Y:S02]  /*2040*/  UISETP.GT.U32.AND UP0, UPT, UR8, UR11, UPT ;  /* 0x0000000b0800728c */ /* 0x000fe4000bf04070 */
[----:B------:R-:W-:-:S07]  /*2050*/  UIADD3 UR7, UPT, UPT, UR5, UR7, URZ ;  /* 0x0000000705077290 */ /* 0x000fce000fffe0ff */
[----:B------:R-:W-:Y:S05]  /*2060*/  BRA.U !UP0, `(.L_x_320) ;  /* 0xfffffffd080c7547 */ /* 0x000fea000b83ffff */
.L_x_319:
[----:B------:R-:W-:Y:S02]  /*2070*/  UIADD3 UR5, UPT, UPT, -UR8, UR10, URZ ;  /* 0x0000000a08057290 */ /* 0x000fe4000fffe1ff */
[----:B------:R-:W-:Y:S01]  /*2080*/  MOV R2, UR8 ;  /* 0x0000000800027c02 */ /* 0x000fe20008000f00 */
[----:B------:R-:W-:Y:S03]  /*2090*/  BSSY.RECONVERGENT B1, `(.L_x_318) ;  /* 0x00000e3000017945 */ /* 0x000fe60003800200 */
[----:B------:R-:W-:-:S04]  /*20a0*/  ISETP.GE.AND P0, PT, R0, UR5, PT ;  /* 0x0000000500007c0c */ /* 0x000fc8000bf06270 */
[----:B------:R-:W-:-:S13]  /*20b0*/  ISETP.GE.U32.OR P0, PT, R2, UR10, P0 ;  /* 0x0000000a02007c0c */ /* 0x000fda0008706470 */
[----:B------:R-:W-:Y:S05]  /*20c0*/  @P0 BRA `(.L_x_321) ;  /* 0x0000000c007c0947 */ /* 0x000fea0003800000 */
[----:B------:R-:W0:Y:S01]  /*20d0*/  LDC R5, c[0x0][0x3b4] ;  /* 0x0000ed00ff057b82 */ /* 0x000e220000000800 */
[----:B------:R-:W-:Y:S01]  /*20e0*/  LOP3.LUT R2, RZ, R0, RZ, 0x33, !PT ;  /* 0x00000000ff027212 */ /* 0x000fe200078e33ff */
[----:B------:R-:W-:Y:S01]  /*20f0*/  BSSY.RECONVERGENT B2, `(.L_x_322) ;  /* 0x0000075000027945 */ /* 0x000fe20003800200 */
[----:B------:R-:W-:-:S04]  /*2100*/  MOV R9, UR6 ;  /* 0x0000000600097c02 */ /* 0x000fc80008000f00 */
[----:B------:R-:W-:Y:S01]  /*2110*/  IADD3 R2, PT, PT, -R9, UR10, R2 ;  /* 0x0000000a09027c10 */ /* 0x000fe2000fffe102 */
[----:B0-----:R-:W-:-:S04]  /*2120*/  IMAD R5, R5, UR4, RZ ;  /* 0x0000000405057c24 */ /* 0x001fc8000f8e02ff */
[----:B------:R-:W-:Y:S01]  /*2130*/  IMAD R2, R5, -0x1000, R2 ;  /* 0xfffff00005027824 */ /* 0x000fe200078e0202 */
[----:B------:R-:W-:-:S04]  /*2140*/  MOV R5, R0 ;  /* 0x0000000000057202 */ /* 0x000fc80000000f00 */
[C---:B------:R-:W-:Y:S02]  /*2150*/  ISETP.GE.U32.AND P0, PT, R2.reuse, 0xf00, PT ;  /* 0x00000f000200780c */ /* 0x040fe40003f06070 */
[----:B------:R-:W-:-:S04]  /*2160*/  LEA.HI R4, R2, 0x1, RZ, 0x18 ;  /* 0x0000000102047811 */ /* 0x000fc800078fc0ff */
[----:B------:R-:W-:-:S07]  /*2170*/  LOP3.LUT R6, R4, 0xf, RZ, 0xc0, !PT ;  /* 0x0000000f04067812 */ /* 0x000fce00078ec0ff */
[----:B------:R-:W-:Y:S05]  /*2180*/  @!P0 BRA `(.L_x_323) ;  /* 0x0000000400ac8947 */ /* 0x000fea0003800000 */
[----:B------:R-:W-:Y:S01]  /*2190*/  LEA.HI R2, R3, 0x1, RZ, 0x18 ;  /* 0x0000000103027811 */ /* 0x000fe200078fc0ff */
[----:B------:R-:W-:Y:S01]  /*21a0*/  BSSY.RECONVERGENT B3, `(.L_x_324) ;  /* 0x0000068000037945 */ /* 0x000fe20003800200 */
[----:B------:R-:W-:Y:S02]  /*21b0*/  LOP3.LUT R5, R0, 0x800, RZ, 0xfc, !PT ;  /* 0x0000080000057812 */ /* 0x000fe400078efcff */
[----:B------:R-:W-:-:S04]  /*21c0*/  LOP3.LUT R2, R2, 0x1fffff0, RZ, 0xc0, !PT ;  /* 0x01fffff002027812 */ /* 0x000fc800078ec0ff */
[----:B------:R-:W-:-:S07]  /*21d0*/  IADD3 R2, PT, PT, -R2, RZ, RZ ;  /* 0x000000ff02027210 */ /* 0x000fce0007ffe1ff */
.L_x_325:
[C---:B------:R-:W-:Y:S01]  /*21e0*/  IADD3 R11, PT, PT, R7.reuse, -0x800, RZ ;  /* 0xfffff800070b7810 */ /* 0x040fe20007ffe0ff */
[----:B------:R-:W-:-:S04]  /*21f0*/  VIADD R29, R7, 0xfffff900 ;  /* 0xfffff900071d7836 */ /* 0x000fc80000000000 */
[----:B------:R-:W-:-:S04]  /*2200*/  IMAD.WIDE.U32 R8, R11, 0x4, R12 ;  /* 0x000000040b087825 */ /* 0x000fc800078e000c */
[----:B------:R-:W-:Y:S01]  /*2210*/  IMAD.WIDE.U32 R10, R11, 0x4, R14 ;  /* 0x000000040b0a7825 */ /* 0x000fe200078e000e */
[----:B------:R-:W2:Y:S03]  /*2220*/  LDG.E R16, desc[UR14][R8.64] ;  /* 0x0000000e08107981 */ /* 0x000ea6000c1e1900 */
[----:B------:R-:W-:Y:S01]  /*2230*/  IMAD.WIDE.U32 R20, R29, 0x4, R12 ;  /* 0x000000041d147825 */ /* 0x000fe200078e000c */
[----:B------:R-:W2:Y:S01]  /*2240*/  LDG.E R25, desc[UR14][R10.64] ;  /* 0x0000000e0a197981 */ /* 0x000ea2000c1e1900 */
[----:B------:R-:W-:Y:S02]  /*2250*/  IADD3 R37, PT, PT, R7, -0x600, RZ ;  /* 0xfffffa0007257810 */ /* 0x000fe40007ffe0ff */
[----:B------:R-:W-:Y:S01]  /*2260*/  IMAD.WIDE.U32 R28, R29, 0x4, R14 ;  /* 0x000000041d1c7825 */ /* 0x000fe200078e000e */
[----:B------:R-:W3:Y:S01]  /*2270*/  LDG.E R17, desc[UR14][R20.64] ;  /* 0x0000000e14117981 */ /* 0x000ee2000c1e1900 */
[----:B------:R-:W-:-:S02]  /*2280*/  IADD3 R19, PT, PT, R7, -0x500, RZ ;  /* 0xfffffb0007137810 */ /* 0x000fc40007ffe0ff */
[C---:B------:R-:W-:Y:S02]  /*2290*/  IMAD.WIDE.U32 R26, R37.reuse, 0x4, R12 ;  /* 0x00000004251a7825 */ /* 0x040fe400078e000c */
[----:B------:R0:W3:Y:S02]  /*22a0*/  LDG.E R28, desc[UR14][R28.64] ;  /* 0x0000000e1c1c7981 */ /* 0x0000e4000c1e1900 */
[----:B------:R-:W-:Y:S02]  /*22b0*/  IMAD.WIDE.U32 R36, R37, 0x4, R14 ;  /* 0x0000000425247825 */ /* 0x000fe400078e000e */
[----:B------:R-:W4:Y:S02]  /*22c0*/  LDG.E R26, desc[UR14][R26.64] ;  /* 0x0000000e1a1a7981 */ /* 0x000f24000c1e1900 */
[C---:B------:R-:W-:Y:S02]  /*22d0*/  IMAD.WIDE.U32 R34, R19.reuse, 0x4, R12 ;  /* 0x0000000413227825 */ /* 0x040fe400078e000c */
[----:B------:R-:W4:Y:S02]  /*22e0*/  LDG.E R9, desc[UR14][R36.64] ;  /* 0x0000000e24097981 */ /* 0x000f24000c1e1900 */
[----:B------:R-:W-:-:S02]  /*22f0*/  IMAD.WIDE.U32 R18, R19, 0x4, R14 ;  /* 0x0000000413127825 */ /* 0x000fc400078e000e */
[----:B------:R-:W5:Y:S04]  /*2300*/  LDG.E R10, desc[UR14][R34.64] ;  /* 0x0000000e220a7981 */ /* 0x000f68000c1e1900 */
[----:B------:R1:W5:Y:S01]  /*2310*/  LDG.E R11, desc[UR14][R18.64] ;  /* 0x0000000e120b7981 */ /* 0x000362000c1e1900 */
[C---:B------:R-:W-:Y:S02]  /*2320*/  IADD3 R23, PT, PT, R7.reuse, -0x400, RZ ;  /* 0xfffffc0007177810 */ /* 0x040fe40007ffe0ff */
[C---:B------:R-:W-:Y:S02]  /*2330*/  IADD3 R31, PT, PT, R7.reuse, -0x300, RZ ;  /* 0xfffffd00071f7810 */ /* 0x040fe40007ffe0ff */
[----:B0-----:R-:W-:Y:S01]  /*2340*/  IADD3 R29, PT, PT, R7, -0x200, RZ ;  /* 0xfffffe00071d7810 */ /* 0x001fe20007ffe0ff */
[----:B------:R-:W-:-:S04]  /*2350*/  IMAD.WIDE.U32 R20, R23, 0x4, R12 ;  /* 0x0000000417147825 */ /* 0x000fc800078e000c */
[----:B------:R-:W-:Y:S01]  /*2360*/  IMAD.WIDE.U32 R22, R23, 0x4, R14 ;  /* 0x0000000417167825 */ /* 0x000fe200078e000e */
[----:B------:R0:W5:Y:S03]  /*2370*/  LDG.E R8, desc[UR14][R20.64] ;  /* 0x0000000e14087981 */ /* 0x000166000c1e1900 */
[C---:B------:R-:W-:Y:S01]  /*2380*/  IMAD.WIDE.U32 R32, R31.reuse, 0x4, R12 ;  /* 0x000000041f207825 */ /* 0x040fe200078e000c */
[----:B------:R0:W5:Y:S03]  /*2390*/  LDG.E R27, desc[UR14][R22.64] ;  /* 0x0000000e161b7981 */ /* 0x000166000c1e1900 */
[----:B------:R-:W-:-:S04]  /*23a0*/  IMAD.WIDE.U32 R30, R31, 0x4, R14 ;  /* 0x000000041f1e7825 */ /* 0x000fc800078e000e */
[----:B-1----:R-:W-:-:S06]  /*23b0*/  IMAD.WIDE.U32 R18, R29, 0x4, R14 ;  /* 0x000000041d127825 */ /* 0x002fcc00078e000e */
[----:B------:R-:W5:Y:S01]  /*23c0*/  LDG.E R19, desc[UR14][R18.64] ;  /* 0x0000000e12137981 */ /* 0x000f62000c1e1900 */
[----:B--2---:R-:W-:-:S03]  /*23d0*/  IMAD R16, R16, R25, R24 ;  /* 0x0000001910107224 */ /* 0x004fc600078e0218 */
[----:B------:R1:W2:Y:S04]  /*23e0*/  LDG.E R24, desc[UR14][R32.64] ;  /* 0x0000000e20187981 */ /* 0x0002a8000c1e1900 */
[----:B------:R1:W2:Y:S01]  /*23f0*/  LDG.E R25, desc[UR14][R30.64] ;  /* 0x0000000e1e197981 */ /* 0x0002a2000c1e1900 */
[----:B---3--:R-:W-:Y:S02]  /*2400*/  IMAD R28, R17, R28, R16 ;  /* 0x0000001c111c7224 */ /* 0x008fe400078e0210 */
[----:B------:R-:W-:Y:S01]  /*2410*/  IMAD.WIDE.U32 R16, R29, 0x4, R12 ;  /* 0x000000041d107825 */ /* 0x000fe200078e000c */
[----:B------:R-:W-:-:S05]  /*2420*/  IADD3 R29, PT, PT, R7, -0x100, RZ ;  /* 0xffffff00071d7810 */ /* 0x000fca0007ffe0ff */
[C---:B0-----:R-:W-:Y:S01]  /*2430*/  IMAD.WIDE.U32 R20, R29.reuse, 0x4, R12 ;  /* 0x000000041d147825 */ /* 0x041fe200078e000c */
[----:B------:R0:W3:Y:S03]  /*2440*/  LDG.E R16, desc[UR14][R16.64] ;  /* 0x0000000e10107981 */ /* 0x0000e6000c1e1900 */
[----:B------:R-:W-:Y:S02]  /*2450*/  IMAD.WIDE.U32 R22, R29, 0x4, R14 ;  /* 0x000000041d167825 */ /* 0x000fe400078e000e */
[----:B------:R0:W3:Y:S02]  /*2460*/  LDG.E R20, desc[UR14][R20.64] ;  /* 0x0000000e14147981 */ /* 0x0000e4000c1e1900 */
[----:B----4-:R-:W-:Y:S02]  /*2470*/  IMAD R9, R26, R9, R28 ;  /* 0x000000091a097224 */ /* 0x010fe400078e021c */
[----:B------:R-:W4:Y:S02]  /*2480*/  LDG.E R23, desc[UR14][R22.64] ;  /* 0x0000000e16177981 */ /* 0x000f24000c1e1900 */
[----:B-----5:R-:W-:Y:S01]  /*2490*/  IMAD R9, R10, R11, R9 ;  /* 0x0000000b0a097224 */ /* 0x020fe200078e0209 */
[C---:B------:R-:W-:Y:S01]  /*24a0*/  IADD3 R11, PT, PT, R7.reuse, 0x100, RZ ;  /* 0x00000100070b7810 */ /* 0x040fe20007ffe0ff */
[----:B-1----:R-:W-:-:S04]  /*24b0*/  IMAD.WIDE.U32 R32, R7, 0x4, R12 ;  /* 0x0000000407207825 */ /* 0x002fc800078e000c */
[----:B------:R-:W-:Y:S02]  /*24c0*/  IMAD.WIDE.U32 R30, R7, 0x4, R14 ;  /* 0x00000004071e7825 */ /* 0x000fe400078e000e */
[----:B------:R-:W5:Y:S02]  /*24d0*/  LDG.E R32, desc[UR14][R32.64] ;  /* 0x0000000e20207981 */ /* 0x000f64000c1e1900 */
[C---:B------:R-:W-:Y:S02]  /*24e0*/  IMAD.WIDE.U32 R28, R11.reuse, 0x4, R12 ;  /* 0x000000040b1c7825 */ /* 0x040fe400078e000c */
[----:B------:R-:W5:Y:S02]  /*24f0*/  LDG.E R31, desc[UR14][R30.64] ;  /* 0x0000000e1e1f7981 */ /* 0x000f64000c1e1900 */
[----:B------:R-:W-:Y:S02]  /*2500*/  IMAD.WIDE.U32 R10, R11, 0x4, R14 ;  /* 0x000000040b0a7825 */ /* 0x000fe400078e000e */
[----:B------:R1:W5:Y:S04]  /*2510*/  LDG.E R28, desc[UR14][R28.64] ;  /* 0x0000000e1c1c7981 */ /* 0x000368000c1e1900 */
[----:B------:R-:W5:Y:S01]  /*2520*/  LDG.E R11, desc[UR14][R10.64] ;  /* 0x0000000e0a0b7981 */ /* 0x000f62000c1e1900 */
[----:B------:R-:W-:Y:S01]  /*2530*/  IMAD R8, R8, R27, R9 ;  /* 0x0000001b08087224 */ /* 0x000fe200078e0209 */
[C---:B0-----:R-:W-:Y:S01]  /*2540*/  IADD3 R17, PT, PT, R7.reuse, 0x200, RZ ;  /* 0x0000020007117810 */ /* 0x041fe20007ffe0ff */
[C---:B------:R-:W-:Y:S01]  /*2550*/  VIADD R21, R7.reuse, 0x300 ;  /* 0x0000030007157836 */ /* 0x040fe20000000000 */
[----:B-1----:R-:W-:-:S02]  /*2560*/  IADD3 R29, PT, PT, R7, 0x500, RZ ;  /* 0x00000500071d7810 */ /* 0x002fc40007ffe0ff */
[----:B------:R-:W-:-:S05]  /*2570*/  IADD3 R33, PT, PT, R7, 0x600, RZ ;  /* 0x0000060007217810 */ /* 0x000fca0007ffe0ff */
[----:B------:R-:W-:-:S06]  /*2580*/  IMAD.WIDE.U32 R34, R33, 0x4, R12 ;  /* 0x0000000421227825 */ /* 0x000fcc00078e000c */
[----:B------:R-:W5:Y:S01]  /*2590*/  LDG.E R34, desc[UR14][R34.64] ;  /* 0x0000000e22227981 */ /* 0x000f62000c1e1900 */
[----:B--2---:R-:W-:Y:S01]  /*25a0*/  IMAD R8, R24, R25, R8 ;  /* 0x0000001918087224 */ /* 0x004fe200078e0208 */
[----:B------:R-:W-:-:S03]  /*25b0*/  IADD3 R25, PT, PT, R7, 0x400, RZ ;  /* 0x0000040007197810 */ /* 0x000fc60007ffe0ff */
[----:B---3--:R-:W-:Y:S02]  /*25c0*/  IMAD R16, R16, R19, R8 ;  /* 0x0000001310107224 */ /* 0x008fe400078e0208 */
[----:B------:R-:W-:-:S04]  /*25d0*/  IMAD.WIDE.U32 R8, R17, 0x4, R12 ;  /* 0x0000000411087825 */ /* 0x000fc800078e000c */
[----:B------:R-:W-:Y:S02]  /*25e0*/  IMAD.WIDE.U32 R18, R17, 0x4, R14 ;  /* 0x0000000411127825 */ /* 0x000fe400078e000e */
[----:B------:R0:W2:Y:S02]  /*25f0*/  LDG.E R8, desc[UR14][R8.64] ;  /* 0x0000000e08087981 */ /* 0x0000a4000c1e1900 */
[----:B----4-:R-:W-:Y:S02]  /*2600*/  IMAD R26, R20, R23, R16 ;  /* 0x00000017141a7224 */ /* 0x010fe400078e0210 */
[C---:B------:R-:W-:Y:S01]  /*2610*/  IMAD.WIDE.U32 R16, R21.reuse, 0x4, R12 ;  /* 0x0000000415107825 */ /* 0x040fe200078e000c */
[----:B------:R-:W2:Y:S03]  /*2620*/  LDG.E R19, desc[UR14][R18.64] ;  /* 0x0000000e12137981 */ /* 0x000ea6000c1e1900 */
[----:B------:R-:W-:-:S02]  /*2630*/  IMAD.WIDE.U32 R20, R21, 0x4, R14 ;  /* 0x0000000415147825 */ /* 0x000fc400078e000e */
[----:B------:R-:W3:Y:S02]  /*2640*/  LDG.E R16, desc[UR14][R16.64] ;  /* 0x0000000e10107981 */ /* 0x000ee4000c1e1900 */
[C---:B------:R-:W-:Y:S02]  /*2650*/  IMAD.WIDE.U32 R22, R25.reuse, 0x4, R12 ;  /* 0x0000000419167825 */ /* 0x040fe400078e000c */
[----:B------:R-:W3:Y:S02]  /*2660*/  LDG.E R21, desc[UR14][R20.64] ;  /* 0x0000000e14157981 */ /* 0x000ee4000c1e1900 */
[----:B------:R-:W-:Y:S02]  /*2670*/  IMAD.WIDE.U32 R24, R25, 0x4, R14 ;  /* 0x0000000419187825 */ /* 0x000fe400078e000e */
[----:B------:R-:W4:Y:S02]  /*2680*/  LDG.E R22, desc[UR14][R22.64] ;  /* 0x0000000e16167981 */ /* 0x000f24000c1e1900 */
[----:B-----5:R-:W-:-:S02]  /*2690*/  IMAD R32, R32, R31, R26 ;  /* 0x0000001f20207224 */ /* 0x020fc400078e021a */
[C---:B------:R-:W-:Y:S01]  /*26a0*/  IMAD.WIDE.U32 R26, R29.reuse, 0x4, R12 ;  /* 0x000000041d1a7825 */ /* 0x040fe200078e000c */
[----:B------:R-:W4:Y:S03]  /*26b0*/  LDG.E R25, desc[UR14][R24.64] ;  /* 0x0000000e18197981 */ /* 0x000f26000c1e1900 */
[----:B------:R-:W-:Y:S02]  /*26c0*/  IMAD.WIDE.U32 R30, R29, 0x4, R14 ;  /* 0x000000041d1e7825 */ /* 0x000fe400078e000e */
[----:B------:R-:W5:Y:S02]  /*26d0*/  LDG.E R26, desc[UR14][R26.64] ;  /* 0x0000000e1a1a7981 */ /* 0x000f64000c1e1900 */
[----:B0-----:R-:W-:Y:S01]  /*26e0*/  IMAD R9, R28, R11, R32 ;  /* 0x0000000b1c097224 */ /* 0x001fe200078e0220 */
[----:B------:R-:W-:Y:S01]  /*26f0*/  IADD3 R11, PT, PT, R7, 0x700, RZ ;  /* 0x00000700070b7810 */ /* 0x000fe20007ffe0ff */
[----:B------:R-:W-:Y:S01]  /*2700*/  IMAD.WIDE.U32 R32, R33, 0x4, R14 ;  /* 0x0000000421207825 */ /* 0x000fe200078e000e */
[----:B------:R-:W5:Y:S03]  /*2710*/  LDG.E R31, desc[UR14][R30.64] ;  /* 0x0000000e1e1f7981 */ /* 0x000f66000c1e1900 */
[----:B------:R-:W-:-:S02]  /*2720*/  IMAD.WIDE.U32 R28, R11, 0x4, R12 ;  /* 0x000000040b1c7825 */ /* 0x000fc400078e000c */
[----:B------:R-:W5:Y:S02]  /*2730*/  LDG.E R33, desc[UR14][R32.64] ;  /* 0x0000000e20217981 */ /* 0x000f64000c1e1900 */
[----:B------:R-:W-:Y:S02]  /*2740*/  IMAD.WIDE.U32 R10, R11, 0x4, R14 ;  /* 0x000000040b0a7825 */ /* 0x000fe400078e000e */
[----:B------:R-:W5:Y:S04]  /*2750*/  LDG.E R28, desc[UR14][R28.64] ;  /* 0x0000000e1c1c7981 */ /* 0x000f68000c1e1900 */
[----:B------:R-:W5:Y:S01]  /*2760*/  LDG.E R10, desc[UR14][R10.64] ;  /* 0x0000000e0a0a7981 */ /* 0x000f62000c1e1900 */
[----:B------:R-:W-:-:S04]  /*2770*/  IADD3 R2, PT, PT, R2, 0x10, RZ ;  /* 0x0000001002027810 */ /* 0x000fc80007ffe0ff */
[----:B------:R-:W-:Y:S02]  /*2780*/  ISETP.NE.AND P0, PT, R2, RZ, PT ;  /* 0x000000ff0200720c */ /* 0x000fe40003f05270 */
[----:B------:R-:W-:Y:S02]  /*2790*/  IADD3 R5, PT, PT, R5, 0x1000, RZ ;  /* 0x0000100005057810 */ /* 0x000fe40007ffe0ff */
[----:B------:R-:W-:Y:S01]  /*27a0*/  IADD3 R7, PT, PT, R7, 0x1000, RZ ;  /* 0x0000100007077810 */ /* 0x000fe20007ffe0ff */
[----:B--2---:R-:W-:-:S04]  /*27b0*/  IMAD R8, R8, R19, R9 ;  /* 0x0000001308087224 */ /* 0x004fc800078e0209 */
[----:B---3--:R-:W-:-:S04]  /*27c0*/  IMAD R8, R16, R21, R8 ;  /* 0x0000001510087224 */ /* 0x008fc800078e0208 */
[----:B----4-:R-:W-:-:S04]  /*27d0*/  IMAD R8, R22, R25, R8 ;  /* 0x0000001916087224 */ /* 0x010fc800078e0208 */
[----:B-----5:R-:W-:-:S04]  /*27e0*/  IMAD R8, R26, R31, R8 ;  /* 0x0000001f1a087224 */ /* 0x020fc800078e0208 */
[----:B------:R-:W-:-:S04]  /*27f0*/  IMAD R33, R34, R33, R8 ;  /* 0x0000002122217224 */ /* 0x000fc800078e0208 */
[----:B------:R-:W-:Y:S01]  /*2800*/  IMAD R24, R28, R10, R33 ;  /* 0x0000000a1c187224 */ /* 0x000fe200078e0221 */
[----:B------:R-:W-:Y:S06]  /*2810*/  @P0 BRA `(.L_x_325) ;  /* 0xfffffff800700947 */ /* 0x000fec000383ffff */
[----:B------:R-:W-:Y:S05]  /*2820*/  BSYNC.RECONVERGENT B3 ;  /* 0x0000000000037941 */ /* 0x000fea0003800200 */
.L_x_324:
[----:B------:R-:W-:-:S07]  /*2830*/  IADD3 R5, PT, PT, R5, -0x800, RZ ;  /* 0xfffff80005057810 */ /* 0x000fce0007ffe0ff */
.L_x_323:
[----:B------:R-:W-:Y:S05]  /*2840*/  BSYNC.RECONVERGENT B2 ;  /* 0x0000000000027941 */ /* 0x000fea0003800200 */
.L_x_322:
[----:B------:R-:W-:-:S13]  /*2850*/  ISETP.NE.AND P0, PT, R6, RZ, PT ;  /* 0x000000ff0600720c */ /* 0x000fda0003f05270 */
[----:B------:R-:W-:Y:S05]  /*2860*/  @!P0 BRA `(.L_x_321) ;  /* 0x0000000400948947 */ /* 0x000fea0003800000 */
[----:B------:R-:W-:Y:S01]  /*2870*/  ISETP.GE.U32.AND P0, PT, R6, 0x8, PT ;  /* 0x000000080600780c */ /* 0x000fe20003f06070 */
[----:B------:R-:W-:Y:S01]  /*2880*/  BSSY.RECONVERGENT B2, `(.L_x_326) ;  /* 0x0000035000027945 */ /* 0x000fe20003800200 */
[----:B------:R-:W-:-:S04]  /*2890*/  LOP3.LUT R2, R4, 0x7, RZ, 0xc0, !PT ;  /* 0x0000000704027812 */ /* 0x000fc800078ec0ff */
[----:B------:R-:W-:-:S07]  /*28a0*/  ISETP.NE.AND P1, PT, R2, RZ, PT ;  /* 0x000000ff0200720c */ /* 0x000fce0003f25270 */
[----:B------:R-:W-:Y:S06]  /*28b0*/  @!P0 BRA `(.L_x_327) ;  /* 0x0000000000c48947 */ /* 0x000fec0003800000 */
[----:B------:R-:W-:-:S04]  /*28c0*/  VIADD R25, R5, UR8 ;  /* 0x0000000805197c36 */ /* 0x000fc80008000000 */
[----:B------:R-:W-:-:S04]  /*28d0*/  IMAD.WIDE.U32 R22, R25, 0x4, R12 ;  /* 0x0000000419167825 */ /* 0x000fc800078e000c */
[C---:B------:R-:W-:Y:S02]  /*28e0*/  IMAD.WIDE.U32 R10, R25.reuse, 0x4, R14 ;  /* 0x00000004190a7825 */ /* 0x040fe400078e000e */
[----:B------:R0:W2:Y:S04]  /*28f0*/  LDG.E R22, desc[UR14][R22.64] ;  /* 0x0000000e16167981 */ /* 0x0000a8000c1e1900 */
[----:B------:R-:W2:Y:S01]  /*2900*/  LDG.E R29, desc[UR14][R10.64] ;  /* 0x0000000e0a1d7981 */ /* 0x000ea2000c1e1900 */
[C---:B------:R-:W-:Y:S02]  /*2910*/  IADD3 R21, PT, PT, R25.reuse, 0x100, RZ ;  /* 0x0000010019157810 */ /* 0x040fe40007ffe0ff */
[----:B------:R-:W-:-:S03]  /*2920*/  IADD3 R31, PT, PT, R25, 0x200, RZ ;  /* 0x00000200191f7810 */ /* 0x000fc60007ffe0ff */
[----:B------:R-:W-:Y:S01]  /*2930*/  IMAD.WIDE.U32 R8, R21, 0x4, R12 ;  /* 0x0000000415087825 */ /* 0x000fe200078e000c */
[----:B------:R-:W-:-:S03]  /*2940*/  IADD3 R33, PT, PT, R25, 0x300, RZ ;  /* 0x0000030019217810 */ /* 0x000fc60007ffe0ff */
[----:B------:R-:W-:Y:S01]  /*2950*/  IMAD.WIDE.U32 R20, R21, 0x4, R14 ;  /* 0x0000000415147825 */ /* 0x000fe200078e000e */
[----:B------:R-:W3:Y:S01]  /*2960*/  LDG.E R6, desc[UR14][R8.64] ;  /* 0x0000000e08067981 */ /* 0x000ee2000c1e1900 */
[----:B------:R-:W-:Y:S02]  /*2970*/  IADD3 R17, PT, PT, R25, 0x400, RZ ;  /* 0x0000040019117810 */ /* 0x000fe40007ffe0ff */
[C---:B------:R-:W-:Y:S01]  /*2980*/  IMAD.WIDE.U32 R26, R31.reuse, 0x4, R12 ;  /* 0x000000041f1a7825 */ /* 0x040fe200078e000c */
[----:B------:R-:W3:Y:S03]  /*2990*/  LDG.E R7, desc[UR14][R20.64] ;  /* 0x0000000e14077981 */ /* 0x000ee6000c1e1900 */
[----:B------:R-:W-:Y:S01]  /*29a0*/  IMAD.WIDE.U32 R30, R31, 0x4, R14 ;  /* 0x000000041f1e7825 */ /* 0x000fe200078e000e */
[----:B------:R1:W4:Y:S01]  /*29b0*/  LDG.E R10, desc[UR14][R26.64] ;  /* 0x0000000e1a0a7981 */ /* 0x000322000c1e1900 */
[----:B0-----:R-:W-:-:S02]  /*29c0*/  IADD3 R23, PT, PT, R25, 0x500, RZ ;  /* 0x0000050019177810 */ /* 0x001fc40007ffe0ff */
[C---:B------:R-:W-:Y:S01]  /*29d0*/  IMAD.WIDE.U32 R34, R33.reuse, 0x4, R12 ;  /* 0x0000000421227825 */ /* 0x040fe200078e000c */
[----:B------:R0:W4:Y:S03]  /*29e0*/  LDG.E R11, desc[UR14][R30.64] ;  /* 0x0000000e1e0b7981 */ /* 0x000126000c1e1900 */
[----:B------:R-:W-:Y:S01]  /*29f0*/  IMAD.WIDE.U32 R32, R33, 0x4, R14 ;  /* 0x0000000421207825 */ /* 0x000fe200078e000e */
[----:B------:R-:W5:Y:S03]  /*2a00*/  LDG.E R8, desc[UR14][R34.64] ;  /* 0x0000000e22087981 */ /* 0x000f66000c1e1900 */
[----:B------:R-:W-:Y:S01]  /*2a10*/  IMAD.WIDE.U32 R18, R17, 0x4, R12 ;  /* 0x0000000411127825 */ /* 0x000fe200078e000c */
[----:B------:R0:W5:Y:S01]  /*2a20*/  LDG.E R9, desc[UR14][R32.64] ;  /* 0x0000000e20097981 */ /* 0x000162000c1e1900 */
[----:B-1----:R-:W-:-:S02]  /*2a30*/  IADD3 R27, PT, PT, R25, 0x600, RZ ;  /* 0x00000600191b7810 */ /* 0x002fc40007ffe0ff */
[----:B------:R-:W-:Y:S01]  /*2a40*/  IMAD.WIDE.U32 R16, R17, 0x4, R14 ;  /* 0x0000000411107825 */ /* 0x000fe200078e000e */
[----:B0-----:R-:W-:Y:S01]  /*2a50*/  IADD3 R31, PT, PT, R25, 0x700, RZ ;  /* 0x00000700191f7810 */ /* 0x001fe20007ffe0ff */
[----:B------:R-:W5:Y:S02]  /*2a60*/  LDG.E R18, desc[UR14][R18.64] ;  /* 0x0000000e12127981 */ /* 0x000f64000c1e1900 */
[--C-:B------:R-:W-:Y:S02]  /*2a70*/  IMAD.WIDE.U32 R20, R23, 0x4, R12.reuse ;  /* 0x0000000417147825 */ /* 0x100fe400078e000c */
[----:B------:R-:W5:Y:S02]  /*2a80*/  LDG.E R17, desc[UR14][R16.64] ;  /* 0x0000000e10117981 */ /* 0x000f64000c1e1900 */
[C---:B------:R-:W-:Y:S02]  /*2a90*/  IMAD.WIDE.U32 R32, R31.reuse, 0x4, R12 ;  /* 0x000000041f207825 */ /* 0x040fe400078e000c */
[----:B------:R-:W5:Y:S02]  /*2aa0*/  LDG.E R20, desc[UR14][R20.64] ;  /* 0x0000000e14147981 */ /* 0x000f64000c1e1900 */
[----:B------:R-:W-:-:S02]  /*2ab0*/  IMAD.WIDE.U32 R30, R31, 0x4, R14 ;  /* 0x000000041f1e7825 */ /* 0x000fc400078e000e */
[----:B------:R-:W5:Y:S04]  /*2ac0*/  LDG.E R32, desc[UR14][R32.64] ;  /* 0x0000000e20207981 */ /* 0x000f68000c1e1900 */
[----:B------:R-:W5:Y:S01]  /*2ad0*/  LDG.E R31, desc[UR14][R30.64] ;  /* 0x0000000e1e1f7981 */ /* 0x000f62000c1e1900 */
[----:B--2---:R-:W-:Y:S02]  /*2ae0*/  IMAD R29, R22, R29, R24 ;  /* 0x0000001d161d7224 */ /* 0x004fe400078e0218 */
[----:B------:R-:W-:-:S04]  /*2af0*/  IMAD.WIDE.U32 R22, R23, 0x4, R14 ;  /* 0x0000000417167825 */ /* 0x000fc800078e000e */
[C---:B------:R-:W-:Y:S02]  /*2b00*/  IMAD.WIDE.U32 R24, R27.reuse, 0x4, R12 ;  /* 0x000000041b187825 */ /* 0x040fe400078e000c */
[----:B------:R-:W2:Y:S02]  /*2b10*/  LDG.E R23, desc[UR14][R22.64] ;  /* 0x0000000e16177981 */ /* 0x000ea4000c1e1900 */
[----:B------:R-:W-:Y:S02]  /*2b20*/  IMAD.WIDE.U32 R26, R27, 0x4, R14 ;  /* 0x000000041b1a7825 */ /* 0x000fe400078e000e */
[----:B------:R-:W2:Y:S04]  /*2b30*/  LDG.E R24, desc[UR14][R24.64] ;  /* 0x0000000e18187981 */ /* 0x000ea8000c1e1900 */
[----:B------:R-:W2:Y:S01]  /*2b40*/  LDG.E R27, desc[UR14][R26.64] ;  /* 0x0000000e1a1b7981 */ /* 0x000ea2000c1e1900 */
[----:B---3--:R-:W-:-:S04]  /*2b50*/  IMAD R6, R6, R7, R29 ;  /* 0x0000000706067224 */ /* 0x008fc800078e021d */
[----:B----4-:R-:W-:-:S04]  /*2b60*/  IMAD R6, R10, R11, R6 ;  /* 0x0000000b0a067224 */ /* 0x010fc800078e0206 */
[----:B-----5:R-:W-:-:S04]  /*2b70*/  IMAD R6, R8, R9, R6 ;  /* 0x0000000908067224 */ /* 0x020fc800078e0206 */
[----:B------:R-:W-:Y:S01]  /*2b80*/  IMAD R6, R18, R17, R6 ;  /* 0x0000001112067224 */ /* 0x000fe200078e0206 */
[----:B------:R-:W-:-:S03]  /*2b90*/  IADD3 R5, PT, PT, R5, 0x800, RZ ;  /* 0x0000080005057810 */ /* 0x000fc60007ffe0ff */
[----:B--2---:R-:W-:-:S04]  /*2ba0*/  IMAD R6, R20, R23, R6 ;  /* 0x0000001714067224 */ /* 0x004fc800078e0206 */
[----:B------:R-:W-:-:S04]  /*2bb0*/  IMAD R24, R24, R27, R6 ;  /* 0x0000001b18187224 */ /* 0x000fc800078e0206 */
[----:B------:R-:W-:-:S07]  /*2bc0*/  IMAD R24, R32, R31, R24 ;  /* 0x0000001f20187224 */ /* 0x000fce00078e0218 */
.L_x_327:
[----:B------:R-:W-:Y:S05]  /*2bd0*/  BSYNC.RECONVERGENT B2 ;  /* 0x0000000000027941 */ /* 0x000fea0003800200 */
.L_x_326:
[----:B------:R-:W-:Y:S05]  /*2be0*/  @!P1 BRA `(.L_x_321) ;  /* 0x0000000000b49947 */ /* 0x000fea0003800000 */
[----:B------:R-:W-:Y:S01]  /*2bf0*/  ISETP.GE.U32.AND P0, PT, R2, 0x4, PT ;  /* 0x000000040200780c */ /* 0x000fe20003f06070 */
[----:B------:R-:W-:Y:S01]  /*2c00*/  BSSY.RECONVERGENT B2, `(.L_x_328) ;  /* 0x000001c000027945 */ /* 0x000fe20003800200 */
[----:B------:R-:W-:-:S11]  /*2c10*/  LOP3.LUT P1, RZ, R4, 0x3, RZ, 0xc0, !PT ;  /* 0x0000000304ff7812 */ /* 0x000fd6000782c0ff */
[----:B------:R-:W-:Y:S05]  /*2c20*/  @!P0 BRA `(.L_x_329) ;  /* 0x0000000000648947 */ /* 0x000fea0003800000 */
[----:B------:R-:W-:-:S04]  /*2c30*/  VIADD R7, R5, UR8 ;  /* 0x0000000805077c36 */ /* 0x000fc80008000000 */
[C---:B------:R-:W-:Y:S01]  /*2c40*/  IMAD.WIDE.U32 R18, R7.reuse, 0x4, R12 ;  /* 0x0000000407127825 */ /* 0x040fe200078e000c */
[C---:B------:R-:W-:Y:S02]  /*2c50*/  IADD3 R17, PT, PT, R7.reuse, 0x100, RZ ;  /* 0x0000010007117810 */ /* 0x040fe40007ffe0ff */
[C---:B------:R-:W-:Y:S01]  /*2c60*/  IADD3 R21, PT, PT, R7.reuse, 0x200, RZ ;  /* 0x0000020007157810 */ /* 0x040fe20007ffe0ff */
[C---:B------:R-:W-:Y:S01]  /*2c70*/  IMAD.WIDE.U32 R26, R7.reuse, 0x4, R14 ;  /* 0x00000004071a7825 */ /* 0x040fe200078e000e */
[----:B------:R-:W-:Y:S01]  /*2c80*/  IADD3 R25, PT, PT, R7, 0x300, RZ ;  /* 0x0000030007197810 */ /* 0x000fe20007ffe0ff */
[----:B------:R-:W2:Y:S02]  /*2c90*/  LDG.E R19, desc[UR14][R18.64] ;  /* 0x0000000e12137981 */ /* 0x000ea4000c1e1900 */
[C---:B------:R-:W-:Y:S02]  /*2ca0*/  IMAD.WIDE.U32 R10, R17.reuse, 0x4, R12 ;  /* 0x00000004110a7825 */ /* 0x040fe400078e000c */
[----:B------:R-:W2:Y:S02]  /*2cb0*/  LDG.E R2, desc[UR14][R26.64] ;  /* 0x0000000e1a027981 */ /* 0x000ea4000c1e1900 */
[----:B------:R-:W-:-:S02]  /*2cc0*/  IMAD.WIDE.U32 R16, R17, 0x4, R14 ;  /* 0x0000000411107825 */ /* 0x000fc400078e000e */
[----:B------:R-:W3:Y:S02]  /*2cd0*/  LDG.E R11, desc[UR14][R10.64] ;  /* 0x0000000e0a0b7981 */ /* 0x000ee4000c1e1900 */
[C---:B------:R-:W-:Y:S02]  /*2ce0*/  IMAD.WIDE.U32 R8, R21.reuse, 0x4, R12 ;  /* 0x0000000415087825 */ /* 0x040fe400078e000c */
[----:B------:R-:W3:Y:S02]  /*2cf0*/  LDG.E R16, desc[UR14][R16.64] ;  /* 0x0000000e10107981 */ /* 0x000ee4000c1e1900 */
[----:B------:R-:W-:Y:S02]  /*2d00*/  IMAD.WIDE.U32 R6, R21, 0x4, R14 ;  /* 0x0000000415067825 */ /* 0x000fe400078e000e */
[----:B------:R-:W4:Y:S02]  /*2d10*/  LDG.E R9, desc[UR14][R8.64] ;  /* 0x0000000e08097981 */ /* 0x000f24000c1e1900 */
[----:B------:R-:W-:-:S02]  /*2d20*/  IMAD.WIDE.U32 R22, R25, 0x4, R12 ;  /* 0x0000000419167825 */ /* 0x000fc400078e000c */
        /* <DEDUP_REMOVED lines=9> */
.L_x_329:
[----:B------:R-:W-:Y:S05]  /*2dc0*/  BSYNC.RECONVERGENT B2 ;  /* 0x0000000000027941 */ /* 0x000fea0003800200 */
.L_x_328:
[----:B------:R-:W-:Y:S05]  /*2dd0*/  @!P1 BRA `(.L_x_321) ;  /* 0x0000000000389947 */ /* 0x000fea0003800000 */
[----:B------:R-:W-:Y:S02]  /*2de0*/  LOP3.LUT R2, R3, 0xffff, RZ, 0xc0, !PT ;  /* 0x0000ffff03027812 */ /* 0x000fe400078ec0ff */
[----:B------:R-:W-:Y:S02]  /*2df0*/  IADD3 R7, PT, PT, R5, UR7, RZ ;  /* 0x0000000705077c10 */ /* 0x000fe4000fffe0ff */
[----:B------:R-:W-:-:S04]  /*2e00*/  LEA.HI R2, R2, 0x1, RZ, 0x18 ;  /* 0x0000000102027811 */ /* 0x000fc800078fc0ff */
[----:B------:R-:W-:-:S04]  /*2e10*/  LOP3.LUT R2, R2, 0x3, RZ, 0xc0, !PT ;  /* 0x0000000302027812 */ /* 0x000fc800078ec0ff */
[----:B------:R-:W-:-:S07]  /*2e20*/  IADD3 R6, PT, PT, -R2, RZ, RZ ;  /* 0x000000ff02067210 */ /* 0x000fce0007ffe1ff */
.L_x_330:
[----:B------:R-:W-:-:S04]  /*2e30*/  IMAD.WIDE.U32 R2, R7, 0x4, R12 ;  /* 0x0000000407027825 */ /* 0x000fc800078e000c */
[C---:B------:R-:W-:Y:S02]  /*2e40*/  IMAD.WIDE.U32 R4, R7.reuse, 0x4, R14 ;  /* 0x0000000407047825 */ /* 0x040fe400078e000e */
[----:B------:R-:W2:Y:S04]  /*2e50*/  LDG.E R3, desc[UR14][R2.64] ;  /* 0x0000000e02037981 */ /* 0x000ea8000c1e1900 */
[----:B------:R-:W2:Y:S01]  /*2e60*/  LDG.E R4, desc[UR14][R4.64] ;  /* 0x0000000e04047981 */ /* 0x000ea2000c1e1900 */
[----:B------:R-:W-:Y:S02]  /*2e70*/  IADD3 R6, PT, PT, R6, 0x1, RZ ;  /* 0x0000000106067810 */ /* 0x000fe40007ffe0ff */
[----:B------:R-:W-:Y:S02]  /*2e80*/  IADD3 R7, PT, PT, R7, 0x100, RZ ;  /* 0x0000010007077810 */ /* 0x000fe40007ffe0ff */
[----:B------:R-:W-:Y:S01]  /*2e90*/  ISETP.NE.AND P0, PT, R6, RZ, PT ;  /* 0x000000ff0600720c */ /* 0x000fe20003f05270 */
[----:B--2---:R-:W-:-:S12]  /*2ea0*/  IMAD R24, R3, R4, R24 ;  /* 0x0000000403187224 */ /* 0x004fd800078e0218 */
[----:B------:R-:W-:Y:S05]  /*2eb0*/  @P0 BRA `(.L_x_330) ;  /* 0xfffffffc00dc0947 */ /* 0x000fea000383ffff */
.L_x_321:
[----:B------:R-:W-:Y:S05]  /*2ec0*/  BSYNC.RECONVERGENT B1 ;  /* 0x0000000000017941 */ /* 0x000fea0003800200 */
.L_x_318:
        /* <DEDUP_REMOVED lines=40> */
[----:B-1----:R-:W-:-:S04]  /*3150*/  IADD3 R0, PT, PT, R8, R0, R7 ;  /* 0x0000000008007210 */ /* 0x002fc80007ffe007 */
[----:B--2---:R-:W-:-:S07]  /*3160*/  IADD3 R3, PT, PT, R0, R9, RZ ;  /* 0x0000000900037210 */ /* 0x004fce0007ffe0ff */
.L_x_317:
[----:B------:R-:W-:Y:S05]  /*3170*/  BSYNC.RECONVERGENT B0 ;  /* 0x0000000000007941 */ /* 0x000fea0003800200 */
.L_x_301:
[----:B------:R-:W-:Y:S05]  /*3180*/  @P0 EXIT ;  /* 0x000000000000094d */ /* 0x000fea0003800000 */
[----:B------:R-:W3:Y:S02]  /*3190*/  LDCU.64 UR4, c[0x0][0x390] ;  /* 0x00007200ff0477ac */ /* 0x000ee40008000a00 */
[----:B---3--:R-:W-:-:S06]  /*31a0*/  UIMAD.WIDE.U32 UR4, UR13, 0x4, UR4 ;  /* 0x000000040d0478a5 */ /* 0x008fcc000f8e0004 */
[----:B------:R-:W-:Y:S02]  /*31b0*/  MOV R4, UR4 ;  /* 0x0000000400047c02 */ /* 0x000fe40008000f00 */
[----:B------:R-:W-:-:S05]  /*31c0*/  MOV R5, UR5 ;  /* 0x0000000500057c02 */ /* 0x000fca0008000f00 */
[----:B------:R-:W-:Y:S01]  /*31d0*/  STG.E desc[UR14][R4.64], R3 ;  /* 0x0000000304007986 */ /* 0x000fe2000c10190e */
[----:B------:R-:W-:Y:S05]  /*31e0*/  EXIT ;  /* 0x000000000000794d */ /* 0x000fea0003800000 */
.L_x_331:
        /* <DEDUP_REMOVED lines=9> */
.L_x_788:


//--------------------- .text._ZN3cub18CUB_300001_SM_10006detail6reduce28DeviceReduceSingleTileKernelINS2_10policy_hubIijN4cuda3std3__44plusIiEEE10Policy1000EN6thrust24THRUST_300001_SM_1000_NS12zip_iteratorINS7_5tupleIJNSD_6detail15normal_iteratorINSD_10device_ptrIiEEEESK_EEEEEPijS9_ii9tupleProdEEvT0_T1_T2_T3_T4_T6_ --------------------------
	.section	.text._ZN3cub18CUB_300001_SM_10006detail6reduce28DeviceReduceSingleTileKernelINS2_10policy_hubIijN4cuda3std3__44plusIiEEE10Policy1000EN6thrust24THRUST_300001_SM_1000_NS12zip_iteratorINS7_5tupleIJNSD_6detail15normal_iteratorINSD_10device_ptrIiEEEESK_EEEEEPijS9_ii9tupleProdEEvT0_T1_T2_T3_T4_T6_,"ax",@progbits
	.align	128
        .global         _ZN3cub18CUB_300001_SM_10006detail6reduce28DeviceReduceSingleTileKernelINS2_10policy_hubIijN4cuda3std3__44plusIiEEE10Policy1000EN6thrust24THRUST_300001_SM_1000_NS12zip_iteratorINS7_5tupleIJNSD_6detail15normal_iteratorINSD_10device_ptrIiEEEESK_EEEEEPijS9_ii9tupleProdEEvT0_T1_T2_T3_T4_T6_
        .type           _ZN3cub18CUB_300001_SM_10006detail6reduce28DeviceReduceSingleTileKernelINS2_10policy_hubIijN4cuda3std3__44plusIiEEE10Policy1000EN6thrust24THRUST_300001_SM_1000_NS12zip_iteratorINS7_5tupleIJNSD_6detail15normal_iteratorINSD_10device_ptrIiEEEESK_EEEEEPijS9_ii9tupleProdEEvT0_T1_T2_T3_T4_T6_,@function
        .size           _ZN3cub18CUB_300001_SM_10006detail6reduce28DeviceReduceSingleTileKernelINS2_10policy_hubIijN4cuda3std3__44plusIiEEE10Policy1000EN6thrust24THRUST_300001_SM_1000_NS12zip_iteratorINS7_5tupleIJNSD_6detail15normal_iteratorINSD_10device_ptrIiEEEESK_EEEEEPijS9_ii9tupleProdEEvT0_T1_T2_T3_T4_T6_,(.L_x_789 - _ZN3cub18CUB_300001_SM_10006detail6reduce28DeviceReduceSingleTileKernelINS2_10policy_hubIijN4cuda3std3__44plusIiEEE10Policy1000EN6thrust24THRUST_300001_SM_1000_NS12zip_iteratorINS7_5tupleIJNSD_6detail15normal_iteratorINSD_10device_ptrIiEEEESK_EEEEEPijS9_ii9tupleProdEEvT0_T1_T2_T3_T4_T6_)
        .other          _ZN3cub18CUB_300001_SM_10006detail6reduce28DeviceReduceSingleTileKernelINS2_10policy_hubIijN4cuda3std3__44plusIiEEE10Policy1000EN6thrust24THRUST_300001_SM_1000_NS12zip_iteratorINS7_5tupleIJNSD_6detail15normal_iteratorINSD_10device_ptrIiEEEESK_EEEEEPijS9_ii9tupleProdEEvT0_T1_T2_T3_T4_T6_,@"STO_CUDA_ENTRY STV_DEFAULT"
_ZN3cub18CUB_300001_SM_10006detail6reduce28DeviceReduceSingleTileKernelINS2_10policy_hubIijN4cuda3std3__44plusIiEEE10Policy1000EN6thrust24THRUST_300001_SM_1000_NS12zip_iteratorINS7_5tupleIJNSD_6detail15normal_iteratorINSD_10device_ptrIiEEEESK_EEEEEPijS9_ii9tupleProdEEvT0_T1_T2_T3_T4_T6_:
.text._ZN3cub18CUB_300001_SM_10006detail6reduce28DeviceReduceSingleTileKernelINS2_10policy_hubIijN4cuda3std3__44plusIiEEE10Policy1000EN6thrust24THRUST_300001_SM_1000_NS12zip_iteratorINS7_5tupleIJNSD_6detail15normal_iteratorINSD_10device_ptrIiEEEESK_EEEEEPijS9_ii9tupleProdEEvT0_T1_T2_T3_T4_T6_:
[----:B------:R-:W-:Y:S01]  /*0000*/  LDC R1, c[0x0][0x37c] ;  /* 0x0000df00ff017b82 */ /* 0x000fe20000000800 */
[----:B------:R-:W0:Y:S01]  /*0010*/  LDCU UR4, c[0x0][0x398] ;  /* 0x00007300ff0477ac */ /* 0x000e220008000800 */
[----:B------:R-:W1:Y:S01]  /*0020*/  LDCU.64 UR6, c[0x0][0x358] ;  /* 0x00006b00ff0677ac */ /* 0x000e620008000a00 */
[----:B0-----:R-:W-:-:S04]  /*0030*/  MOV R2, UR4 ;  /* 0x0000000400027c02 */ /* 0x001fc80008000f00 */
[----:B------:R-:W-:-:S13]  /*0040*/  ISETP.NE.AND P0, PT, R2, RZ, PT ;  /* 0x000000ff0200720c */ /* 0x000fda0003f05270 */
        /* <DEDUP_REMOVED lines=8> */
.L_x_332:
[----:B------:R-:W-:Y:S01]  /*00d0*/  ISETP.GT.U32.AND P0, PT, R2, 0xfff, PT ;  /* 0x00000fff0200780c */ /* 0x000fe20003f04070 */
[----:B------:R-:W-:-:S12]  /*00e0*/  BSSY.RECONVERGENT B0, `(.L_x_333) ;  /* 0x00002a4000007945 */ /* 0x000fd80003800200 */
[----:B------:R-:W-:Y:S05]  /*00f0*/  @P0 BRA `(.L_x_334) ;  /* 0x0000001000780947 */ /* 0x000fea0003800000 */
[----:B------:R-:W0:Y:S01]  /*0100*/  S2R R3, SR_TID.X ;  /* 0x0000000000037919 */ /* 0x000e220000002100 */
[----:B------:R-:W-:Y:S01]  /*0110*/  BSSY.RECONVERGENT B1, `(.L_x_335) ;  /* 0x000000d000017945 */ /* 0x000fe20003800200 */
[----:B------:R-:W-:Y:S01]  /*0120*/  HFMA2 R0, -RZ, RZ, 0, 0 ;  /* 0x00000000ff007431 */ /* 0x000fe200000001ff */
        /* <DEDUP_REMOVED lines=9> */
[----:B------:R-:W-:Y:S01]  /*01c0*/  IADD3 R5, PT, PT, R3, 0x100, RZ ;  /* 0x0000010003057810 */ /* 0x000fe20007ffe0ff */
[----:B--2---:R-:W-:-:S07]  /*01d0*/  IMAD R0, R6, R9, RZ ;  /* 0x0000000906007224 */ /* 0x004fce00078e02ff */
.L_x_336:
[----:B------:R-:W-:Y:S05]  /*01e0*/  BSYNC.RECONVERGENT B1 ;  /* 0x0000000000017941 */ /* 0x000fea0003800200 */
.L_x_335:
[----:B------:R-:W-:Y:S01]  /*01f0*/  ISETP.GE.U32.AND P0, PT, R5, R2, PT ;  /* 0x000000020500720c */ /* 0x000fe20003f06070 */
[----:B------:R-:W-:-:S12]  /*0200*/  BSSY.RECONVERGENT B1, `(.L_x_337) ;  /* 0x000009d000017945 */ /* 0x000fd80003800200 */
[----:B------:R-:W-:Y:S05]  /*0210*/  @P0 BRA `(.L_x_338) ;  /* 0x00000008006c0947 */ /* 0x000fea0003800000 */
[----:B------:R-:W-:Y:S01]  /*0220*/  LOP3.LUT R7, RZ, R5, RZ, 0x33, !PT ;  /* 0x00000005ff077212 */ /* 0x000fe200078e33ff */
[----:B------:R-:W-:Y:S03]  /*0230*/  BSSY.RECONVERGENT B2, `(.L_x_339) ;  /* 0x0000049000027945 */ /* 0x000fe60003800200 */
[----:B------:R-:W-:-:S04]  /*0240*/  IADD3 R7, PT, PT, R7, R2, RZ ;  /* 0x0000000207077210 */ /* 0x000fc80007ffe0ff */
        /* <DEDUP_REMOVED lines=14> */
.L_x_341:
[----:B------:R-:W-:Y:S01]  /*0330*/  MOV R7, R15 ;  /* 0x0000000f00077202 */ /* 0x000fe20000000f00 */
        /* <DEDUP_REMOVED lines=32> */
[----:B------:R-:W-:-:S04]  /*0540*/  IADD3 R10, PT, PT, R10, 0x10, RZ ;  /* 0x000000100a0a7810 */ /* 0x000fc80007ffe0ff */
[----:B------:R-:W-:Y:S02]  /*0550*/  ISETP.NE.AND P1, PT, R10, RZ, PT ;  /* 0x000000ff0a00720c */ /* 0x000fe40003f25270 */
[----:B0-----:R-:W-:Y:S02]  /*0560*/  IADD3 R6, P2, PT, R6, 0x4000, RZ ;  /* 0x0000400006067810 */ /* 0x001fe40007f5e0ff */
[----:B-1----:R-:W-:Y:S02]  /*0570*/  IADD3 R8, P3, PT, R8, 0x4000, RZ ;  /* 0x0000400008087810 */ /* 0x002fe40007f7e0ff */
[----:B------:R-:W-:Y:S02]  /*0580*/  IADD3 R5, PT, PT, R5, 0x1000, RZ ;  /* 0x0000100005057810 */ /* 0x000fe40007ffe0ff */
[----:B------:R-:W-:Y:S01]  /*0590*/  IADD3.X R9, PT, PT, RZ, R9, RZ, P3, !PT ;  /* 0x00000009ff097210 */ /* 0x000fe20001ffe4ff */
        /* <DEDUP_REMOVED lines=18> */
.L_x_340:
[----:B------:R-:W-:Y:S05]  /*06c0*/  BSYNC.RECONVERGENT B2 ;  /* 0x0000000000027941 */ /* 0x000fea0003800200 */
.L_x_339:
        /* <DEDUP_REMOVED lines=8> */
[----:B0-----:R-:W-:-:S05]  /*0750*/  IMAD.WIDE.U32 R6, R5, 0x4, R6 ;  /* 0x0000000405067825 */ /* 0x001fca00078e0006 */
[----:B------:R-:W2:Y:S01]  /*0760*/  LDG.E R11, desc[UR6][R6.64] ;  /* 0x00000006060b7981 */ /* 0x000ea2000c1e1900 */
[----:B-1----:R-:W-:-:S03]  /*0770*/  IMAD.WIDE.U32 R8, R5, 0x4, R8 ;  /* 0x0000000405087825 */ /* 0x002fc600078e0008 */
        /* <DEDUP_REMOVED lines=24> */
.L_x_343:
[----:B------:R-:W-:Y:S05]  /*0900*/  BSYNC.RECONVERGENT B2 ;  /* 0x0000000000027941 */ /* 0x000fea0003800200 */
.L_x_342:
        /* <DEDUP_REMOVED lines=17> */
[----:B------:R-:W5:Y:S01]  /*0a20*/  LDG.E R14, desc[UR6][R8.64+0xc00] ;  /* 0x000c0006080e7981 */ /* 0x000f62000c1e1900 */
[----:B------:R-:W-:Y:S01]  /*0a30*/  IADD3 R5, PT, PT, R5, 0x400, RZ ;  /* 0x0000040005057810 */ /* 0x000fe20007ffe0ff */
[----:B--2---:R-:W-:-:S04]  /*0a40*/  IMAD R4, R13, R4, R0 ;  /* 0x000000040d047224 */ /* 0x004fc800078e0200 */
[----:B---3--:R-:W-:-:S04]  /*0a50*/  IMAD R4, R15, R10, R4 ;  /* 0x0000000a0f047224 */ /* 0x008fc800078e0204 */
[----:B----4-:R-:W-:-:S04]  /*0a60*/  IMAD R4, R17, R12, R4 ;  /* 0x0000000c11047224 */ /* 0x010fc800078e0204 */
[----:B-----5:R-:W-:-:S07]  /*0a70*/  IMAD R0, R19, R14, R4 ;  /* 0x0000000e13007224 */ /* 0x020fce00078e0204 */
.L_x_345:
[----:B------:R-:W-:Y:S05]  /*0a80*/  BSYNC.RECONVERGENT B2 ;  /* 0x0000000000027941 */ /* 0x000fea0003800200 */
.L_x_344:
[----:B------:R-:W-:Y:S05]  /*0a90*/  @!P1 BRA `(.L_x_338) ;  /* 0x00000000004c9947 */ /* 0x000fea0003800000 */
[----:B------:R-:W0:Y:S08]  /*0aa0*/  LDC.64 R6, c[0x0][0x388] ;  /* 0x0000e200ff067b82 */ /* 0x000e300000000a00 */
[----:B------:R-:W1:Y:S01]  /*0ab0*/  LDC.64 R8, c[0x0][0x380] ;  /* 0x0000e000ff087b82 */ /* 0x000e620000000a00 */
[----:B0-----:R-:W-:-:S03]  /*0ac0*/  IMAD.WIDE.U32 R6, R5, 0x4, R6 ;  /* 0x0000000405067825 */ /* 0x001fc600078e0006 */
[----:B------:R-:W-:Y:S01]  /*0ad0*/  MOV R10, R6 ;  /* 0x00000006000a7202 */ /* 0x000fe20000000f00 */
[----:B-1----:R-:W-:Y:S01]  /*0ae0*/  IMAD.WIDE.U32 R4, R5, 0x4, R8 ;  /* 0x0000000405047825 */ /* 0x002fe200078e0008 */
[----:B------:R-:W-:-:S03]  /*0af0*/  IADD3 R8, PT, PT, -R11, RZ, RZ ;  /* 0x000000ff0b087210 */ /* 0x000fc60007ffe1ff */
[----:B------:R-:W-:-:S07]  /*0b00*/  IMAD.MOV.U32 R9, RZ, RZ, R5 ;  /* 0x000000ffff097224 */ /* 0x000fce00078e0005 */
.L_x_346:
[----:B------:R-:W-:Y:S01]  /*0b10*/  MOV R5, R9 ;  /* 0x0000000900057202 */ /* 0x000fe20000000f00 */
[----:B------:R-:W-:-:S05]  /*0b20*/  IMAD.MOV.U32 R6, RZ, RZ, R10 ;  /* 0x000000ffff067224 */ /* 0x000fca00078e000a */
[----:B------:R0:W2:Y:S04]  /*0b30*/  LDG.E R5, desc[UR6][R4.64] ;  /* 0x0000000604057981 */ /* 0x0000a8000c1e1900 */
[----:B------:R1:W2:Y:S01]  /*0b40*/  LDG.E R6, desc[UR6][R6.64] ;  /* 0x0000000606067981 */ /* 0x0002a2000c1e1900 */
[----:B------:R-:W-:Y:S02]  /*0b50*/  IADD3 R8, PT, PT, R8, 0x1, RZ ;  /* 0x0000000108087810 */ /* 0x000fe40007ffe0ff */
[----:B------:R-:W-:Y:S02]  /*0b60*/  IADD3 R10, P1, PT, R10, 0x400, RZ ;  /* 0x000004000a0a7810 */ /* 0x000fe40007f3e0ff */
[----:B------:R-:W-:Y:S02]  /*0b70*/  ISETP.NE.AND P0, PT, R8, RZ, PT ;  /* 0x000000ff0800720c */ /* 0x000fe40003f05270 */
[----:B0-----:R-:W-:-:S02]  /*0b80*/  IADD3 R4, P2, PT, R4, 0x400, RZ ;  /* 0x0000040004047810 */ /* 0x001fc40007f5e0ff */
[----:B-1----:R-:W-:-:S03]  /*0b90*/  IADD3.X R7, PT, PT, RZ, R7, RZ, P1, !PT ;  /* 0x00000007ff077210 */ /* 0x002fc60000ffe4ff */
[----:B------:R-:W-:Y:S02]  /*0ba0*/  IMAD.X R9, RZ, RZ, R9, P2 ;  /* 0x000000ffff097224 */ /* 0x000fe400010e0609 */
[----:B--2---:R-:W-:-:S04]  /*0bb0*/  IMAD R0, R5, R6, R0 ;  /* 0x0000000605007224 */ /* 0x004fc800078e0200 */
[----:B------:R-:W-:Y:S05]  /*0bc0*/  @P0 BRA `(.L_x_346) ;  /* 0xfffffffc00d00947 */ /* 0x000fea000383ffff */
.L_x_338:
[----:B------:R-:W-:Y:S05]  /*0bd0*/  BSYNC.RECONVERGENT B1 ;  /* 0x0000000000017941 */ /* 0x000fea0003800200 */
.L_x_337:
[----:B------:R-:W-:-:S13]  /*0be0*/  ISETP.GE.U32.AND P0, PT, R2, 0x100, PT ;  /* 0x000001000200780c */ /* 0x000fda0003f06070 */
[----:B------:R-:W-:Y:S05]  /*0bf0*/  @!P0 BRA `(.L_x_347) ;  /* 0x0000000000ac8947 */ /* 0x000fea0003800000 */
        /* <DEDUP_REMOVED lines=8> */
[----:B------:R-:W1:Y:S01]  /*0c80*/  @!P1 S2R R6, SR_CgaCtaId ;  /* 0x0000000000069919 */ /* 0x000e620000008800 */
[----:B0-----:R-:W-:Y:S02]  /*0c90*/  SEL R2, R2, RZ, !P0 ;  /* 0x000000ff02027207 */ /* 0x001fe40004000000 */
[----:B------:R-:W-:Y:S02]  /*0ca0*/  ISETP.GT.AND P0, PT, R8, 0x1b, PT ;  /* 0x0000001b0800780c */ /* 0x000fe40003f04270 */
[----:B------:R-:W-:Y:S02]  /*0cb0*/  IADD3 R2, PT, PT, R5, R2, RZ ;  /* 0x0000000205027210 */ /* 0x000fe40007ffe0ff */
[----:B------:R-:W-:-:S03]  /*0cc0*/  @!P1 MOV R5, 0x400 ;  /* 0x0000040000059802 */ /* 0x000fc60000000f00 */
[----:B------:R-:W0:Y:S01]  /*0cd0*/  SHFL.DOWN PT, R4, R2, 0x4, 0x1f ;  /* 0x08801f0002047f89 */ /* 0x000e2200000e0000 */
[----:B-1----:R-:W-:Y:S02]  /*0ce0*/  @!P1 LEA R9, R6, R5, 0x18 ;  /* 0x0000000506099211 */ /* 0x002fe400078ec0ff */
[----:B0-----:R-:W-:Y:S02]  /*0cf0*/  SEL R7, R4, RZ, !P0 ;  /* 0x000000ff04077207 */ /* 0x001fe40004000000 */
[----:B------:R-:W-:-:S03]  /*0d00*/  ISETP.GT.AND P0, PT, R8, 0x17, PT ;  /* 0x000000170800780c */ /* 0x000fc60003f04270 */
[----:B------:R-:W-:Y:S01]  /*0d10*/  IMAD.IADD R7, R2, 0x1, R7 ;  /* 0x0000000102077824 */ /* 0x000fe200078e0207 */
[----:B------:R-:W-:-:S04]  /*0d20*/  @!P1 SHF.R.U32.HI R2, RZ, 0x3, R3 ;  /* 0x00000003ff029819 */ /* 0x000fc80000011603 */
        /* <DEDUP_REMOVED lines=21> */
[----:B-1----:R-:W-:-:S04]  /*0e80*/  IADD3 R0, PT, PT, R2, R0, R11 ;  /* 0x0000000002007210 */ /* 0x002fc80007ffe00b */
[----:B------:R-:W-:Y:S01]  /*0e90*/  IADD3 R5, PT, PT, R0, R3, RZ ;  /* 0x0000000300057210 */ /* 0x000fe20007ffe0ff */
[----:B------:R-:W-:Y:S06]  /*0ea0*/  BRA `(.L_x_348) ;  /* 0x0000001c001c7947 */ /* 0x000fec0003800000 */
.L_x_347:
[----:B------:R-:W-:Y:S01]  /*0eb0*/  LOP3.LUT R4, R3, 0x3e0, RZ, 0xc0, !PT ;  /* 0x000003e003047812 */ /* 0x000fe200078ec0ff */
[----:B------:R-:W0:Y:S03]  /*0ec0*/  S2R R10, SR_LANEID ;  /* 0x00000000000a7919 */ /* 0x000e260000000000 */
[----:B------:R-:W-:Y:S02]  /*0ed0*/  LOP3.LUT R7, RZ, R4, RZ, 0x33, !PT ;  /* 0x00000004ff077212 */ /* 0x000fe400078e33ff */
[----:B------:R-:W-:-:S03]  /*0ee0*/  IADD3 R5, PT, PT, R4, 0x20, RZ ;  /* 0x0000002004057810 */ /* 0x000fc60007ffe0ff */
[----:B------:R-:W-:Y:S01]  /*0ef0*/  IMAD.IADD R7, R7, 0x1, R2 ;  /* 0x0000000107077824 */ /* 0x000fe200078e0202 */
[----:B------:R-:W-:-:S04]  /*0f00*/  ISETP.GT.U32.AND P0, PT, R5, R2, PT ;  /* 0x000000020500720c */ /* 0x000fc80003f04070 */
        /* <DEDUP_REMOVED lines=14> */
[----:B------:R-:W-:Y:S01]  /*0ff0*/  @!P1 SHF.R.U32.HI R8, RZ, 0x3, R3 ;  /* 0x00000003ff089819 */ /* 0x000fe20000011603 */
[----:B------:R-:W-:Y:S02]  /*1000*/  IMAD.IADD R6, R4, 0x1, R5 ;  /* 0x0000000104067824 */ /* 0x000fe400078e0205 */
[----:B------:R-:W-:Y:S01]  /*1010*/  VIADD R4, R10, 0x8 ;  /* 0x000000080a047836 */ /* 0x000fe20000000000 */
[----:B------:R-:W-:-:S02]  /*1020*/  @!P1 LOP3.LUT R8, R8, 0x7c, RZ, 0xc0, !PT ;  /* 0x0000007c08089812 */ /* 0x000fc400078ec0ff */
[----:B------:R-:W0:Y:S01]  /*1030*/  SHFL.DOWN PT, R5, R6, 0x4, R7 ;  /* 0x0880000006057989 */ /* 0x000e2200000e0007 */
[----:B-1----:R-:W-:-:S05]  /*1040*/  @!P1 LEA R9, R12, R9, 0x18 ;  /* 0x000000090c099211 */ /* 0x002fca00078ec0ff */
[----:B------:R-:W-:Y:S01]  /*1050*/  @!P1 IMAD.IADD R8, R8, 0x1, R9 ;  /* 0x0000000108089824 */ /* 0x000fe200078e0209 */
[----:B0-----:R-:W-:Y:S02]  /*1060*/  SEL R5, R5, RZ, !P0 ;  /* 0x000000ff05057207 */ /* 0x001fe40004000000 */
[----:B------:R-:W-:Y:S02]  /*1070*/  ISETP.GT.AND P0, PT, R4, R7, PT ;  /* 0x000000070400720c */ /* 0x000fe40003f04270 */
[----:B------:R-:W-:Y:S02]  /*1080*/  IADD3 R0, PT, PT, R6, R5, RZ ;  /* 0x0000000506007210 */ /* 0x000fe40007ffe0ff */
[----:B------:R-:W-:-:S03]  /*1090*/  IADD3 R6, PT, PT, R10, 0x10, RZ ;  /* 0x000000100a067810 */ /* 0x000fc60007ffe0ff */
[----:B------:R-:W0:Y:S02]  /*10a0*/  SHFL.DOWN PT, R5, R0, 0x8, R7 ;  /* 0x0900000000057989 */ /* 0x000e2400000e0007 */
[----:B0-----:R-:W-:Y:S02]  /*10b0*/  SEL R5, R5, RZ, !P0 ;  /* 0x000000ff05057207 */ /* 0x001fe40004000000 */
[----:B------:R-:W-:Y:S02]  /*10c0*/  ISETP.GT.AND P0, PT, R6, R7, PT ;  /* 0x000000070600720c */ /* 0x000fe40003f04270 */
[----:B------:R-:W-:-:S05]  /*10d0*/  IADD3 R4, PT, PT, R0, R5, RZ ;  /* 0x0000000500047210 */ /* 0x000fca0007ffe0ff */
[----:B------:R-:W0:Y:S02]  /*10e0*/  SHFL.DOWN PT, R5, R4, 0x10, R7 ;  /* 0x0a00000004057989 */ /* 0x000e2400000e0007 */
        /* <DEDUP_REMOVED lines=20> */
[----:B------:R-:W-:Y:S02]  /*1230*/  ISETP.GT.U32.AND P1, PT, R2, 0xa0, PT ;  /* 0x000000a00200780c */ /* 0x000fe40003f24070 */
[----:B------:R-:W-:Y:S02]  /*1240*/  SEL R10, R10, RZ, P3 ;  /* 0x000000ff0a0a7207 */ /* 0x000fe40001800000 */
[----:B------:R-:W-:-:S02]  /*1250*/  ISETP.GT.U32.AND P2, PT, R2, 0xc0, PT ;  /* 0x000000c00200780c */ /* 0x000fc40003f44070 */
[----:B------:R-:W-:Y:S02]  /*1260*/  ISETP.GT.U32.AND P3, PT, R2, 0xe0, PT ;  /* 0x000000e00200780c */ /* 0x000fe40003f64070 */
[----:B------:R-:W-:Y:S02]  /*1270*/  SEL R11, R11, RZ, P1 ;  /* 0x000000ff0b0b7207 */ /* 0x000fe40000800000 */
[----:B------:R-:W-:Y:S02]  /*1280*/  IADD3 R0, PT, PT, R10, R0, R9 ;  /* 0x000000000a007210 */ /* 0x000fe40007ffe009 */
[----:B--2---:R-:W-:Y:S02]  /*1290*/  SEL R6, R6, RZ, P2 ;  /* 0x000000ff06067207 */ /* 0x004fe40001000000 */
[----:B------:R-:W-:Y:S02]  /*12a0*/  SEL R7, R7, RZ, P3 ;  /* 0x000000ff07077207 */ /* 0x000fe40001800000 */
[----:B------:R-:W-:-:S04]  /*12b0*/  IADD3 R0, PT, PT, R6, R0, R11 ;  /* 0x0000000006007210 */ /* 0x000fc80007ffe00b */
[----:B------:R-:W-:Y:S01]  /*12c0*/  IADD3 R5, PT, PT, R0, R7, RZ ;  /* 0x0000000700057210 */ /* 0x000fe20007ffe0ff */
[----:B------:R-:W-:Y:S06]  /*12d0*/  BRA `(.L_x_348) ;  /* 0x0000001800107947 */ /* 0x000fec0003800000 */
.L_x_334:
        /* <DEDUP_REMOVED lines=37> */
[----:B--2---:R-:W-:-:S04]  /*1530*/  IMAD R3, R3, R10, RZ ;  /* 0x0000000a03037224 */ /* 0x004fc800078e02ff */
[----:B---3--:R-:W-:-:S04]  /*1540*/  IMAD R3, R12, R11, R3 ;  /* 0x0000000b0c037224 */ /* 0x008fc800078e0203 */
[----:B----4-:R-:W-:Y:S02]  /*1550*/  IMAD R3, R13, R14, R3 ;  /* 0x0000000e0d037224 */ /* 0x010fe400078e0203 */
[----:B------:R-:W-:-:S05]  /*1560*/  VIADD R14, R2, 0xfffff000 ;  /* 0xfffff000020e7836 */ /* 0x000fca0000000000 */
[----:B------:R-:W-:Y:S01]  /*1570*/  ISETP.GE.U32.AND P0, PT, R14, 0x1000, PT ;  /* 0x000010000e00780c */ /* 0x000fe20003f06070 */
        /* <DEDUP_REMOVED lines=12> */
[----:B------:R-:W-:Y:S02]  /*1640*/  HFMA2 R3, -RZ, RZ, 0, 0.00048828125 ;  /* 0x00001000ff037431 */ /* 0x000fe400000001ff */
[----:B------:R-:W-:Y:S01]  /*1650*/  IMAD R8, R9, R8, R37 ;  /* 0x0000000809087224 */ /* 0x000fe200078e0225 */
[----:B------:R-:W-:Y:S06]  /*1660*/  @!P0 BRA `(.L_x_349) ;  /* 0x0000000000e88947 */ /* 0x000fec0003800000 */
[----:B------:R-:W0:Y:S01]  /*1670*/  LDC R2, c[0x0][0x398] ;  /* 0x0000e600ff027b82 */ /* 0x000e220000000800 */
[----:B------:R-:W-:-:S07]  /*1680*/  MOV R3, 0x1000 ;  /* 0x0000100000037802 */ /* 0x000fce0000000f00 */
.L_x_351:
        /* <DEDUP_REMOVED lines=34> */
[----:B--2---:R-:W-:-:S02]  /*18b0*/  IMAD R27, R27, R29, R8 ;  /* 0x0000001d1b1b7224 */ /* 0x004fc400078e0208 */
[----:B0-----:R-:W-:-:S05]  /*18c0*/  IMAD.IADD R8, R2, 0x1, -R3 ;  /* 0x0000000102087824 */ /* 0x001fca00078e0a03 */
[----:B------:R-:W-:Y:S01]  /*18d0*/  ISETP.GE.U32.AND P0, PT, R8, 0x1000, PT ;  /* 0x000010000800780c */ /* 0x000fe20003f06070 */
        /* <DEDUP_REMOVED lines=16> */
[----:B------:R-:W-:-:S04]  /*19e0*/  IADD3 R3, PT, PT, R3, 0x1000, RZ ;  /* 0x0000100003037810 */ /* 0x000fc80007ffe0ff */
[----:B------:R-:W-:-:S13]  /*19f0*/  ISETP.GT.U32.AND P0, PT, R3, R14, PT ;  /* 0x0000000e0300720c */ /* 0x000fda0003f04070 */
[----:B------:R-:W-:Y:S05]  /*1a00*/  @!P0 BRA `(.L_x_351) ;  /* 0xfffffffc00208947 */ /* 0x000fea000383ffff */
.L_x_349:
[----:B------:R-:W-:Y:S01]  /*1a10*/  IADD3 R5, PT, PT, -R3, R2, RZ ;  /* 0x0000000203057210 */ /* 0x000fe20007ffe1ff */
[----:B------:R-:W-:Y:S03]  /*1a20*/  BSSY.RECONVERGENT B1, `(.L_x_350) ;  /* 0x00000e5000017945 */ /* 0x000fe60003800200 */
[----:B------:R-:W-:-:S04]  /*1a30*/  ISETP.GE.AND P0, PT, R0, R5, PT ;  /* 0x000000050000720c */ /* 0x000fc80003f06270 */
[----:B------:R-:W-:-:S13]  /*1a40*/  ISETP.GE.U32.OR P0, PT, R3, R2, P0 ;  /* 0x000000020300720c */ /* 0x000fda0000706470 */
[----:B------:R-:W-:Y:S05]  /*1a50*/  @P0 BRA `(.L_x_352) ;  /* 0x0000000c00840947 */ /* 0x000fea0003800000 */
[----:B------:R-:W-:Y:S01]  /*1a60*/  LOP3.LUT R4, RZ, R0, RZ, 0x33, !PT ;  /* 0x00000000ff047212 */ /* 0x000fe200078e33ff */
[----:B------:R-:W-:Y:S03]  /*1a70*/  BSSY.RECONVERGENT B2, `(.L_x_353) ;  /* 0x0000074000027945 */ /* 0x000fe60003800200 */
[----:B------:R-:W-:Y:S01]  /*1a80*/  IADD3 R4, PT, PT, -R3, R2, R4 ;  /* 0x0000000203047210 */ /* 0x000fe20007ffe104 */
[----:B------:R-:W-:-:S03]  /*1a90*/  IMAD.MOV.U32 R2, RZ, RZ, R0 ;  /* 0x000000ffff027224 */ /* 0x000fc600078e0000 */
[C---:B------:R-:W-:Y:S02]  /*1aa0*/  ISETP.GE.U32.AND P0, PT, R4.reuse, 0xf00, PT ;  /* 0x00000f000400780c */ /* 0x040fe40003f06070 */
[----:B------:R-:W-:-:S04]  /*1ab0*/  LEA.HI R4, R4, 0x1, RZ, 0x18 ;  /* 0x0000000104047811 */ /* 0x000fc800078fc0ff */
[----:B------:R-:W-:-:S07]  /*1ac0*/  LOP3.LUT R5, R4, 0xf, RZ, 0xc0, !PT ;  /* 0x0000000f04057812 */ /* 0x000fce00078ec0ff */
[----:B------:R-:W-:Y:S05]  /*1ad0*/  @!P0 BRA `(.L_x_354) ;  /* 0x0000000400b48947 */ /* 0x000fea0003800000 */
[----:B------:R-:W-:Y:S01]  /*1ae0*/  LOP3.LUT R7, R4, 0x1fffff0, RZ, 0xc0, !PT ;  /* 0x01fffff004077812 */ /* 0x000fe200078ec0ff */
[----:B------:R-:W-:Y:S01]  /*1af0*/  BSSY.RECONVERGENT B3, `(.L_x_355) ;  /* 0x000006a000037945 */ /* 0x000fe20003800200 */
[C---:B------:R-:W-:Y:S02]  /*1b00*/  LOP3.LUT R6, R0.reuse, 0x800, RZ, 0xfc, !PT ;  /* 0x0000080000067812 */ /* 0x040fe400078efcff */
[----:B------:R-:W-:Y:S02]  /*1b10*/  IADD3 R2, PT, PT, R0, R3, RZ ;  /* 0x0000000300027210 */ /* 0x000fe40007ffe0ff */
[----:B------:R-:W-:-:S07]  /*1b20*/  IADD3 R7, PT, PT, -R7, RZ, RZ ;  /* 0x000000ff07077210 */ /* 0x000fce0007ffe1ff */
.L_x_356:
[----:B------:R-:W0:Y:S01]  /*1b30*/  LDC.64 R24, c[0x0][0x388] ;  /* 0x0000e200ff187b82 */ /* 0x000e220000000a00 */
[C---:B------:R-:W-:Y:S01]  /*1b40*/  VIADD R29, R2.reuse, 0x100 ;  /* 0x00000100021d7836 */ /* 0x040fe20000000000 */
[C---:B------:R-:W-:Y:S01]  /*1b50*/  IADD3 R33, PT, PT, R2.reuse, 0x200, RZ ;  /* 0x0000020002217810 */ /* 0x040fe20007ffe0ff */
[C---:B------:R-:W-:Y:S01]  /*1b60*/  VIADD R9, R2.reuse, 0x400 ;  /* 0x0000040002097836 */ /* 0x040fe20000000000 */
[----:B------:R-:W-:-:S04]  /*1b70*/  IADD3 R27, PT, PT, R2, 0x300, RZ ;  /* 0x00000300021b7810 */ /* 0x000fc80007ffe0ff */
[----:B------:R-:W1:Y:S01]  /*1b80*/  LDC.64 R22, c[0x0][0x380] ;  /* 0x0000e000ff167b82 */ /* 0x000e620000000a00 */
[C---:B------:R-:W-:Y:S01]  /*1b90*/  IADD3 R31, PT, PT, R2.reuse, 0x500, RZ ;  /* 0x00000500021f7810 */ /* 0x040fe20007ffe0ff */
[----:B0-----:R-:W-:-:S06]  /*1ba0*/  IMAD.WIDE.U32 R48, R2, 0x4, R24 ;  /* 0x0000000402307825 */ /* 0x001fcc00078e0018 */
[----:B------:R-:W2:Y:S01]  /*1bb0*/  LDG.E R48, desc[UR6][R48.64] ;  /* 0x0000000630307981 */ /* 0x000ea2000c1e1900 */
[----:B-1----:R-:W-:-:S04]  /*1bc0*/  IMAD.WIDE.U32 R10, R2, 0x4, R22 ;  /* 0x00000004020a7825 */ /* 0x002fc800078e0016 */
[C---:B------:R-:W-:Y:S01]  /*1bd0*/  IMAD.WIDE.U32 R12, R29.reuse, 0x4, R22 ;  /* 0x000000041d0c7825 */ /* 0x040fe200078e0016 */
[----:B------:R0:W2:Y:S03]  /*1be0*/  LDG.E R47, desc[UR6][R10.64] ;  /* 0x000000060a2f7981 */ /* 0x0000a6000c1e1900 */
[----:B------:R-:W-:Y:S01]  /*1bf0*/  IMAD.WIDE.U32 R28, R29, 0x4, R24 ;  /* 0x000000041d1c7825 */ /* 0x000fe200078e0018 */
[----:B------:R-:W3:Y:S03]  /*1c00*/  LDG.E R45, desc[UR6][R12.64] ;  /* 0x000000060c2d7981 */ /* 0x000ee6000c1e1900 */
[C---:B------:R-:W-:Y:S01]  /*1c10*/  IMAD.WIDE.U32 R14, R33.reuse, 0x4, R22 ;  /* 0x00000004210e7825 */ /* 0x040fe200078e0016 */
[----:B------:R-:W3:Y:S03]  /*1c20*/  LDG.E R46, desc[UR6][R28.64] ;  /* 0x000000061c2e7981 */ /* 0x000ee6000c1e1900 */
[----:B------:R-:W-:Y:S01]  /*1c30*/  IMAD.WIDE.U32 R32, R33, 0x4, R24 ;  /* 0x0000000421207825 */ /* 0x000fe200078e0018 */
[----:B------:R-:W4:Y:S03]  /*1c40*/  LDG.E R43, desc[UR6][R14.64] ;  /* 0x000000060e2b7981 */ /* 0x000f26000c1e1900 */
[C---:B------:R-:W-:Y:S01]  /*1c50*/  IMAD.WIDE.U32 R16, R27.reuse, 0x4, R22 ;  /* 0x000000041b107825 */ /* 0x040fe200078e0016 */
[----:B------:R-:W4:Y:S03]  /*1c60*/  LDG.E R44, desc[UR6][R32.64] ;  /* 0x00000006202c7981 */ /* 0x000f26000c1e1900 */
[----:B------:R-:W-:Y:S01]  /*1c70*/  IMAD.WIDE.U32 R26, R27, 0x4, R24 ;  /* 0x000000041b1a7825 */ /* 0x000fe200078e0018 */
[----:B------:R1:W5:Y:S03]  /*1c80*/  LDG.E R41, desc[UR6][R16.64] ;  /* 0x0000000610297981 */ /* 0x000366000c1e1900 */
[----:B------:R-:W-:Y:S01]  /*1c90*/  IMAD.WIDE.U32 R20, R9, 0x4, R22 ;  /* 0x0000000409147825 */ /* 0x000fe200078e0016 */
[----:B------:R-:W5:Y:S01]  /*1ca0*/  LDG.E R42, desc[UR6][R26.64] ;  /* 0x000000061a2a7981 */ /* 0x000f62000c1e1900 */
[----:B------:R-:W-:-:S02]  /*1cb0*/  IADD3 R35, PT, PT, R2, 0x600, RZ ;  /* 0x0000060002237810 */ /* 0x000fc40007ffe0ff */
[----:B0-----:R-:W-:Y:S02]  /*1cc0*/  IMAD.WIDE.U32 R10, R9, 0x4, R24 ;  /* 0x00000004090a7825 */ /* 0x001fe400078e0018 */
[----:B------:R-:W5:Y:S02]  /*1cd0*/  LDG.E R21, desc[UR6][R20.64] ;  /* 0x0000000614157981 */ /* 0x000f64000c1e1900 */
[C---:B------:R-:W-:Y:S02]  /*1ce0*/  IMAD.WIDE.U32 R18, R31.reuse, 0x4, R22 ;  /* 0x000000041f127825 */ /* 0x040fe400078e0016 */
[----:B------:R-:W5:Y:S02]  /*1cf0*/  LDG.E R40, desc[UR6][R10.64] ;  /* 0x000000060a287981 */ /* 0x000f64000c1e1900 */
[----:B------:R-:W-:Y:S01]  /*1d00*/  IMAD.WIDE.U32 R30, R31, 0x4, R24 ;  /* 0x000000041f1e7825 */ /* 0x000fe200078e0018 */
[----:B------:R-:W-:Y:S01]  /*1d10*/  IADD3 R39, PT, PT, R2, 0x800, RZ ;  /* 0x0000080002277810 */ /* 0x000fe20007ffe0ff */
[----:B------:R-:W5:Y:S02]  /*1d20*/  LDG.E R19, desc[UR6][R18.64] ;  /* 0x0000000612137981 */ /* 0x000f64000c1e1900 */
[----:B-1----:R-:W-:-:S02]  /*1d30*/  IMAD.WIDE.U32 R16, R35, 0x4, R22 ;  /* 0x0000000423107825 */ /* 0x002fc400078e0016 */
[----:B------:R-:W5:Y:S02]  /*1d40*/  LDG.E R20, desc[UR6][R30.64] ;  /* 0x000000061e147981 */ /* 0x000f64000c1e1900 */
[C---:B------:R-:W-:Y:S02]  /*1d50*/  VIADD R37, R2.reuse, 0x700 ;  /* 0x0000070002257836 */ /* 0x040fe40000000000 */
[----:B------:R-:W-:Y:S01]  /*1d60*/  IMAD.WIDE.U32 R28, R35, 0x4, R24 ;  /* 0x00000004231c7825 */ /* 0x000fe200078e0018 */
[----:B------:R-:W5:Y:S03]  /*1d70*/  LDG.E R17, desc[UR6][R16.64] ;  /* 0x0000000610117981 */ /* 0x000f66000c1e1900 */
[C---:B------:R-:W-:Y:S01]  /*1d80*/  IMAD.WIDE.U32 R14, R37.reuse, 0x4, R22 ;  /* 0x00000004250e7825 */ /* 0x040fe200078e0016 */
[----:B------:R0:W5:Y:S03]  /*1d90*/  LDG.E R18, desc[UR6][R28.64] ;  /* 0x000000061c127981 */ /* 0x000166000c1e1900 */
[----:B------:R-:W-:Y:S01]  /*1da0*/  IMAD.WIDE.U32 R36, R37, 0x4, R24 ;  /* 0x0000000425247825 */ /* 0x000fe200078e0018 */
[----:B------:R-:W-:Y:S01]  /*1db0*/  IADD3 R9, PT, PT, R2, 0x900, RZ ;  /* 0x0000090002097810 */ /* 0x000fe20007ffe0ff */
[----:B------:R-:W5:Y:S02]  /*1dc0*/  LDG.E R15, desc[UR6][R14.64] ;  /* 0x000000060e0f7981 */ /* 0x000f64000c1e1900 */
[----:B------:R-:W-:-:S02]  /*1dd0*/  IMAD.WIDE.U32 R12, R39, 0x4, R22 ;  /* 0x00000004270c7825 */ /* 0x000fc400078e0016 */
[----:B------:R1:W5:Y:S02]  /*1de0*/  LDG.E R16, desc[UR6][R36.64] ;  /* 0x0000000624107981 */ /* 0x000364000c1e1900 */
[----:B------:R-:W-:Y:S01]  /*1df0*/  IMAD.WIDE.U32 R32, R39, 0x4, R24 ;  /* 0x0000000427207825 */ /* 0x000fe200078e0018 */
[C---:B------:R-:W-:Y:S01]  /*1e00*/  IADD3 R51, PT, PT, R2.reuse, 0xb00, RZ ;  /* 0x00000b0002337810 */ /* 0x040fe20007ffe0ff */
[----:B------:R-:W5:Y:S02]  /*1e10*/  LDG.E R13, desc[UR6][R12.64] ;  /* 0x000000060c0d7981 */ /* 0x000f64000c1e1900 */
[C---:B------:R-:W-:Y:S02]  /*1e20*/  VIADD R39, R2.reuse, 0xa00 ;  /* 0x00000a0002277836 */ /* 0x040fe40000000000 */
[C---:B------:R-:W-:Y:S01]  /*1e30*/  IMAD.WIDE.U32 R34, R9.reuse, 0x4, R22 ;  /* 0x0000000409227825 */ /* 0x040fe200078e0016 */
[----:B------:R-:W5:Y:S03]  /*1e40*/  LDG.E R14, desc[UR6][R32.64] ;  /* 0x00000006200e7981 */ /* 0x000f66000c1e1900 */
[----:B0-----:R-:W-:Y:S01]  /*1e50*/  IMAD.WIDE.U32 R28, R9, 0x4, R24 ;  /* 0x00000004091c7825 */ /* 0x001fe200078e0018 */
[----:B------:R0:W5:Y:S03]  /*1e60*/  LDG.E R11, desc[UR6][R34.64] ;  /* 0x00000006220b7981 */ /* 0x000166000c1e1900 */
[----:B------:R-:W-:Y:S01]  /*1e70*/  IMAD.WIDE.U32 R26, R39, 0x4, R22 ;  /* 0x00000004271a7825 */ /* 0x000fe200078e0016 */
[----:B------:R-:W5:Y:S01]  /*1e80*/  LDG.E R12, desc[UR6][R28.64] ;  /* 0x000000061c0c7981 */ /* 0x000f62000c1e1900 */
[----:B------:R-:W-:-:S02]  /*1e90*/  IADD3 R53, PT, PT, R2, 0xc00, RZ ;  /* 0x00000c0002357810 */ /* 0x000fc40007ffe0ff */
[--C-:B------:R-:W-:Y:S01]  /*1ea0*/  IMAD.WIDE.U32 R38, R39, 0x4, R24.reuse ;  /* 0x0000000427267825 */ /* 0x100fe200078e0018 */
[----:B------:R0:W5:Y:S03]  /*1eb0*/  LDG.E R10, desc[UR6][R26.64] ;  /* 0x000000061a0a7981 */ /* 0x000166000c1e1900 */
[C---:B-1----:R-:W-:Y:S01]  /*1ec0*/  IMAD.WIDE.U32 R36, R51.reuse, 0x4, R24 ;  /* 0x0000000433247825 */ /* 0x042fe200078e0018 */
[----:B------:R-:W5:Y:S03]  /*1ed0*/  LDG.E R49, desc[UR6][R38.64] ;  /* 0x0000000626317981 */ /* 0x000f66000c1e1900 */
[--C-:B------:R-:W-:Y:S02]  /*1ee0*/  IMAD.WIDE.U32 R30, R51, 0x4, R22.reuse ;  /* 0x00000004331e7825 */ /* 0x100fe400078e0016 */
[----:B------:R-:W5:Y:S02]  /*1ef0*/  LDG.E R36, desc[UR6][R36.64] ;  /* 0x0000000624247981 */ /* 0x000f64000c1e1900 */
[----:B0-----:R-:W-:-:S02]  /*1f00*/  IMAD.WIDE.U32 R34, R53, 0x4, R22 ;  /* 0x0000000435227825 */ /* 0x001fc400078e0016 */
[----:B------:R0:W5:Y:S02]  /*1f10*/  LDG.E R9, desc[UR6][R30.64] ;  /* 0x000000061e097981 */ /* 0x000164000c1e1900 */
[C---:B------:R-:W-:Y:S02]  /*1f20*/  VIADD R51, R2.reuse, 0xd00 ;  /* 0x00000d0002337836 */ /* 0x040fe40000000000 */
[----:B------:R-:W-:Y:S01]  /*1f30*/  IMAD.WIDE.U32 R32, R53, 0x4, R24 ;  /* 0x0000000435207825 */ /* 0x000fe200078e0018 */
[C---:B------:R-:W-:Y:S01]  /*1f40*/  IADD3 R53, PT, PT, R2.reuse, 0xe00, RZ ;  /* 0x00000e0002357810 */ /* 0x040fe20007ffe0ff */
[----:B------:R-:W5:Y:S02]  /*1f50*/  LDG.E R34, desc[UR6][R34.64] ;  /* 0x0000000622227981 */ /* 0x000f64000c1e1900 */
[C---:B------:R-:W-:Y:S02]  /*1f60*/  IMAD.WIDE.U32 R26, R51.reuse, 0x4, R22 ;  /* 0x00000004331a7825 */ /* 0x040fe400078e0016 */
[----:B------:R-:W5:Y:S02]  /*1f70*/  LDG.E R33, desc[UR6][R32.64] ;  /* 0x0000000620217981 */ /* 0x000f64000c1e1900 */
[----:B0-----:R-:W-:Y:S01]  /*1f80*/  IMAD.WIDE.U32 R30, R51, 0x4, R24 ;  /* 0x00000004331e7825 */ /* 0x001fe200078e0018 */
[----:B------:R-:W-:Y:S01]  /*1f90*/  IADD3 R51, PT, PT, R2, 0xf00, RZ ;  /* 0x00000f0002337810 */ /* 0x000fe20007ffe0ff */
[----:B------:R-:W5:Y:S02]  /*1fa0*/  LDG.E R26, desc[UR6][R26.64] ;  /* 0x000000061a1a7981 */ /* 0x000f64000c1e1900 */
[----:B------:R-:W-:-:S02]  /*1fb0*/  IMAD.WIDE.U32 R28, R53, 0x4, R22 ;  /* 0x00000004351c7825 */ /* 0x000fc400078e0016 */
[----:B------:R-:W5:Y:S02]  /*1fc0*/  LDG.E R31, desc[UR6][R30.64] ;  /* 0x000000061e1f7981 */ /* 0x000f64000c1e1900 */
[----:B------:R-:W-:Y:S02]  /*1fd0*/  IMAD.WIDE.U32 R38, R53, 0x4, R24 ;  /* 0x0000000435267825 */ /* 0x000fe400078e0018 */
[----:B------:R-:W5:Y:S02]  /*1fe0*/  LDG.E R28, desc[UR6][R28.64] ;  /* 0x000000061c1c7981 */ /* 0x000f64000c1e1900 */
[C---:B------:R-:W-:Y:S02]  /*1ff0*/  IMAD.WIDE.U32 R22, R51.reuse, 0x4, R22 ;  /* 0x0000000433167825 */ /* 0x040fe400078e0016 */
[----:B------:R-:W5:Y:S02]  /*2000*/  LDG.E R39, desc[UR6][R38.64] ;  /* 0x0000000626277981 */ /* 0x000f64000c1e1900 */
[----:B------:R-:W-:-:S02]  /*2010*/  IMAD.WIDE.U32 R24, R51, 0x4, R24 ;  /* 0x0000000433187825 */ /* 0x000fc400078e0018 */
[----:B------:R-:W5:Y:S04]  /*2020*/  LDG.E R22, desc[UR6][R22.64] ;  /* 0x0000000616167981 */ /* 0x000f68000c1e1900 */
[----:B------:R-:W5:Y:S01]  /*2030*/  LDG.E R25, desc[UR6][R24.64] ;  /* 0x0000000618197981 */ /* 0x000f62000c1e1900 */
[----:B------:R-:W-:-:S05]  /*2040*/  VIADD R7, R7, 0x10 ;  /* 0x0000001007077836 */ /* 0x000fca0000000000 */
        /* <DEDUP_REMOVED lines=20> */
[----:B------:R-:W-:Y:S05]  /*2190*/  BSYNC.RECONVERGENT B3 ;  /* 0x0000000000037941 */ /* 0x000fea0003800200 */
.L_x_355:
[----:B------:R-:W-:-:S07]  /*21a0*/  VIADD R2, R6, 0xfffff800 ;  /* 0xfffff80006027836 */ /* 0x000fce0000000000 */
.L_x_354:
[----:B------:R-:W-:Y:S05]  /*21b0*/  BSYNC.RECONVERGENT B2 ;  /* 0x0000000000027941 */ /* 0x000fea0003800200 */
.L_x_353:
        /* <DEDUP_REMOVED lines=8> */
[----:B------:R-:W-:-:S04]  /*2240*/  IADD3 R33, PT, PT, R2, R3, RZ ;  /* 0x0000000302217210 */ /* 0x000fc80007ffe0ff */
[C---:B------:R-:W-:Y:S01]  /*2250*/  IADD3 R23, PT, PT, R33.reuse, 0x100, RZ ;  /* 0x0000010021177810 */ /* 0x040fe20007ffe0ff */
[C---:B------:R-:W-:Y:S01]  /*2260*/  VIADD R27, R33.reuse, 0x200 ;  /* 0x00000200211b7836 */ /* 0x040fe20000000000 */
[C---:B------:R-:W-:Y:S01]  /*2270*/  IADD3 R31, PT, PT, R33.reuse, 0x300, RZ ;  /* 0x00000300211f7810 */ /* 0x040fe20007ffe0ff */
[----:B------:R-:W1:Y:S01]  /*2280*/  LDC.64 R6, c[0x0][0x388] ;  /* 0x0000e200ff067b82 */ /* 0x000e620000000a00 */
[C---:B------:R-:W-:Y:S01]  /*2290*/  IADD3 R35, PT, PT, R33.reuse, 0x400, RZ ;  /* 0x0000040021237810 */ /* 0x040fe20007ffe0ff */
[----:B0-----:R-:W-:-:S04]  /*22a0*/  IMAD.WIDE.U32 R16, R33, 0x4, R10 ;  /* 0x0000000421107825 */ /* 0x001fc800078e000a */
[----:B------:R-:W-:Y:S01]  /*22b0*/  IMAD.WIDE.U32 R20, R23, 0x4, R10 ;  /* 0x0000000417147825 */ /* 0x000fe200078e000a */
[----:B------:R0:W2:Y:S03]  /*22c0*/  LDG.E R5, desc[UR6][R16.64] ;  /* 0x0000000610057981 */ /* 0x0000a6000c1e1900 */
[--C-:B-1----:R-:W-:Y:S01]  /*22d0*/  IMAD.WIDE.U32 R18, R33, 0x4, R6.reuse ;  /* 0x0000000421127825 */ /* 0x102fe200078e0006 */
[----:B------:R1:W3:Y:S03]  /*22e0*/  LDG.E R9, desc[UR6][R20.64] ;  /* 0x0000000614097981 */ /* 0x0002e6000c1e1900 */
[----:B------:R-:W-:Y:S01]  /*22f0*/  IMAD.WIDE.U32 R22, R23, 0x4, R6 ;  /* 0x0000000417167825 */ /* 0x000fe200078e0006 */
[----:B------:R4:W2:Y:S03]  /*2300*/  LDG.E R12, desc[UR6][R18.64] ;  /* 0x00000006120c7981 */ /* 0x0008a6000c1e1900 */
[C---:B------:R-:W-:Y:S01]  /*2310*/  IMAD.WIDE.U32 R24, R27.reuse, 0x4, R10 ;  /* 0x000000041b187825 */ /* 0x040fe200078e000a */
[----:B------:R-:W3:Y:S03]  /*2320*/  LDG.E R32, desc[UR6][R22.64] ;  /* 0x0000000616207981 */ /* 0x000ee6000c1e1900 */
[----:B------:R-:W-:Y:S01]  /*2330*/  IMAD.WIDE.U32 R26, R27, 0x4, R6 ;  /* 0x000000041b1a7825 */ /* 0x000fe200078e0006 */
[----:B------:R5:W3:Y:S03]  /*2340*/  LDG.E R13, desc[UR6][R24.64] ;  /* 0x00000006180d7981 */ /* 0x000ae6000c1e1900 */
[----:B------:R-:W-:Y:S01]  /*2350*/  IMAD.WIDE.U32 R14, R31, 0x4, R10 ;  /* 0x000000041f0e7825 */ /* 0x000fe200078e000a */
[----:B0-----:R-:W-:Y:S01]  /*2360*/  IADD3 R17, PT, PT, R33, 0x500, RZ ;  /* 0x0000050021117810 */ /* 0x001fe20007ffe0ff */
[----:B------:R-:W3:Y:S02]  /*2370*/  LDG.E R26, desc[UR6][R26.64] ;  /* 0x000000061a1a7981 */ /* 0x000ee4000c1e1900 */
[----:B-1----:R-:W-:-:S02]  /*2380*/  IMAD.WIDE.U32 R20, R31, 0x4, R6 ;  /* 0x000000041f147825 */ /* 0x002fc400078e0006 */
[----:B------:R-:W3:Y:S02]  /*2390*/  LDG.E R14, desc[UR6][R14.64] ;  /* 0x000000060e0e7981 */ /* 0x000ee4000c1e1900 */
[C---:B------:R-:W-:Y:S02]  /*23a0*/  IMAD.WIDE.U32 R28, R35.reuse, 0x4, R10 ;  /* 0x00000004231c7825 */ /* 0x040fe400078e000a */
[----:B------:R-:W3:Y:S02]  /*23b0*/  LDG.E R20, desc[UR6][R20.64] ;  /* 0x0000000614147981 */ /* 0x000ee4000c1e1900 */
[----:B------:R-:W-:Y:S02]  /*23c0*/  IMAD.WIDE.U32 R30, R35, 0x4, R6 ;  /* 0x00000004231e7825 */ /* 0x000fe400078e0006 */
[----:B------:R-:W3:Y:S02]  /*23d0*/  LDG.E R28, desc[UR6][R28.64] ;  /* 0x000000061c1c7981 */ /* 0x000ee4000c1e1900 */
[----:B----4-:R-:W-:-:S02]  /*23e0*/  VIADD R19, R33, 0x600 ;  /* 0x0000060021137836 */ /* 0x010fc40000000000 */
[C---:B-----5:R-:W-:Y:S01]  /*23f0*/  IMAD.WIDE.U32 R24, R17.reuse, 0x4, R10 ;  /* 0x0000000411187825 */ /* 0x060fe200078e000a */
[----:B------:R-:W4:Y:S03]  /*2400*/  LDG.E R30, desc[UR6][R30.64] ;  /* 0x000000061e1e7981 */ /* 0x000f26000c1e1900 */
        /* <DEDUP_REMOVED lines=15> */
[----:B------:R-:W-:-:S04]  /*2500*/  IMAD R13, R13, R26, R12 ;  /* 0x0000001a0d0d7224 */ /* 0x000fc800078e020c */
[----:B------:R-:W-:-:S04]  /*2510*/  IMAD R13, R14, R20, R13 ;  /* 0x000000140e0d7224 */ /* 0x000fc800078e020d */
[----:B----4-:R-:W-:-:S04]  /*2520*/  IMAD R13, R28, R30, R13 ;  /* 0x0000001e1c0d7224 */ /* 0x010fc800078e020d */
[----:B-----5:R-:W-:-:S04]  /*2530*/  IMAD R13, R24, R22, R13 ;  /* 0x00000016180d7224 */ /* 0x020fc800078e020d */
[----:B------:R-:W-:-:S04]  /*2540*/  IMAD R13, R16, R18, R13 ;  /* 0x00000012100d7224 */ /* 0x000fc800078e020d */
[----:B------:R-:W-:-:S07]  /*2550*/  IMAD R8, R10, R6, R13 ;  /* 0x000000060a087224 */ /* 0x000fce00078e020d */
.L_x_358:
[----:B------:R-:W-:Y:S05]  /*2560*/  BSYNC.RECONVERGENT B2 ;  /* 0x0000000000027941 */ /* 0x000fea0003800200 */
.L_x_357:
        /* <DEDUP_REMOVED lines=9> */
[C---:B------:R-:W-:Y:S02]  /*2600*/  VIADD R17, R9.reuse, 0x100 ;  /* 0x0000010009117836 */ /* 0x040fe40000000000 */
[----:B------:R-:W1:Y:S01]  /*2610*/  LDC.64 R10, c[0x0][0x388] ;  /* 0x0000e200ff0a7b82 */ /* 0x000e620000000a00 */
[----:B0-----:R-:W-:-:S04]  /*2620*/  IMAD.WIDE.U32 R6, R9, 0x4, R4 ;  /* 0x0000000409067825 */ /* 0x001fc800078e0004 */
[----:B------:R-:W-:Y:S02]  /*2630*/  IMAD.WIDE.U32 R14, R17, 0x4, R4 ;  /* 0x00000004110e7825 */ /* 0x000fe400078e0004 */
[----:B------:R-:W2:Y:S02]  /*2640*/  LDG.E R7, desc[UR6][R6.64] ;  /* 0x0000000606077981 */ /* 0x000ea4000c1e1900 */
[C-C-:B-1----:R-:W-:Y:S01]  /*2650*/  IMAD.WIDE.U32 R12, R9.reuse, 0x4, R10.reuse ;  /* 0x00000004090c7825 */ /* 0x142fe200078e000a */
[----:B------:R-:W-:Y:S01]  /*2660*/  IADD3 R9, PT, PT, R9, 0x300, RZ ;  /* 0x0000030009097810 */ /* 0x000fe20007ffe0ff */
[----:B------:R-:W3:Y:S02]  /*2670*/  LDG.E R14, desc[UR6][R14.64] ;  /* 0x000000060e0e7981 */ /* 0x000ee4000c1e1900 */
[----:B------:R-:W-:Y:S02]  /*2680*/  IMAD.WIDE.U32 R16, R17, 0x4, R10 ;  /* 0x0000000411107825 */ /* 0x000fe400078e000a */
[----:B------:R-:W2:Y:S02]  /*2690*/  LDG.E R12, desc[UR6][R12.64] ;  /* 0x000000060c0c7981 */ /* 0x000ea4000c1e1900 */
[----:B------:R-:W-:-:S02]  /*26a0*/  IMAD.WIDE.U32 R18, R21, 0x4, R4 ;  /* 0x0000000415127825 */ /* 0x000fc400078e0004 */
[----:B------:R-:W3:Y:S02]  /*26b0*/  LDG.E R16, desc[UR6][R16.64] ;  /* 0x0000000610107981 */ /* 0x000ee4000c1e1900 */
[----:B------:R-:W-:Y:S02]  /*26c0*/  IMAD.WIDE.U32 R20, R21, 0x4, R10 ;  /* 0x0000000415147825 */ /* 0x000fe400078e000a */
[----:B------:R-:W4:Y:S02]  /*26d0*/  LDG.E R18, desc[UR6][R18.64] ;  /* 0x0000000612127981 */ /* 0x000f24000c1e1900 */
[C---:B------:R-:W-:Y:S02]  /*26e0*/  IMAD.WIDE.U32 R4, R9.reuse, 0x4, R4 ;  /* 0x0000000409047825 */ /* 0x040fe400078e0004 */
[----:B------:R-:W4:Y:S02]  /*26f0*/  LDG.E R20, desc[UR6][R20.64] ;  /* 0x0000000614147981 */ /* 0x000f24000c1e1900 */
[----:B------:R-:W-:-:S02]  /*2700*/  IMAD.WIDE.U32 R10, R9, 0x4, R10 ;  /* 0x00000004090a7825 */ /* 0x000fc400078e000a */
[----:B------:R-:W5:Y:S04]  /*2710*/  LDG.E R4, desc[UR6][R4.64] ;  /* 0x0000000604047981 */ /* 0x000f68000c1e1900 */
[----:B------:R-:W5:Y:S01]  /*2720*/  LDG.E R10, desc[UR6][R10.64] ;  /* 0x000000060a0a7981 */ /* 0x000f62000c1e1900 */
[----:B------:R-:W-:Y:S01]  /*2730*/  IADD3 R2, PT, PT, R2, 0x400, RZ ;  /* 0x0000040002027810 */ /* 0x000fe20007ffe0ff */
[----:B--2---:R-:W-:-:S04]  /*2740*/  IMAD R7, R7, R12, R8 ;  /* 0x0000000c07077224 */ /* 0x004fc800078e0208 */
[----:B---3--:R-:W-:-:S04]  /*2750*/  IMAD R7, R14, R16, R7 ;  /* 0x000000100e077224 */ /* 0x008fc800078e0207 */
[----:B----4-:R-:W-:-:S04]  /*2760*/  IMAD R7, R18, R20, R7 ;  /* 0x0000001412077224 */ /* 0x010fc800078e0207 */
[----:B-----5:R-:W-:-:S07]  /*2770*/  IMAD R8, R4, R10, R7 ;  /* 0x0000000a04087224 */ /* 0x020fce00078e0207 */
.L_x_360:
[----:B------:R-:W-:Y:S05]  /*2780*/  BSYNC.RECONVERGENT B2 ;  /* 0x0000000000027941 */ /* 0x000fea0003800200 */
.L_x_359:
[----:B------:R-:W-:Y:S05]  /*2790*/  @!P1 BRA `(.L_x_352) ;  /* 0x0000000000349947 */ /* 0x000fea0003800000 */
[----:B------:R-:W0:Y:S01]  /*27a0*/  LDC.64 R6, c[0x0][0x380] ;  /* 0x0000e000ff067b82 */ /* 0x000e220000000a00 */
[----:B------:R-:W-:Y:S01]  /*27b0*/  IMAD.IADD R9, R2, 0x1, R3 ;  /* 0x0000000102097824 */ /* 0x000fe200078e0203 */
[----:B------:R-:W-:-:S06]  /*27c0*/  IADD3 R12, PT, PT, -R22, RZ, RZ ;  /* 0x000000ff160c7210 */ /* 0x000fcc0007ffe1ff */
[----:B------:R-:W1:Y:S02]  /*27d0*/  LDC.64 R10, c[0x0][0x388] ;  /* 0x0000e200ff0a7b82 */ /* 0x000e640000000a00 */
.L_x_361:
        /* <DEDUP_REMOVED lines=9> */
.L_x_352:
[----:B------:R-:W-:Y:S05]  /*2870*/  BSYNC.RECONVERGENT B1 ;  /* 0x0000000000017941 */ /* 0x000fea0003800200 */
.L_x_350:
        /* <DEDUP_REMOVED lines=37> */
[----:B--2---:R-:W1:Y:S01]  /*2ad0*/  LDS.64 R2, [UR4+0x20] ;  /* 0x00002004ff027984 */ /* 0x004e620008000a00 */
[----:B0-----:R-:W-:-:S04]  /*2ae0*/  IADD3 R0, PT, PT, R8, R0, R5 ;  /* 0x0000000008007210 */ /* 0x001fc80007ffe005 */
[----:B------:R-:W-:-:S04]  /*2af0*/  IADD3 R0, PT, PT, R10, R0, R9 ;  /* 0x000000000a007210 */ /* 0x000fc80007ffe009 */
[----:B-1----:R-:W-:-:S04]  /*2b00*/  IADD3 R0, PT, PT, R2, R0, R11 ;  /* 0x0000000002007210 */ /* 0x002fc80007ffe00b */
[----:B------:R-:W-:-:S07]  /*2b10*/  IADD3 R5, PT, PT, R0, R3, RZ ;  /* 0x0000000300057210 */ /* 0x000fce0007ffe0ff */
.L_x_348:
[----:B------:R-:W-:Y:S05]  /*2b20*/  BSYNC.RECONVERGENT B0 ;  /* 0x0000000000007941 */ /* 0x000fea0003800200 */
.L_x_333:
[----:B------:R-:W-:Y:S05]  /*2b30*/  @P0 EXIT ;  /* 0x000000000000094d */ /* 0x000fea0003800000 */
[----:B-12---:R-:W1:Y:S01]  /*2b40*/  LDC.64 R2, c[0x0][0x390] ;  /* 0x0000e400ff027b82 */ /* 0x006e620000000a00 */
[----:B------:R-:W0:Y:S02]  /*2b50*/  LDCU UR4, c[0x0][0x3a0] ;  /* 0x00007400ff0477ac */ /* 0x000e240008000800 */
[----:B0-----:R-:W-:-:S05]  /*2b60*/  IADD3 R5, PT, PT, R5, UR4, RZ ;  /* 0x0000000405057c10 */ /* 0x001fca000fffe0ff */
[----:B-1----:R-:W-:Y:S01]  /*2b70*/  STG.E desc[UR6][R2.64], R5 ;  /* 0x0000000502007986 */ /* 0x002fe2000c101906 */
[----:B------:R-:W-:Y:S05]  /*2b80*/  EXIT ;  /* 0x000000000000794d */ /* 0x000fea0003800000 */
.L_x_362:
        /* <DEDUP_REMOVED lines=15> */
.L_x_789:


//--------------------- .text._ZN3cub18CUB_300001_SM_10006detail6reduce18DeviceReduceKernelINS2_10policy_hubIiyN4cuda3std3__44plusIiEEE10Policy1000EN6thrust24THRUST_300001_SM_1000_NS18transform_iteratorINSD_12zip_functionINS7_10multipliesIiEEEENSD_12zip_iteratorINS7_5tupleIJNSD_6detail15normal_iteratorINSD_10device_ptrIiEEEESP_EEEEENSD_11use_defaultESS_EEyS9_iNS7_10__identityEEEvT0_PT3_T1_NS0_13GridEvenShareISY_EET2_T4_ --------------------------
	.section	.text._ZN3cub18CUB_300001_SM_10006detail6reduce18DeviceReduceKernelINS2_10policy_hubIiyN4cuda3std3__44plusIiEEE10Policy1000EN6thrust24THRUST_300001_SM_1000_NS18transform_iteratorINSD_12zip_functionINS7_10multipliesIiEEEENSD_12zip_iteratorINS7_5tupleIJNSD_6detail15normal_iteratorINSD_10device_ptrIiEEEESP_EEEEENSD_11use_defaultESS_EEyS9_iNS7_10__identityEEEvT0_PT3_T1_NS0_13GridEvenShareISY_EET2_T4_,"ax",@progbits
	.align	128
        .global         _ZN3cub18CUB_300001_SM_10006detail6reduce18DeviceReduceKernelINS2_10policy_hubIiyN4cuda3std3__44plusIiEEE10Policy1000EN6thrust24THRUST_300001_SM_1000_NS18transform_iteratorINSD_12zip_functionINS7_10multipliesIiEEEENSD_12zip_iteratorINS7_5tupleIJNSD_6detail15normal_iteratorINSD_10device_ptrIiEEEESP_EEEEENSD_11use_defaultESS_EEyS9_iNS7_10__identityEEEvT0_PT3_T1_NS0_13GridEvenShareISY_EET2_T4_
        .type           _ZN3cub18CUB_300001_SM_10006detail6reduce18DeviceReduceKernelINS2_10policy_hubIiyN4cuda3std3__44plusIiEEE10Policy1000EN6thrust24THRUST_300001_SM_1000_NS18transform_iteratorINSD_12zip_functionINS7_10multipliesIiEEEENSD_12zip_iteratorINS7_5tupleIJNSD_6detail15normal_iteratorINSD_10device_ptrIiEEEESP_EEEEENSD_11use_defaultESS_EEyS9_iNS7_10__identityEEEvT0_PT3_T1_NS0_13GridEvenShareISY_EET2_T4_,@function
        .size           _ZN3cub18CUB_300001_SM_10006detail6reduce18DeviceReduceKernelINS2_10policy_hubIiyN4cuda3std3__44plusIiEEE10Policy1000EN6thrust24THRUST_300001_SM_1000_NS18transform_iteratorINSD_12zip_functionINS7_10multipliesIiEEEENSD_12zip_iteratorINS7_5tupleIJNSD_6detail15normal_iteratorINSD_10device_ptrIiEEEESP_EEEEENSD_11use_defaultESS_EEyS9_iNS7_10__identityEEEvT0_PT3_T1_NS0_13GridEvenShareISY_EET2_T4_,(.L_x_790 - _ZN3cub18CUB_300001_SM_10006detail6reduce18DeviceReduceKernelINS2_10policy_hubIiyN4cuda3std3__44plusIiEEE10Policy1000EN6thrust24THRUST_300001_SM_1000_NS18transform_iteratorINSD_12zip_functionINS7_10multipliesIiEEEENSD_12zip_iteratorINS7_5tupleIJNSD_6detail15normal_iteratorINSD_10device_ptrIiEEEESP_EEEEENSD_11use_defaultESS_EEyS9_iNS7_10__identityEEEvT0_PT3_T1_NS0_13GridEvenShareISY_EET2_T4_)
        .other          _ZN3cub18CUB_300001_SM_10006detail6reduce18DeviceReduceKernelINS2_10policy_hubIiyN4cuda3std3__44plusIiEEE10Policy1000EN6thrust24THRUST_300001_SM_1000_NS18transform_iteratorINSD_12zip_functionINS7_10multipliesIiEEEENSD_12zip_iteratorINS7_5tupleIJNSD_6detail15normal_iteratorINSD_10device_ptrIiEEEESP_EEEEENSD_11use_defaultESS_EEyS9_iNS7_10__identityEEEvT0_PT3_T1_NS0_13GridEvenShareISY_EET2_T4_,@"STO_CUDA_ENTRY STV_DEFAULT"
_ZN3cub18CUB_300001_SM_10006detail6reduce18DeviceReduceKernelINS2_10policy_hubIiyN4cuda3std3__44plusIiEEE10Policy1000EN6thrust24THRUST_300001_SM_1000_NS18transform_iteratorINSD_12zip_functionINS7_10multipliesIiEEEENSD_12zip_iteratorINS7_5tupleIJNSD_6detail15normal_iteratorINSD_10device_ptrIiEEEESP_EEEEENSD_11use_defaultESS_EEyS9_iNS7_10__identityEEEvT0_PT3_T1_NS0_13GridEvenShareISY_EET2_T4_:
.text._ZN3cub18CUB_300001_SM_10006detail6reduce18DeviceReduceKernelINS2_10policy_hubIiyN4cuda3std3__44plusIiEEE10Policy1000EN6thrust24THRUST_300001_SM_1000_NS18transform_iteratorINSD_12zip_functionINS7_10multipliesIiEEEENSD_12zip_iteratorINS7_5tupleIJNSD_6detail15normal_iteratorINSD_10device_ptrIiEEEESP_EEEEENSD_11use_defaultESS_EEyS9_iNS7_10__identityEEEvT0_PT3_T1_NS0_13GridEvenShareISY_EET2_T4_:
        /* <DEDUP_REMOVED lines=32> */
.L_x_366:
[----:B------:R-:W-:Y:S05]  /*0200*/  BSYNC.RECONVERGENT B1 ;  /* 0x0000000000017941 */ /* 0x000fea0003800200 */
.L_x_365:
        /* <DEDUP_REMOVED lines=24> */
.L_x_371:
        /* <DEDUP_REMOVED lines=56> */
.L_x_370:
[----:B------:R-:W-:Y:S05]  /*0710*/  BSYNC.RECONVERGENT B2 ;  /* 0x0000000000027941 */ /* 0x000fea0003800200 */
.L_x_369:
        /* <DEDUP_REMOVED lines=40> */
.L_x_373:
[----:B------:R-:W-:Y:S05]  /*09a0*/  BSYNC.RECONVERGENT B2 ;  /* 0x0000000000027941 */ /* 0x000fea0003800200 */
.L_x_372:
        /* <DEDUP_REMOVED lines=28> */
.L_x_375:
[----:B------:R-:W-:Y:S05]  /*0b70*/  BSYNC.RECONVERGENT B2 ;  /* 0x0000000000027941 */ /* 0x000fea0003800200 */
.L_x_374:
        /* <DEDUP_REMOVED lines=8> */
.L_x_376:
        /* <DEDUP_REMOVED lines=9> */
.L_x_368:
[----:B------:R-:W-:Y:S05]  /*0c90*/  BSYNC.RECONVERGENT B1 ;  /* 0x0000000000017941 */ /* 0x000fea0003800200 */
.L_x_367:
        /* <DEDUP_REMOVED lines=45> */
.L_x_377:
        /* <DEDUP_REMOVED lines=67> */
.L_x_364:
        /* <DEDUP_REMOVED lines=88> */
.L_x_381:
        /* <DEDUP_REMOVED lines=87> */
.L_x_380:
        /* <DEDUP_REMOVED lines=25> */
.L_x_385:
        /* <DEDUP_REMOVED lines=59> */
.L_x_384:
[----:B------:R-:W-:Y:S05]  /*23d0*/  BSYNC.RECONVERGENT B2 ;  /* 0x0000000000027941 */ /* 0x000fea0003800200 */
.L_x_383:
        /* <DEDUP_REMOVED lines=39> */
.L_x_387:
[----:B------:R-:W-:Y:S05]  /*2650*/  BSYNC.RECONVERGENT B2 ;  /* 0x0000000000027941 */ /* 0x000fea0003800200 */
.L_x_386:
        /* <DEDUP_REMOVED lines=26> */
.L_x_389:
[----:B------:R-:W-:Y:S05]  /*2800*/  BSYNC.RECONVERGENT B2 ;  /* 0x0000000000027941 */ /* 0x000fea0003800200 */
.L_x_388:
        /* <DEDUP_REMOVED lines=13> */
.L_x_390:
        /* <DEDUP_REMOVED lines=14> */
.L_x_382:
[----:B------:R-:W-:Y:S05]  /*29c0*/  BSYNC.RECONVERGENT B1 ;  /* 0x0000000000017941 */ /* 0x000fea0003800200 */
.L_x_379:
        /* <DEDUP_REMOVED lines=42> */
.L_x_378:
[----:B------:R-:W-:Y:S05]  /*2c70*/  BSYNC.RECONVERGENT B0 ;  /* 0x0000000000007941 */ /* 0x000fea0003800200 */
.L_x_363:
[----:B------:R-:W-:Y:S05]  /*2c80*/  @P0 EXIT ;  /* 0x000000000000094d */ /* 0x000fea0003800000 */
[----:B------:R-:W3:Y:S02]  /*2c90*/  LDCU.64 UR4, c[0x0][0x398] ;  /* 0x00007300ff0477ac */ /* 0x000ee40008000a00 */
[----:B---3--:R-:W-:-:S06]  /*2ca0*/  UIMAD.WIDE.U32 UR4, UR20, 0x4, UR4 ;  /* 0x00000004140478a5 */ /* 0x008fcc000f8e0004 */
[----:B-1----:R-:W-:Y:S02]  /*2cb0*/  IMAD.U32 R4, RZ, RZ, UR4 ;  /* 0x00000004ff047e24 */ /* 0x002fe4000f8e00ff */
[----:B------:R-:W-:-:S05]  /*2cc0*/  IMAD.U32 R5, RZ, RZ, UR5 ;  /* 0x00000005ff057e24 */ /* 0x000fca000f8e00ff */
[----:B------:R-:W-:Y:S01]  /*2cd0*/  STG.E desc[UR18][R4.64], R3 ;  /* 0x0000000304007986 */ /* 0x000fe2000c101912 */
[----:B------:R-:W-:Y:S05]  /*2ce0*/  EXIT ;  /* 0x000000000000794d */ /* 0x000fea0003800000 */
.L_x_391:
        /* <DEDUP_REMOVED lines=9> */
.L_x_790:


//--------------------- .text._ZN3cub18CUB_300001_SM_10006detail6reduce28DeviceReduceSingleTileKernelINS2_10policy_hubIiyN4cuda3std3__44plusIiEEE10Policy1000EN6thrust24THRUST_300001_SM_1000_NS18transform_iteratorINSD_12zip_functionINS7_10multipliesIiEEEENSD_12zip_iteratorINS7_5tupleIJNSD_6detail15normal_iteratorINSD_10device_ptrIiEEEESP_EEEEENSD_11use_defaultESS_EEPiyS9_iiNS7_10__identityEEEvT0_T1_T2_T3_T4_T6_ --------------------------
	.section	.text._ZN3cub18CUB_300001_SM_10006detail6reduce28DeviceReduceSingleTileKernelINS2_10policy_hubIiyN4cuda3std3__44plusIiEEE10Policy1000EN6thrust24THRUST_300001_SM_1000_NS18transform_iteratorINSD_12zip_functionINS7_10multipliesIiEEEENSD_12zip_iteratorINS7_5tupleIJNSD_6detail15normal_iteratorINSD_10device_ptrIiEEEESP_EEEEENSD_11use_defaultESS_EEPiyS9_iiNS7_10__identityEEEvT0_T1_T2_T3_T4_T6_,"ax",@progbits
	.align	128
        .global         _ZN3cub18CUB_300001_SM_10006detail6reduce28DeviceReduceSingleTileKernelINS2_10policy_hubIiyN4cuda3std3__44plusIiEEE10Policy1000EN6thrust24THRUST_300001_SM_1000_NS18transform_iteratorINSD_12zip_functionINS7_10multipliesIiEEEENSD_12zip_iteratorINS7_5tupleIJNSD_6detail15normal_iteratorINSD_10device_ptrIiEEEESP_EEEEENSD_11use_defaultESS_EEPiyS9_iiNS7_10__identityEEEvT0_T1_T2_T3_T4_T6_
        .type           _ZN3cub18CUB_300001_SM_10006detail6reduce28DeviceReduceSingleTileKernelINS2_10policy_hubIiyN4cuda3std3__44plusIiEEE10Policy1000EN6thrust24THRUST_300001_SM_1000_NS18transform_iteratorINSD_12zip_functionINS7_10multipliesIiEEEENSD_12zip_iteratorINS7_5tupleIJNSD_6detail15normal_iteratorINSD_10device_ptrIiEEEESP_EEEEENSD_11use_defaultESS_EEPiyS9_iiNS7_10__identityEEEvT0_T1_T2_T3_T4_T6_,@function
        .size           _ZN3cub18CUB_300001_SM_10006detail6reduce28DeviceReduceSingleTileKernelINS2_10policy_hubIiyN4cuda3std3__44plusIiEEE10Policy1000EN6thrust24THRUST_300001_SM_1000_NS18transform_iteratorINSD_12zip_functionINS7_10multipliesIiEEEENSD_12zip_iteratorINS7_5tupleIJNSD_6detail15normal_iteratorINSD_10device_ptrIiEEEESP_EEEEENSD_11use_defaultESS_EEPiyS9_iiNS7_10__identityEEEvT0_T1_T2_T3_T4_T6_,(.L_x_791 - _ZN3cub18CUB_300001_SM_10006detail6reduce28DeviceReduceSingleTileKernelINS2_10policy_hubIiyN4cuda3std3__44plusIiEEE10Policy1000EN6thrust24THRUST_300001_SM_1000_NS18transform_iteratorINSD_12zip_functionINS7_10multipliesIiEEEENSD_12zip_iteratorINS7_5tupleIJNSD_6detail15normal_iteratorINSD_10device_ptrIiEEEESP_EEEEENSD_11use_defaultESS_EEPiyS9_iiNS7_10__identityEEEvT0_T1_T2_T3_T4_T6_)
        .other          _ZN3cub18CUB_300001_SM_10006detail6reduce28DeviceReduceSingleTileKernelINS2_10policy_hubIiyN4cuda3std3__44plusIiEEE10Policy1000EN6thrust24THRUST_300001_SM_1000_NS18transform_iteratorINSD_12zip_functionINS7_10multipliesIiEEEENSD_12zip_iteratorINS7_5tupleIJNSD_6detail15normal_iteratorINSD_10device_ptrIiEEEESP_EEEEENSD_11use_defaultESS_EEPiyS9_iiNS7_10__identityEEEvT0_T1_T2_T3_T4_T6_,@"STO_CUDA_ENTRY STV_DEFAULT"
_ZN3cub18CUB_300001_SM_10006detail6reduce28DeviceReduceSingleTileKernelINS2_10policy_hubIiyN4cuda3std3__44plusIiEEE10Policy1000EN6thrust24THRUST_300001_SM_1000_NS18transform_iteratorINSD_12zip_functionINS7_10multipliesIiEEEENSD_12zip_iteratorINS7_5tupleIJNSD_6detail15normal_iteratorINSD_10device_ptrIiEEEESP_EEEEENSD_11use_defaultESS_EEPiyS9_iiNS7_10__identityEEEvT0_T1_T2_T3_T4_T6_:
.text._ZN3cub18CUB_300001_SM_10006detail6reduce28DeviceReduceSingleTileKernelINS2_10policy_hubIiyN4cuda3std3__44plusIiEEE10Policy1000EN6thrust24THRUST_300001_SM_1000_NS18transform_iteratorINSD_12zip_functionINS7_10multipliesIiEEEENSD_12zip_iteratorINS7_5tupleIJNSD_6detail15normal_iteratorINSD_10device_ptrIiEEEESP_EEEEENSD_11use_defaultESS_EEPiyS9_iiNS7_10__identityEEEvT0_T1_T2_T3_T4_T6_:
        /* <DEDUP_REMOVED lines=15> */
.L_x_392:
        /* <DEDUP_REMOVED lines=18> */
.L_x_396:
[----:B------:R-:W-:Y:S05]  /*0210*/  BSYNC.RECONVERGENT B1 ;  /* 0x0000000000017941 */ /* 0x000fea0003800200 */
.L_x_395:
        /* <DEDUP_REMOVED lines=20> */
.L_x_401:
        /* <DEDUP_REMOVED lines=57> */
.L_x_400:
[----:B------:R-:W-:Y:S05]  /*06f0*/  BSYNC.RECONVERGENT B2 ;  /* 0x0000000000027941 */ /* 0x000fea0003800200 */
.L_x_399:
        /* <DEDUP_REMOVED lines=35> */
.L_x_403:
[----:B------:R-:W-:Y:S05]  /*0930*/  BSYNC.RECONVERGENT B2 ;  /* 0x0000000000027941 */ /* 0x000fea0003800200 */
.L_x_402:
        /* <DEDUP_REMOVED lines=23> */
.L_x_405:
[----:B------:R-:W-:Y:S05]  /*0ab0*/  BSYNC.RECONVERGENT B2 ;  /* 0x0000000000027941 */ /* 0x000fea0003800200 */
.L_x_404:
[----:B------:R-:W-:Y:S05]  /*0ac0*/  @!P1 BRA `(.L_x_398) ;  /* 0x0000000000309947 */ /* 0x000fea0003800000 */
[----:B------:R-:W0:Y:S01]  /*0ad0*/  LDC.64 R14, c[0x0][0x380] ;  /* 0x0000e000ff0e7b82 */ /* 0x000e220000000a00 */
[----:B------:R-:W-:-:S07]  /*0ae0*/  IMAD.MOV R8, RZ, RZ, -R8 ;  /* 0x000000ffff087224 */ /* 0x000fce00078e0a08 */
[----:B------:R-:W1:Y:S02]  /*0af0*/  LDC.64 R12, c[0x0][0x388] ;  /* 0x0000e200ff0c7b82 */ /* 0x000e640000000a00 */
.L_x_406:
        /* <DEDUP_REMOVED lines=9> */
.L_x_398:
[----:B------:R-:W-:Y:S05]  /*0b90*/  BSYNC.RECONVERGENT B1 ;  /* 0x0000000000017941 */ /* 0x000fea0003800200 */
.L_x_397:
        /* <DEDUP_REMOVED lines=46> */
.L_x_407:
        /* <DEDUP_REMOVED lines=74> */
.L_x_394:
        /* <DEDUP_REMOVED lines=63> */
.L_x_411:
        /* <DEDUP_REMOVED lines=65> */
.L_x_409:
        /* <DEDUP_REMOVED lines=28> */
.L_x_415:
        /* <DEDUP_REMOVED lines=56> */
.L_x_414:
[----:B------:R-:W-:Y:S05]  /*2060*/  BSYNC.RECONVERGENT B2 ;  /* 0x0000000000027941 */ /* 0x000fea0003800200 */
.L_x_413:
        /* <DEDUP_REMOVED lines=40> */
.L_x_417:
[----:B------:R-:W-:Y:S05]  /*22f0*/  BSYNC.RECONVERGENT B2 ;  /* 0x0000000000027941 */ /* 0x000fea0003800200 */
.L_x_416:
        /* <DEDUP_REMOVED lines=28> */
.L_x_419:
[----:B------:R-:W-:Y:S05]  /*24c0*/  BSYNC.RECONVERGENT B2 ;  /* 0x0000000000027941 */ /* 0x000fea0003800200 */
.L_x_418:
        /* <DEDUP_REMOVED lines=11> */
.L_x_420:
        /* <DEDUP_REMOVED lines=14> */
.L_x_412:
[----:B------:R-:W-:Y:S05]  /*2660*/  BSYNC.RECONVERGENT B1 ;  /* 0x0000000000017941 */ /* 0x000fea0003800200 */
.L_x_410:
        /* <DEDUP_REMOVED lines=42> */
.L_x_408:
[----:B------:R-:W-:Y:S05]  /*2910*/  BSYNC.RECONVERGENT B0 ;  /* 0x0000000000007941 */ /* 0x000fea0003800200 */
.L_x_393:
[----:B------:R-:W-:Y:S05]  /*2920*/  @P5 EXIT ;  /* 0x000000000000594d */ /* 0x000fea0003800000 */
[----:B-1----:R-:W1:Y:S01]  /*2930*/  LDC.64 R2, c[0x0][0x398] ;  /* 0x0000e600ff027b82 */ /* 0x002e620000000a00 */
[----:B------:R-:W0:Y:S02]  /*2940*/  LDCU UR4, c[0x0][0x3ac] ;  /* 0x00007580ff0477ac */ /* 0x000e240008000800 */
[----:B0-2---:R-:W-:-:S05]  /*2950*/  VIADD R5, R5, UR4 ;  /* 0x0000000405057c36 */ /* 0x005fca0008000000 */
[----:B-1----:R-:W-:Y:S01]  /*2960*/  STG.E desc[UR6][R2.64], R5 ;  /* 0x0000000502007986 */ /* 0x002fe2000c101906 */
[----:B------:R-:W-:Y:S05]  /*2970*/  EXIT ;  /* 0x000000000000794d */ /* 0x000fea0003800000 */
.L_x_421:
        /* <DEDUP_REMOVED lines=16> */
.L_x_791:


//--------------------- .text._ZN3cub18CUB_300001_SM_10006detail6reduce18DeviceReduceKernelINS2_10policy_hubIijN4cuda3std3__44plusIiEEE10Policy1000EN6thrust24THRUST_300001_SM_1000_NS18transform_iteratorINSD_12zip_functionINS7_10multipliesIiEEEENSD_12zip_iteratorINS7_5tupleIJNSD_6detail15normal_iteratorINSD_10device_ptrIiEEEESP_EEEEENSD_11use_defaultESS_EEjS9_iNS7_10__identityEEEvT0_PT3_T1_NS0_13GridEvenShareISY_EET2_T4_ --------------------------
	.section	.text._ZN3cub18CUB_300001_SM_10006detail6reduce18DeviceReduceKernelINS2_10policy_hubIijN4cuda3std3__44plusIiEEE10Policy1000EN6thrust24THRUST_300001_SM_1000_NS18transform_iteratorINSD_12zip_functionINS7_10multipliesIiEEEENSD_12zip_iteratorINS7_5tupleIJNSD_6detail15normal_iteratorINSD_10device_ptrIiEEEESP_EEEEENSD_11use_defaultESS_EEjS9_iNS7_10__identityEEEvT0_PT3_T1_NS0_13GridEvenShareISY_EET2_T4_,"ax",@progbits
	.align	128
        .global         _ZN3cub18CUB_300001_SM_10006detail6reduce18DeviceReduceKernelINS2_10policy_hubIijN4cuda3std3__44plusIiEEE10Policy1000EN6thrust24THRUST_300001_SM_1000_NS18transform_iteratorINSD_12zip_functionINS7_10multipliesIiEEEENSD_12zip_iteratorINS7_5tupleIJNSD_6detail15normal_iteratorINSD_10device_ptrIiEEEESP_EEEEENSD_11use_defaultESS_EEjS9_iNS7_10__identityEEEvT0_PT3_T1_NS0_13GridEvenShareISY_EET2_T4_
        .type           _ZN3cub18CUB_300001_SM_10006detail6reduce18DeviceReduceKernelINS2_10policy_hubIijN4cuda3std3__44plusIiEEE10Policy1000EN6thrust24THRUST_300001_SM_1000_NS18transform_iteratorINSD_12zip_functionINS7_10multipliesIiEEEENSD_12zip_iteratorINS7_5tupleIJNSD_6detail15normal_iteratorINSD_10device_ptrIiEEEESP_EEEEENSD_11use_defaultESS_EEjS9_iNS7_10__identityEEEvT0_PT3_T1_NS0_13GridEvenShareISY_EET2_T4_,@function
        .size           _ZN3cub18CUB_300001_SM_10006detail6reduce18DeviceReduceKernelINS2_10policy_hubIijN4cuda3std3__44plusIiEEE10Policy1000EN6thrust24THRUST_300001_SM_1000_NS18transform_iteratorINSD_12zip_functionINS7_10multipliesIiEEEENSD_12zip_iteratorINS7_5tupleIJNSD_6detail15normal_iteratorINSD_10device_ptrIiEEEESP_EEEEENSD_11use_defaultESS_EEjS9_iNS7_10__identityEEEvT0_PT3_T1_NS0_13GridEvenShareISY_EET2_T4_,(.L_x_792 - _ZN3cub18CUB_300001_SM_10006detail6reduce18DeviceReduceKernelINS2_10policy_hubIijN4cuda3std3__44plusIiEEE10Policy1000EN6thrust24THRUST_300001_SM_1000_NS18transform_iteratorINSD_12zip_functionINS7_10multipliesIiEEEENSD_12zip_iteratorINS7_5tupleIJNSD_6detail15normal_iteratorINSD_10device_ptrIiEEEESP_EEEEENSD_11use_defaultESS_EEjS9_iNS7_10__identityEEEvT0_PT3_T1_NS0_13GridEvenShareISY_EET2_T4_)
        .other          _ZN3cub18CUB_300001_SM_10006detail6reduce18DeviceReduceKernelINS2_10policy_hubIijN4cuda3std3__44plusIiEEE10Policy1000EN6thrust24THRUST_300001_SM_1000_NS18transform_iteratorINSD_12zip_functionINS7_10multipliesIiEEEENSD_12zip_iteratorINS7_5tupleIJNSD_6detail15normal_iteratorINSD_10device_ptrIiEEEESP_EEEEENSD_11use_defaultESS_EEjS9_iNS7_10__identityEEEvT0_PT3_T1_NS0_13GridEvenShareISY_EET2_T4_,@"STO_CUDA_ENTRY STV_DEFAULT"
_ZN3cub18CUB_300001_SM_10006detail6reduce18DeviceReduceKernelINS2_10policy_hubIijN4cuda3std3__44plusIiEEE10Policy1000EN6thrust24THRUST_300001_SM_1000_NS18transform_iteratorINSD_12zip_functionINS7_10multipliesIiEEEENSD_12zip_iteratorINS7_5tupleIJNSD_6detail15normal_iteratorINSD_10device_ptrIiEEEESP_EEEEENSD_11use_defaultESS_EEjS9_iNS7_10__identityEEEvT0_PT3_T1_NS0_13GridEvenShareISY_EET2_T4_:
.text._ZN3cub18CUB_300001_SM_10006detail6reduce18DeviceReduceKernelINS2_10policy_hubIijN4cuda3std3__44plusIiEEE10Policy1000EN6thrust24THRUST_300001_SM_1000_NS18transform_iteratorINSD_12zip_functionINS7_10multipliesIiEEEENSD_12zip_iteratorINS7_5tupleIJNSD_6detail15normal_iteratorINSD_10device_ptrIiEEEESP_EEEEENSD_11use_defaultESS_EEjS9_iNS7_10__identityEEEvT0_PT3_T1_NS0_13GridEvenShareISY_EET2_T4_:
        /* <DEDUP_REMOVED lines=25> */
.L_x_425:
[----:B------:R-:W-:Y:S05]  /*0190*/  BSYNC.RECONVERGENT B1 ;  /* 0x0000000000017941 */ /* 0x000fea0003800200 */
.L_x_424:
        /* <DEDUP_REMOVED lines=18> */
.L_x_431:
        /* <DEDUP_REMOVED lines=103> */
.L_x_430:
[----:B------:R-:W-:-:S07]  /*0930*/  IADD3 R2, PT, PT, R5, -0x800, RZ ;  /* 0xfffff80005027810 */ /* 0x000fce0007ffe0ff */
.L_x_429:
[----:B------:R-:W-:Y:S05]  /*0940*/  BSYNC.RECONVERGENT B2 ;  /* 0x0000000000027941 */ /* 0x000fea0003800200 */
.L_x_428:
        /* <DEDUP_REMOVED lines=59> */
.L_x_433:
[----:B------:R-:W-:Y:S05]  /*0d00*/  BSYNC.RECONVERGENT B2 ;  /* 0x0000000000027941 */ /* 0x000fea0003800200 */
.L_x_432:
        /* <DEDUP_REMOVED lines=34> */
.L_x_435:
[----:B------:R-:W-:Y:S05]  /*0f30*/  BSYNC.RECONVERGENT B2 ;  /* 0x0000000000027941 */ /* 0x000fea0003800200 */
.L_x_434:
[----:B------:R-:W-:Y:S05]  /*0f40*/  @!P1 BRA `(.L_x_427) ;  /* 0x0000000000389947 */ /* 0x000fea0003800000 */
[----:B------:R-:W0:Y:S01]  /*0f50*/  LDC.64 R8, c[0x0][0x380] ;  /* 0x0000e000ff087b82 */ /* 0x000e220000000a00 */
[----:B------:R-:W-:Y:S01]  /*0f60*/  MOV R13, UR13 ;  /* 0x0000000d000d7c02 */ /* 0x000fe20008000f00 */
[----:B------:R-:W-:-:S03]  /*0f70*/  IMAD.MOV R6, RZ, RZ, -R3 ;  /* 0x000000ffff067224 */ /* 0x000fc600078e0a03 */
[----:B------:R-:W-:-:S03]  /*0f80*/  LEA R13, R13, R2, 0xc ;  /* 0x000000020d0d7211 */ /* 0x000fc600078e60ff */
[----:B------:R-:W1:Y:S04]  /*0f90*/  LDC.64 R10, c[0x0][0x388] ;  /* 0x0000e200ff0a7b82 */ /* 0x000e680000000a00 */
.L_x_436:
        /* <DEDUP_REMOVED lines=9> */
.L_x_427:
[----:B------:R-:W-:Y:S05]  /*1030*/  BSYNC.RECONVERGENT B1 ;  /* 0x0000000000017941 */ /* 0x000fea0003800200 */
.L_x_426:
        /* <DEDUP_REMOVED lines=45> */
.L_x_437:
        /* <DEDUP_REMOVED lines=75> */
.L_x_423:
        /* <DEDUP_REMOVED lines=78> */
.L_x_441:
        /* <DEDUP_REMOVED lines=61> */
.L_x_440:
        /* <DEDUP_REMOVED lines=23> */
.L_x_446:
        /* <DEDUP_REMOVED lines=101> */
.L_x_445:
[----:B------:R-:W-:-:S07]  /*2830*/  IADD3 R5, PT, PT, R5, -0x800, RZ ;  /* 0xfffff80005057810 */ /* 0x000fce0007ffe0ff */
.L_x_444:
[----:B------:R-:W-:Y:S05]  /*2840*/  BSYNC.RECONVERGENT B2 ;  /* 0x0000000000027941 */ /* 0x000fea0003800200 */
.L_x_443:
        /* <DEDUP_REMOVED lines=56> */
.L_x_448:
[----:B------:R-:W-:Y:S05]  /*2bd0*/  BSYNC.RECONVERGENT B2 ;  /* 0x0000000000027941 */ /* 0x000fea0003800200 */
.L_x_447:
        /* <DEDUP_REMOVED lines=30> */
.L_x_450:
[----:B------:R-:W-:Y:S05]  /*2dc0*/  BSYNC.RECONVERGENT B2 ;  /* 0x0000000000027941 */ /* 0x000fea0003800200 */
.L_x_449:
[----:B------:R-:W-:Y:S05]  /*2dd0*/  @!P1 BRA `(.L_x_442) ;  /* 0x0000000000389947 */ /* 0x000fea0003800000 */
[----:B------:R-:W-:Y:S02]  /*2de0*/  LOP3.LUT R2, R3, 0xffff, RZ, 0xc0, !PT ;  /* 0x0000ffff03027812 */ /* 0x000fe400078ec0ff */
[----:B------:R-:W-:Y:S02]  /*2df0*/  IADD3 R7, PT, PT, R5, UR7, RZ ;  /* 0x0000000705077c10 */ /* 0x000fe4000fffe0ff */
[----:B------:R-:W-:-:S04]  /*2e00*/  LEA.HI R2, R2, 0x1, RZ, 0x18 ;  /* 0x0000000102027811 */ /* 0x000fc800078fc0ff */
[----:B------:R-:W-:-:S04]  /*2e10*/  LOP3.LUT R2, R2, 0x3, RZ, 0xc0, !PT ;  /* 0x0000000302027812 */ /* 0x000fc800078ec0ff */
[----:B------:R-:W-:-:S07]  /*2e20*/  IADD3 R6, PT, PT, -R2, RZ, RZ ;  /* 0x000000ff02067210 */ /* 0x000fce0007ffe1ff */
.L_x_451:
        /* <DEDUP_REMOVED lines=9> */
.L_x_442:
[----:B------:R-:W-:Y:S05]  /*2ec0*/  BSYNC.RECONVERGENT B1 ;  /* 0x0000000000017941 */ /* 0x000fea0003800200 */
.L_x_439:
        /* <DEDUP_REMOVED lines=42> */
.L_x_438:
[----:B------:R-:W-:Y:S05]  /*3170*/  BSYNC.RECONVERGENT B0 ;  /* 0x0000000000007941 */ /* 0x000fea0003800200 */
.L_x_422:
[----:B------:R-:W-:Y:S05]  /*3180*/  @P0 EXIT ;  /* 0x000000000000094d */ /* 0x000fea0003800000 */
[----:B------:R-:W3:Y:S02]  /*3190*/  LDCU.64 UR4, c[0x0][0x398] ;  /* 0x00007300ff0477ac */ /* 0x000ee40008000a00 */
[----:B---3--:R-:W-:-:S06]  /*31a0*/  UIMAD.WIDE.U32 UR4, UR13, 0x4, UR4 ;  /* 0x000000040d0478a5 */ /* 0x008fcc000f8e0004 */
[----:B------:R-:W-:Y:S02]  /*31b0*/  MOV R4, UR4 ;  /* 0x0000000400047c02 */ /* 0x000fe40008000f00 */
[----:B------:R-:W-:-:S05]  /*31c0*/  MOV R5, UR5 ;  /* 0x0000000500057c02 */ /* 0x000fca0008000f00 */
[----:B------:R-:W-:Y:S01]  /*31d0*/  STG.E desc[UR14][R4.64], R3 ;  /* 0x0000000304007986 */ /* 0x000fe2000c10190e */
[----:B------:R-:W-:Y:S05]  /*31e0*/  EXIT ;  /* 0x000000000000794d */ /* 0x000fea0003800000 */
.L_x_452:
        /* <DEDUP_REMOVED lines=9> */
.L_x_792:


//--------------------- .text._ZN3cub18CUB_300001_SM_10006detail6reduce28DeviceReduceSingleTileKernelINS2_10policy_hubIijN4cuda3std3__44plusIiEEE10Policy1000EN6thrust24THRUST_300001_SM_1000_NS18transform_iteratorINSD_12zip_functionINS7_10multipliesIiEEEENSD_12zip_iteratorINS7_5tupleIJNSD_6detail15normal_iteratorINSD_10device_ptrIiEEEESP_EEEEENSD_11use_defaultESS_EEPijS9_iiNS7_10__identityEEEvT0_T1_T2_T3_T4_T6_ --------------------------
	.section	.text._ZN3cub18CUB_300001_SM_10006detail6reduce28DeviceReduceSingleTileKernelINS2_10policy_hubIijN4cuda3std3__44plusIiEEE10Policy1000EN6thrust24THRUST_300001_SM_1000_NS18transform_iteratorINSD_12zip_functionINS7_10multipliesIiEEEENSD_12zip_iteratorINS7_5tupleIJNSD_6detail15normal_iteratorINSD_10device_ptrIiEEEESP_EEEEENSD_11use_defaultESS_EEPijS9_iiNS7_10__identityEEEvT0_T1_T2_T3_T4_T6_,"ax",@progbits
	.align	128
        .global         _ZN3cub18CUB_300001_SM_10006detail6reduce28DeviceReduceSingleTileKernelINS2_10policy_hubIijN4cuda3std3__44plusIiEEE10Policy1000EN6thrust24THRUST_300001_SM_1000_NS18transform_iteratorINSD_12zip_functionINS7_10multipliesIiEEEENSD_12zip_iteratorINS7_5tupleIJNSD_6detail15normal_iteratorINSD_10device_ptrIiEEEESP_EEEEENSD_11use_defaultESS_EEPijS9_iiNS7_10__identityEEEvT0_T1_T2_T3_T4_T6_
        .type           _ZN3cub18CUB_300001_SM_10006detail6reduce28DeviceReduceSingleTileKernelINS2_10policy_hubIijN4cuda3std3__44plusIiEEE10Policy1000EN6thrust24THRUST_300001_SM_1000_NS18transform_iteratorINSD_12zip_functionINS7_10multipliesIiEEEENSD_12zip_iteratorINS7_5tupleIJNSD_6detail15normal_iteratorINSD_10device_ptrIiEEEESP_EEEEENSD_11use_defaultESS_EEPijS9_iiNS7_10__identityEEEvT0_T1_T2_T3_T4_T6_,@function
        .size           _ZN3cub18CUB_300001_SM_10006detail6reduce28DeviceReduceSingleTileKernelINS2_10policy_hubIijN4cuda3std3__44plusIiEEE10Policy1000EN6thrust24THRUST_300001_SM_1000_NS18transform_iteratorINSD_12zip_functionINS7_10multipliesIiEEEENSD_12zip_iteratorINS7_5tupleIJNSD_6detail15normal_iteratorINSD_10device_ptrIiEEEESP_EEEEENSD_11use_defaultESS_EEPijS9_iiNS7_10__identityEEEvT0_T1_T2_T3_T4_T6_,(.L_x_793 - _ZN3cub18CUB_300001_SM_10006detail6reduce28DeviceReduceSingleTileKernelINS2_10policy_hubIijN4cuda3std3__44plusIiEEE10Policy1000EN6thrust24THRUST_300001_SM_1000_NS18transform_iteratorINSD_12zip_functionINS7_10multipliesIiEEEENSD_12zip_iteratorINS7_5tupleIJNSD_6detail15normal_iteratorINSD_10device_ptrIiEEEESP_EEEEENSD_11use_defaultESS_EEPijS9_iiNS7_10__identityEEEvT0_T1_T2_T3_T4_T6_)
        .other          _ZN3cub18CUB_300001_SM_10006detail6reduce28DeviceReduceSingleTileKernelINS2_10policy_hubIijN4cuda3std3__44plusIiEEE10Policy1000EN6thrust24THRUST_300001_SM_1000_NS18transform_iteratorINSD_12zip_functionINS7_10multipliesIiEEEENSD_12zip_iteratorINS7_5tupleIJNSD_6detail15normal_iteratorINSD_10device_ptrIiEEEESP_EEEEENSD_11use_defaultESS_EEPijS9_iiNS7_10__identityEEEvT0_T1_T2_T3_T4_T6_,@"STO_CUDA_ENTRY STV_DEFAULT"
_ZN3cub18CUB_300001_SM_10006detail6reduce28DeviceReduceSingleTileKernelINS2_10policy_hubIijN4cuda3std3__44plusIiEEE10Policy1000EN6thrust24THRUST_300001_SM_1000_NS18transform_iteratorINSD_12zip_functionINS7_10multipliesIiEEEENSD_12zip_iteratorINS7_5tupleIJNSD_6detail15normal_iteratorINSD_10device_ptrIiEEEESP_EEEEENSD_11use_defaultESS_EEPijS9_iiNS7_10__identityEEEvT0_T1_T2_T3_T4_T6_:
.text._ZN3cub18CUB_300001_SM_10006detail6reduce28DeviceReduceSingleTileKernelINS2_10policy_hubIijN4cuda3std3__44plusIiEEE10Policy1000EN6thrust24THRUST_300001_SM_1000_NS18transform_iteratorINSD_12zip_functionINS7_10multipliesIiEEEENSD_12zip_iteratorINS7_5tupleIJNSD_6detail15normal_iteratorINSD_10device_ptrIiEEEESP_EEEEENSD_11use_defaultESS_EEPijS9_iiNS7_10__identityEEEvT0_T1_T2_T3_T4_T6_:
        /* <DEDUP_REMOVED lines=13> */
.L_x_453:
        /* <DEDUP_REMOVED lines=17> */
.L_x_457:
[----:B------:R-:W-:Y:S05]  /*01e0*/  BSYNC.RECONVERGENT B1 ;  /* 0x0000000000017941 */ /* 0x000fea0003800200 */
.L_x_456:
        /* <DEDUP_REMOVED lines=20> */
.L_x_462:
        /* <DEDUP_REMOVED lines=57> */
.L_x_461:
[----:B------:R-:W-:Y:S05]  /*06c0*/  BSYNC.RECONVERGENT B2 ;  /* 0x0000000000027941 */ /* 0x000fea0003800200 */
.L_x_460:
        /* <DEDUP_REMOVED lines=35> */
.L_x_464:
[----:B------:R-:W-:Y:S05]  /*0900*/  BSYNC.RECONVERGENT B2 ;  /* 0x0000000000027941 */ /* 0x000fea0003800200 */
.L_x_463:
        /* <DEDUP_REMOVED lines=23> */
.L_x_466:
[----:B------:R-:W-:Y:S05]  /*0a80*/  BSYNC.RECONVERGENT B2 ;  /* 0x0000000000027941 */ /* 0x000fea0003800200 */
.L_x_465:
        /* <DEDUP_REMOVED lines=8> */
.L_x_467:
        /* <DEDUP_REMOVED lines=12> */
.L_x_459:
[----:B------:R-:W-:Y:S05]  /*0bd0*/  BSYNC.RECONVERGENT B1 ;  /* 0x0000000000017941 */ /* 0x000fea0003800200 */
.L_x_458:
        /* <DEDUP_REMOVED lines=45> */
.L_x_468:
        /* <DEDUP_REMOVED lines=67> */
.L_x_455:
        /* <DEDUP_REMOVED lines=59> */
.L_x_472:
        /* <DEDUP_REMOVED lines=56> */
.L_x_470:
        /* <DEDUP_REMOVED lines=18> */
.L_x_477:
        /* <DEDUP_REMOVED lines=103> */
.L_x_476:
[----:B------:R-:W-:-:S07]  /*21a0*/  VIADD R2, R6, 0xfffff800 ;  /* 0xfffff80006027836 */ /* 0x000fce0000000000 */
.L_x_475:
[----:B------:R-:W-:Y:S05]  /*21b0*/  BSYNC.RECONVERGENT B2 ;  /* 0x0000000000027941 */ /* 0x000fea0003800200 */
.L_x_474:
        /* <DEDUP_REMOVED lines=58> */
.L_x_479:
[----:B------:R-:W-:Y:S05]  /*2560*/  BSYNC.RECONVERGENT B2 ;  /* 0x0000000000027941 */ /* 0x000fea0003800200 */
.L_x_478:
        /* <DEDUP_REMOVED lines=33> */
.L_x_481:
[----:B------:R-:W-:Y:S05]  /*2780*/  BSYNC.RECONVERGENT B2 ;  /* 0x0000000000027941 */ /* 0x000fea0003800200 */
.L_x_480:
[----:B------:R-:W-:Y:S05]  /*2790*/  @!P1 BRA `(.L_x_473) ;  /* 0x0000000000349947 */ /* 0x000fea0003800000 */
[----:B------:R-:W0:Y:S01]  /*27a0*/  LDC.64 R6, c[0x0][0x380] ;  /* 0x0000e000ff067b82 */ /* 0x000e220000000a00 */
[----:B------:R-:W-:Y:S01]  /*27b0*/  IMAD.IADD R9, R2, 0x1, R3 ;  /* 0x0000000102097824 */ /* 0x000fe200078e0203 */
[----:B------:R-:W-:-:S06]  /*27c0*/  IADD3 R12, PT, PT, -R22, RZ, RZ ;  /* 0x000000ff160c7210 */ /* 0x000fcc0007ffe1ff */
[----:B------:R-:W1:Y:S02]  /*27d0*/  LDC.64 R10, c[0x0][0x388] ;  /* 0x0000e200ff0a7b82 */ /* 0x000e640000000a00 */
.L_x_482:
        /* <DEDUP_REMOVED lines=9> */
.L_x_473:
[----:B------:R-:W-:Y:S05]  /*2870*/  BSYNC.RECONVERGENT B1 ;  /* 0x0000000000017941 */ /* 0x000fea0003800200 */
.L_x_471:
        /* <DEDUP_REMOVED lines=42> */
.L_x_469:
[----:B------:R-:W-:Y:S05]  /*2b20*/  BSYNC.RECONVERGENT B0 ;  /* 0x0000000000007941 */ /* 0x000fea0003800200 */
.L_x_454:
[----:B------:R-:W-:Y:S05]  /*2b30*/  @P0 EXIT ;  /* 0x000000000000094d */ /* 0x000fea0003800000 */
[----:B-12---:R-:W1:Y:S01]  /*2b40*/  LDC.64 R2, c[0x0][0x398] ;  /* 0x0000e600ff027b82 */ /* 0x006e620000000a00 */
[----:B------:R-:W0:Y:S02]  /*2b50*/  LDCU UR4, c[0x0][0x3a8] ;  /* 0x00007500ff0477ac */ /* 0x000e240008000800 */
[----:B0-----:R-:W-:-:S05]  /*2b60*/  IADD3 R5, PT, PT, R5, UR4, RZ ;  /* 0x0000000405057c10 */ /* 0x001fca000fffe0ff */
[----:B-1----:R-:W-:Y:S01]  /*2b70*/  STG.E desc[UR6][R2.64], R5 ;  /* 0x0000000502007986 */ /* 0x002fe2000c101906 */
[----:B------:R-:W-:Y:S05]  /*2b80*/  EXIT ;  /* 0x000000000000794d */ /* 0x000fea0003800000 */
.L_x_483:
        /* <DEDUP_REMOVED lines=15> */
.L_x_793:


//--------------------- .text._ZN3cub18CUB_300001_SM_10006detail6reduce28DeviceReduceSingleTileKernelINS2_10policy_hubIiyN4cuda3std3__44plusIiEEE10Policy1000EPiSC_iS9_iiNS7_10__identityEEEvT0_T1_T2_T3_T4_T6_ --------------------------
	.section	.text._ZN3cub18CUB_300001_SM_10006detail6reduce28DeviceReduceSingleTileKernelINS2_10policy_hubIiyN4cuda3std3__44plusIiEEE10Policy1000EPiSC_iS9_iiNS7_10__identityEEEvT0_T1_T2_T3_T4_T6_,"ax",@progbits
	.align	128
        .global         _ZN3cub18CUB_300001_SM_10006detail6reduce28DeviceReduceSingleTileKernelINS2_10policy_hubIiyN4cuda3std3__44plusIiEEE10Policy1000EPiSC_iS9_iiNS7_10__identityEEEvT0_T1_T2_T3_T4_T6_
        .type           _ZN3cub18CUB_300001_SM_10006detail6reduce28DeviceReduceSingleTileKernelINS2_10policy_hubIiyN4cuda3std3__44plusIiEEE10Policy1000EPiSC_iS9_iiNS7_10__identityEEEvT0_T1_T2_T3_T4_T6_,@function
        .size           _ZN3cub18CUB_300001_SM_10006detail6reduce28DeviceReduceSingleTileKernelINS2_10policy_hubIiyN4cuda3std3__44plusIiEEE10Policy1000EPiSC_iS9_iiNS7_10__identityEEEvT0_T1_T2_T3_T4_T6_,(.L_x_794 - _ZN3cub18CUB_300001_SM_10006detail6reduce28DeviceReduceSingleTileKernelINS2_10policy_hubIiyN4cuda3std3__44plusIiEEE10Policy1000EPiSC_iS9_iiNS7_10__identityEEEvT0_T1_T2_T3_T4_T6_)
        .other          _ZN3cub18CUB_300001_SM_10006detail6reduce28DeviceReduceSingleTileKernelINS2_10policy_hubIiyN4cuda3std3__44plusIiEEE10Policy1000EPiSC_iS9_iiNS7_10__identityEEEvT0_T1_T2_T3_T4_T6_,@"STO_CUDA_ENTRY STV_DEFAULT"
_ZN3cub18CUB_300001_SM_10006detail6reduce28DeviceReduceSingleTileKernelINS2_10policy_hubIiyN4cuda3std3__44plusIiEEE10Policy1000EPiSC_iS9_iiNS7_10__identityEEEvT0_T1_T2_T3_T4_T6_:
.text._ZN3cub18CUB_300001_SM_10006detail6reduce28DeviceReduceSingleTileKernelINS2_10policy_hubIiyN4cuda3std3__44plusIiEEE10Policy1000EPiSC_iS9_iiNS7_10__identityEEEvT0_T1_T2_T3_T4_T6_:
[----:B------:R-:W-:Y:S01]  /*0000*/  LDC R1, c[0x0][0x37c] ;  /* 0x0000df00ff017b82 */ /* 0x000fe20000000800 */
[----:B------:R-:W0:Y:S01]  /*0010*/  LDCU UR4, c[0x0][0x390] ;  /* 0x00007200ff0477ac */ /* 0x000e220008000800 */
[----:B------:R-:W1:Y:S01]  /*0020*/  LDCU.64 UR6, c[0x0][0x358] ;  /* 0x00006b00ff0677ac */ /* 0x000e620008000a00 */
[----:B0-----:R-:W-:-:S05]  /*0030*/  IMAD.U32 R20, RZ, RZ, UR4 ;  /* 0x00000004ff147e24 */ /* 0x001fca000f8e00ff */
        /* <DEDUP_REMOVED lines=9> */
.L_x_484:
[----:B------:R-:W0:Y:S01]  /*00d0*/  LDCU UR4, c[0x0][0x380] ;  /* 0x00007000ff0477ac */ /* 0x000e220008000800 */
[----:B------:R-:W-:Y:S01]  /*00e0*/  BSSY.RECONVERGENT B0, `(.L_x_485) ;  /* 0x0000385000007945 */ /* 0x000fe20003800200 */
[----:B0-----:R-:W-:-:S09]  /*00f0*/  ULOP3.LUT UP0, URZ, UR4, 0xf, URZ, 0xc0, !UPT ;  /* 0x0000000f04ff7892 */ /* 0x001fd2000f80c0ff */
[----:B------:R-:W-:Y:S05]  /*0100*/  BRA.U UP0, `(.L_x_486) ;  /* 0x0000001900d87547 */ /* 0x000fea000b800000 */
[----:B------:R-:W-:-:S13]  /*0110*/  ISETP.GT.AND P0, PT, R20, 0xfff, PT ;  /* 0x00000fff1400780c */ /* 0x000fda0003f04270 */
[----:B------:R-:W-:Y:S05]  /*0120*/  @P0 BRA `(.L_x_487) ;  /* 0x0000000c008c0947 */ /* 0x000fea0003800000 */
[----:B------:R-:W0:Y:S01]  /*0130*/  S2R R9, SR_TID.X ;  /* 0x0000000000097919 */ /* 0x000e220000002100 */
[----:B------:R-:W-:Y:S01]  /*0140*/  BSSY.RECONVERGENT B1, `(.L_x_488) ;  /* 0x0000009000017945 */ /* 0x000fe20003800200 */
[----:B------:R-:W-:Y:S01]  /*0150*/  IMAD.MOV.U32 R0, RZ, RZ, RZ ;  /* 0x000000ffff007224 */ /* 0x000fe200078e00ff */
[----:B0-----:R-:W-:Y:S01]  /*0160*/  ISETP.GE.AND P0, PT, R9, R20, PT ;  /* 0x000000140900720c */ /* 0x001fe20003f06270 */
[----:B------:R-:W-:-:S12]  /*0170*/  IMAD.MOV.U32 R11, RZ, RZ, R9 ;  /* 0x000000ffff0b7224 */ /* 0x000fd800078e0009 */
[----:B------:R-:W-:Y:S05]  /*0180*/  @P0 BRA `(.L_x_489) ;  /* 0x0000000000100947 */ /* 0x000fea0003800000 */
[----:B------:R-:W0:Y:S02]  /*0190*/  LDC.64 R2, c[0x0][0x380] ;  /* 0x0000e000ff027b82 */ /* 0x000e240000000a00 */
[----:B0-----:R-:W-:-:S05]  /*01a0*/  IMAD.WIDE.U32 R2, R9, 0x4, R2 ;  /* 0x0000000409027825 */ /* 0x001fca00078e0002 */
[----:B------:R0:W5:Y:S01]  /*01b0*/  LDG.E.CONSTANT R0, desc[UR6][R2.64] ;  /* 0x0000000602007981 */ /* 0x000162000c1e9900 */
[----:B------:R-:W-:-:S07]  /*01c0*/  VIADD R11, R9, 0x100 ;  /* 0x00000100090b7836 */ /* 0x000fce0000000000 */
.L_x_489:
[----:B------:R-:W-:Y:S05]  /*01d0*/  BSYNC.RECONVERGENT B1 ;  /* 0x0000000000017941 */ /* 0x000fea0003800200 */
.L_x_488:
[----:B------:R-:W-:Y:S01]  /*01e0*/  ISETP.GE.AND P0, PT, R11, R20, PT ;  /* 0x000000140b00720c */ /* 0x000fe20003f06270 */
[----:B------:R-:W-:-:S12]  /*01f0*/  BSSY.RECONVERGENT B1, `(.L_x_490) ;  /* 0x0000066000017945 */ /* 0x000fd80003800200 */
[----:B------:R-:W-:Y:S05]  /*0200*/  @P0 BRA `(.L_x_491) ;  /* 0x0000000400900947 */ /* 0x000fea0003800000 */
[----:B0-----:R-:W-:Y:S01]  /*0210*/  LOP3.LUT R3, RZ, R11, RZ, 0x33, !PT ;  /* 0x0000000bff037212 */ /* 0x001fe200078e33ff */
[----:B------:R-:W-:Y:S04]  /*0220*/  BSSY.RECONVERGENT B2, `(.L_x_492) ;  /* 0x0000015000027945 */ /* 0x000fe80003800200 */
[----:B------:R-:W-:-:S05]  /*0230*/  IMAD.IADD R4, R3, 0x1, R20 ;  /* 0x0000000103047824 */ /* 0x000fca00078e0214 */
[C---:B------:R-:W-:Y:S02]  /*0240*/  LOP3.LUT R2, R4.reuse, 0x300, RZ, 0xc0, !PT ;  /* 0x0000030004027812 */ /* 0x040fe400078ec0ff */
[----:B------:R-:W-:Y:S02]  /*0250*/  ISETP.GE.U32.AND P1, PT, R4, 0x300, PT ;  /* 0x000003000400780c */ /* 0x000fe40003f26070 */
[----:B------:R-:W-:-:S13]  /*0260*/  ISETP.NE.AND P0, PT, R2, 0x300, PT ;  /* 0x000003000200780c */ /* 0x000fda0003f05270 */
[----:B------:R-:W-:Y:S05]  /*0270*/  @!P0 BRA `(.L_x_493) ;  /* 0x00000000003c8947 */ /* 0x000fea0003800000 */
[----:B------:R-:W0:Y:S01]  /*0280*/  LDC.64 R2, c[0x0][0x380] ;  /* 0x0000e000ff027b82 */ /* 0x000e220000000a00 */
[----:B------:R-:W-:-:S04]  /*0290*/  LEA.HI R4, R4, 0x1, RZ, 0x18 ;  /* 0x0000000104047811 */ /* 0x000fc800078fc0ff */
[----:B------:R-:W-:-:S05]  /*02a0*/  LOP3.LUT R4, R4, 0x3, RZ, 0xc0, !PT ;  /* 0x0000000304047812 */ /* 0x000fca00078ec0ff */
[----:B------:R-:W-:Y:S02]  /*02b0*/  IMAD.MOV R4, RZ, RZ, -R4 ;  /* 0x000000ffff047224 */ /* 0x000fe400078e0a04 */
[----:B0-----:R-:W-:-:S04]  /*02c0*/  IMAD.WIDE.U32 R2, R11, 0x4, R2 ;  /* 0x000000040b027825 */ /* 0x001fc800078e0002 */
[----:B------:R-:W-:-:S07]  /*02d0*/  IMAD.MOV.U32 R5, RZ, RZ, R3 ;  /* 0x000000ffff057224 */ /* 0x000fce00078e0003 */
.L_x_494:
[----:B------:R-:W-:-:S06]  /*02e0*/  IMAD.MOV.U32 R3, RZ, RZ, R5 ;  /* 0x000000ffff037224 */ /* 0x000fcc00078e0005 */
[----:B------:R0:W2:Y:S01]  /*02f0*/  LDG.E.CONSTANT R3, desc[UR6][R2.64] ;  /* 0x0000000602037981 */ /* 0x0000a2000c1e9900 */
[----:B------:R-:W-:Y:S02]  /*0300*/  VIADD R4, R4, 0x1 ;  /* 0x0000000104047836 */ /* 0x000fe40000000000 */
[----:B------:R-:W-:-:S03]  /*0310*/  VIADD R11, R11, 0x100 ;  /* 0x000001000b0b7836 */ /* 0x000fc60000000000 */
[----:B------:R-:W-:Y:S02]  /*0320*/  ISETP.NE.AND P0, PT, R4, RZ, PT ;  /* 0x000000ff0400720c */ /* 0x000fe40003f05270 */
[----:B0-----:R-:W-:-:S05]  /*0330*/  IADD3 R2, P2, PT, R2, 0x400, RZ ;  /* 0x0000040002027810 */ /* 0x001fca0007f5e0ff */
[----:B------:R-:W-:Y:S02]  /*0340*/  IMAD.X R5, RZ, RZ, R5, P2 ;  /* 0x000000ffff057224 */ /* 0x000fe400010e0605 */
[----:B--2--5:R-:W-:-:S04]  /*0350*/  IMAD.IADD R0, R3, 0x1, R0 ;  /* 0x0000000103007824 */ /* 0x024fc800078e0200 */
[----:B------:R-:W-:Y:S05]  /*0360*/  @P0 BRA `(.L_x_494) ;  /* 0xfffffffc00dc0947 */ /* 0x000fea000383ffff */
.L_x_493:
[----:B------:R-:W-:Y:S05]  /*0370*/  BSYNC.RECONVERGENT B2 ;  /* 0x0000000000027941 */ /* 0x000fea0003800200 */
.L_x_492:
[----:B------:R-:W-:Y:S05]  /*0380*/  @!P1 BRA `(.L_x_491) ;  /* 0x0000000400309947 */ /* 0x000fea0003800000 */
[----:B------:R-:W-:Y:S01]  /*0390*/  IMAD.IADD R2, R20, 0x1, -R11 ;  /* 0x0000000114027824 */ /* 0x000fe200078e0a0b */
[----:B------:R-:W-:Y:S01]  /*03a0*/  BSSY.RECONVERGENT B2, `(.L_x_495) ;  /* 0x0000029000027945 */ /* 0x000fe20003800200 */
[----:B------:R-:W-:-:S03]  /*03b0*/  PLOP3.LUT P0, PT, PT, PT, PT, 0x80, 0x8 ;  /* 0x000000000008781c */ /* 0x000fc60003f0f070 */
[----:B------:R-:W-:-:S13]  /*03c0*/  ISETP.GT.AND P1, PT, R2, 0xc00, PT ;  /* 0x00000c000200780c */ /* 0x000fda0003f24270 */
[----:B------:R-:W-:Y:S05]  /*03d0*/  @!P1 BRA `(.L_x_496) ;  /* 0x0000000000949947 */ /* 0x000fea0003800000 */
[----:B------:R-:W-:Y:S01]  /*03e0*/  PLOP3.LUT P0, PT, PT, PT, PT, 0x8, 0x80 ;  /* 0x000000000080781c */ /* 0x000fe20003f0e170 */
[----:B------:R-:W-:-:S12]  /*03f0*/  VIADD R8, R20, 0xfffff400 ;  /* 0xfffff40014087836 */ /* 0x000fd80000000000 */
.L_x_497:
[----:B------:R-:W0:Y:S01]  /*0400*/  LDC.64 R4, c[0x0][0x380] ;  /* 0x0000e000ff047b82 */ /* 0x000e220000000a00 */
[C---:B------:R-:W-:Y:S02]  /*0410*/  VIADD R7, R11.reuse, 0x400 ;  /* 0x000004000b077836 */ /* 0x040fe40000000000 */
[C---:B------:R-:W-:Y:S02]  /*0420*/  VIADD R3, R11.reuse, 0x800 ;  /* 0x000008000b037836 */ /* 0x040fe40000000000 */
[----:B0-----:R-:W-:-:S05]  /*0430*/  IMAD.WIDE R22, R11, 0x4, R4 ;  /* 0x000000040b167825 */ /* 0x001fca00078e0204 */
[----:B------:R-:W2:Y:S01]  /*0440*/  LDG.E.CONSTANT R13, desc[UR6][R22.64] ;  /* 0x00000006160d7981 */ /* 0x000ea2000c1e9900 */
[----:B------:R-:W-:-:S03]  /*0450*/  IMAD.WIDE R6, R7, 0x4, R4 ;  /* 0x0000000407067825 */ /* 0x000fc600078e0204 */
[----:B------:R-:W2:Y:S04]  /*0460*/  LDG.E.CONSTANT R10, desc[UR6][R22.64+0x400] ;  /* 0x00040006160a7981 */ /* 0x000ea8000c1e9900 */
[----:B------:R-:W3:Y:S04]  /*0470*/  LDG.E.CONSTANT R12, desc[UR6][R22.64+0x800] ;  /* 0x00080006160c7981 */ /* 0x000ee8000c1e9900 */
[----:B------:R-:W3:Y:S01]  /*0480*/  LDG.E.CONSTANT R19, desc[UR6][R22.64+0xc00] ;  /* 0x000c000616137981 */ /* 0x000ee2000c1e9900 */
[----:B------:R-:W-:-:S03]  /*0490*/  IMAD.WIDE R2, R3, 0x4, R4 ;  /* 0x0000000403027825 */ /* 0x000fc600078e0204 */
[----:B------:R-:W4:Y:S04]  /*04a0*/  LDG.E.CONSTANT R16, desc[UR6][R6.64] ;  /* 0x0000000606107981 */ /* 0x000f28000c1e9900 */
[----:B------:R-:W4:Y:S01]  /*04b0*/  LDG.E.CONSTANT R15, desc[UR6][R6.64+0x400] ;  /* 0x00040006060f7981 */ /* 0x000f22000c1e9900 */
[----:B------:R-:W-:-:S03]  /*04c0*/  VIADD R25, R11, 0xc00 ;  /* 0x00000c000b197836 */ /* 0x000fc60000000000 */
[----:B------:R-:W4:Y:S04]  /*04d0*/  LDG.E.CONSTANT R14, desc[UR6][R6.64+0x800] ;  /* 0x00080006060e7981 */ /* 0x000f28000c1e9900 */
[----:B------:R-:W4:Y:S01]  /*04e0*/  LDG.E.CONSTANT R21, desc[UR6][R6.64+0xc00] ;  /* 0x000c000606157981 */ /* 0x000f22000c1e9900 */
[----:B------:R-:W-:-:S03]  /*04f0*/  IMAD.WIDE R4, R25, 0x4, R4 ;  /* 0x0000000419047825 */ /* 0x000fc600078e0204 */
[----:B------:R-:W4:Y:S04]  /*0500*/  LDG.E.CONSTANT R18, desc[UR6][R2.64] ;  /* 0x0000000602127981 */ /* 0x000f28000c1e9900 */
[----:B------:R-:W4:Y:S04]  /*0510*/  LDG.E.CONSTANT R17, desc[UR6][R2.64+0x400] ;  /* 0x0004000602117981 */ /* 0x000f28000c1e9900 */
[----:B------:R-:W4:Y:S04]  /*0520*/  LDG.E.CONSTANT R23, desc[UR6][R2.64+0x800] ;  /* 0x0008000602177981 */ /* 0x000f28000c1e9900 */
[----:B------:R-:W4:Y:S04]  /*0530*/  LDG.E.CONSTANT R24, desc[UR6][R2.64+0xc00] ;  /* 0x000c000602187981 */ /* 0x000f28000c1e9900 */
[----:B------:R-:W4:Y:S04]  /*0540*/  LDG.E.CONSTANT R25, desc[UR6][R4.64] ;  /* 0x0000000604197981 */ /* 0x000f28000c1e9900 */
[----:B------:R-:W4:Y:S04]  /*0550*/  LDG.E.CONSTANT R26, desc[UR6][R4.64+0x400] ;  /* 0x00040006041a7981 */ /* 0x000f28000c1e9900 */
[----:B------:R-:W4:Y:S04]  /*0560*/  LDG.E.CONSTANT R22, desc[UR6][R4.64+0x800] ;  /* 0x0008000604167981 */ /* 0x000f28000c1e9900 */
[----:B------:R-:W4:Y:S01]  /*0570*/  LDG.E.CONSTANT R27, desc[UR6][R4.64+0xc00] ;  /* 0x000c0006041b7981 */ /* 0x000f22000c1e9900 */
[----:B------:R-:W-:-:S05]  /*0580*/  VIADD R11, R11, 0x1000 ;  /* 0x000010000b0b7836 */ /* 0x000fca0000000000 */
[----:B------:R-:W-:Y:S02]  /*0590*/  ISETP.GE.AND P1, PT, R11, R8, PT ;  /* 0x000000080b00720c */ /* 0x000fe40003f26270 */
[----:B--2--5:R-:W-:-:S04]  /*05a0*/  IADD3 R10, PT, PT, R10, R13, R0 ;  /* 0x0000000d0a0a7210 */ /* 0x024fc80007ffe000 */
[----:B---3--:R-:W-:-:S04]  /*05b0*/  IADD3 R10, PT, PT, R19, R12, R10 ;  /* 0x0000000c130a7210 */ /* 0x008fc80007ffe00a */
[----:B----4-:R-:W-:-:S04]  /*05c0*/  IADD3 R10, PT, PT, R15, R16, R10 ;  /* 0x000000100f0a7210 */ /* 0x010fc80007ffe00a */
[----:B------:R-:W-:-:S04]  /*05d0*/  IADD3 R10, PT, PT, R21, R14, R10 ;  /* 0x0000000e150a7210 */ /* 0x000fc80007ffe00a */
[----:B------:R-:W-:-:S04]  /*05e0*/  IADD3 R10, PT, PT, R17, R18, R10 ;  /* 0x00000012110a7210 */ /* 0x000fc80007ffe00a */
[----:B------:R-:W-:-:S04]  /*05f0*/  IADD3 R10, PT, PT, R24, R23, R10 ;  /* 0x00000017180a7210 */ /* 0x000fc80007ffe00a */
[----:B------:R-:W-:-:S04]  /*0600*/  IADD3 R25, PT, PT, R26, R25, R10 ;  /* 0x000000191a197210 */ /* 0x000fc80007ffe00a */
[----:B------:R-:W-:Y:S01]  /*0610*/  IADD3 R0, PT, PT, R27, R22, R25 ;  /* 0x000000161b007210 */ /* 0x000fe20007ffe019 */
[----:B------:R-:W-:Y:S06]  /*0620*/  @!P1 BRA `(.L_x_497) ;  /* 0xfffffffc00749947 */ /* 0x000fec000383ffff */
.L_x_496:
[----:B------:R-:W-:Y:S05]  /*0630*/  BSYNC.RECONVERGENT B2 ;  /* 0x0000000000027941 */ /* 0x000fea0003800200 */
.L_x_495:
[----:B------:R-:W-:Y:S01]  /*0640*/  IMAD.IADD R2, R20, 0x1, -R11 ;  /* 0x0000000114027824 */ /* 0x000fe200078e0a0b */
[----:B------:R-:W-:Y:S04]  /*0650*/  BSSY.RECONVERGENT B2, `(.L_x_498) ;  /* 0x0000015000027945 */ /* 0x000fe80003800200 */
[----:B------:R-:W-:-:S13]  /*0660*/  ISETP.GT.AND P1, PT, R2, 0x400, PT ;  /* 0x000004000200780c */ /* 0x000fda0003f24270 */
[----:B------:R-:W-:Y:S05]  /*0670*/  @!P1 BRA `(.L_x_499) ;  /* 0x0000000000489947 */ /* 0x000fea0003800000 */
[----:B------:R-:W0:Y:S01]  /*0680*/  LDC.64 R4, c[0x0][0x380] ;  /* 0x0000e000ff047b82 */ /* 0x000e220000000a00 */
[C---:B------:R-:W-:Y:S02]  /*0690*/  VIADD R13, R11.reuse, 0x400 ;  /* 0x000004000b0d7836 */ /* 0x040fe40000000000 */
[----:B0-----:R-:W-:-:S05]  /*06a0*/  IMAD.WIDE R2, R11, 0x4, R4 ;  /* 0x000000040b027825 */ /* 0x001fca00078e0204 */
[----:B------:R-:W2:Y:S01]  /*06b0*/  LDG.E.CONSTANT R7, desc[UR6][R2.64] ;  /* 0x0000000602077981 */ /* 0x000ea2000c1e9900 */
[----:B------:R-:W-:-:S03]  /*06c0*/  IMAD.WIDE R4, R13, 0x4, R4 ;  /* 0x000000040d047825 */ /* 0x000fc600078e0204 */
[----:B------:R-:W2:Y:S04]  /*06d0*/  LDG.E.CONSTANT R6, desc[UR6][R2.64+0x400] ;  /* 0x0004000602067981 */ /* 0x000ea8000c1e9900 */
[----:B------:R-:W3:Y:S04]  /*06e0*/  LDG.E.CONSTANT R13, desc[UR6][R2.64+0x800] ;  /* 0x00080006020d7981 */ /* 0x000ee8000c1e9900 */
[----:B------:R-:W3:Y:S04]  /*06f0*/  LDG.E.CONSTANT R8, desc[UR6][R2.64+0xc00] ;  /* 0x000c000602087981 */ /* 0x000ee8000c1e9900 */
[----:B------:R-:W4:Y:S04]  /*0700*/  LDG.E.CONSTANT R15, desc[UR6][R4.64] ;  /* 0x00000006040f7981 */ /* 0x000f28000c1e9900 */
[----:B------:R-:W4:Y:S04]  /*0710*/  LDG.E.CONSTANT R10, desc[UR6][R4.64+0x400] ;  /* 0x00040006040a7981 */ /* 0x000f28000c1e9900 */
[----:B------:R-:W4:Y:S04]  /*0720*/  LDG.E.CONSTANT R17, desc[UR6][R4.64+0x800] ;  /* 0x0008000604117981 */ /* 0x000f28000c1e9900 */
[----:B------:R-:W4:Y:S01]  /*0730*/  LDG.E.CONSTANT R12, desc[UR6][R4.64+0xc00] ;  /* 0x000c0006040c7981 */ /* 0x000f22000c1e9900 */
[----:B------:R-:W-:Y:S01]  /*0740*/  PLOP3.LUT P0, PT, PT, PT, PT, 0x8, 0x80 ;  /* 0x000000000080781c */ /* 0x000fe20003f0e170 */
[----:B------:R-:W-:Y:S01]  /*0750*/  VIADD R11, R11, 0x800 ;  /* 0x000008000b0b7836 */ /* 0x000fe20000000000 */
[----:B--2--5:R-:W-:-:S04]  /*0760*/  IADD3 R6, PT, PT, R6, R7, R0 ;  /* 0x0000000706067210 */ /* 0x024fc80007ffe000 */
[----:B---3--:R-:W-:-:S04]  /*0770*/  IADD3 R6, PT, PT, R8, R13, R6 ;  /* 0x0000000d08067210 */ /* 0x008fc80007ffe006 */
[----:B----4-:R-:W-:-:S04]  /*0780*/  IADD3 R6, PT, PT, R10, R15, R6 ;  /* 0x0000000f0a067210 */ /* 0x010fc80007ffe006 */
[----:B------:R-:W-:-:S07]  /*0790*/  IADD3 R0, PT, PT, R12, R17, R6 ;  /* 0x000000110c007210 */ /* 0x000fce0007ffe006 */
.L_x_499:
[----:B------:R-:W-:Y:S05]  /*07a0*/  BSYNC.RECONVERGENT B2 ;  /* 0x0000000000027941 */ /* 0x000fea0003800200 */
.L_x_498:
[----:B------:R-:W-:-:S13]  /*07b0*/  ISETP.LT.OR P0, PT, R11, R20, P0 ;  /* 0x000000140b00720c */ /* 0x000fda0000701670 */
[----:B------:R-:W-:Y:S05]  /*07c0*/  @!P0 BRA `(.L_x_491) ;  /* 0x0000000000208947 */ /* 0x000fea0003800000 */
[----:B------:R-:W0:Y:S02]  /*07d0*/  LDC.64 R2, c[0x0][0x380] ;  /* 0x0000e000ff027b82 */ /* 0x000e240000000a00 */
[----:B0-----:R-:W-:-:S05]  /*07e0*/  IMAD.WIDE R2, R11, 0x4, R2 ;  /* 0x000000040b027825 */ /* 0x001fca00078e0202 */
[----:B------:R-:W2:Y:S04]  /*07f0*/  LDG.E.CONSTANT R5, desc[UR6][R2.64] ;  /* 0x0000000602057981 */ /* 0x000ea8000c1e9900 */
[----:B------:R-:W2:Y:S04]  /*0800*/  LDG.E.CONSTANT R4, desc[UR6][R2.64+0x400] ;  /* 0x0004000602047981 */ /* 0x000ea8000c1e9900 */
[----:B------:R-:W3:Y:S04]  /*0810*/  LDG.E.CONSTANT R7, desc[UR6][R2.64+0x800] ;  /* 0x0008000602077981 */ /* 0x000ee8000c1e9900 */
[----:B------:R-:W3:Y:S01]  /*0820*/  LDG.E.CONSTANT R6, desc[UR6][R2.64+0xc00] ;  /* 0x000c000602067981 */ /* 0x000ee2000c1e9900 */
[----:B--2--5:R-:W-:-:S04]  /*0830*/  IADD3 R0, PT, PT, R4, R5, R0 ;  /* 0x0000000504007210 */ /* 0x024fc80007ffe000 */
[----:B---3--:R-:W-:-:S07]  /*0840*/  IADD3 R0, PT, PT, R6, R7, R0 ;  /* 0x0000000706007210 */ /* 0x008fce0007ffe000 */
.L_x_491:
[----:B------:R-:W-:Y:S05]  /*0850*/  BSYNC.RECONVERGENT B1 ;  /* 0x0000000000017941 */ /* 0x000fea0003800200 */
.L_x_490:
[----:B------:R-:W-:-:S13]  /*0860*/  ISETP.GE.AND P0, PT, R20, 0x100, PT ;  /* 0x000001001400780c */ /* 0x000fda0003f06270 */
[----:B------:R-:W-:Y:S05]  /*0870*/  @!P0 BRA `(.L_x_500) ;  /* 0x0000000000ac8947 */ /* 0x000fea0003800000 */
[----:B------:R-:W1:Y:S01]  /*0880*/  S2R R6, SR_LANEID ;  /* 0x0000000000067919 */ /* 0x000e620000000000 */
[----:B0----5:R-:W0:Y:S01]  /*0890*/  SHFL.DOWN PT, R2, R0, 0x1, 0x1f ;  /* 0x08201f0000027f89 */ /* 0x021e2200000e0000 */
[C---:B-1----:R-:W-:Y:S02]  /*08a0*/  ISETP.GT.AND P0, PT, R6.reuse, 0x1e, PT ;  /* 0x0000001e0600780c */ /* 0x042fe40003f04270 */
[----:B------:R-:W-:Y:S02]  /*08b0*/  ISETP.NE.AND P1, PT, R6, RZ, PT ;  /* 0x000000ff0600720c */ /* 0x000fe40003f25270 */
[----:B0-----:R-:W-:Y:S02]  /*08c0*/  SEL R3, R2, RZ, !P0 ;  /* 0x000000ff02037207 */ /* 0x001fe40004000000 */
        /* <DEDUP_REMOVED lines=36> */
[----:B0-----:R-:W-:Y:S01]  /*0b10*/  IMAD.IADD R3, R0, 0x1, R9 ;  /* 0x0000000100037824 */ /* 0x001fe200078e0209 */
[----:B------:R-:W-:Y:S06]  /*0b20*/  BRA `(.L_x_501) ;  /* 0x0000002c00807947 */ /* 0x000fec0003800000 */
.L_x_500:
[----:B0-----:R-:W-:Y:S01]  /*0b30*/  LOP3.LUT R2, R9, 0x3e0, RZ, 0xc0, !PT ;  /* 0x000003e009027812 */ /* 0x001fe200078ec0ff */
[----:B------:R-:W0:Y:S03]  /*0b40*/  S2R R8, SR_LANEID ;  /* 0x0000000000087919 */ /* 0x000e260000000000 */
[----:B------:R-:W-:Y:S01]  /*0b50*/  LOP3.LUT R5, RZ, R2, RZ, 0x33, !PT ;  /* 0x00000002ff057212 */ /* 0x000fe200078e33ff */
[----:B------:R-:W-:-:S04]  /*0b60*/  VIADD R3, R2, 0x20 ;  /* 0x0000002002037836 */ /* 0x000fc80000000000 */
[----:B------:R-:W-:Y:S01]  /*0b70*/  IMAD.IADD R5, R5, 0x1, R20 ;  /* 0x0000000105057824 */ /* 0x000fe200078e0214 */
[----:B------:R-:W-:-:S04]  /*0b80*/  ISETP.GT.AND P0, PT, R3, R20, PT ;  /* 0x000000140300720c */ /* 0x000fc80003f04270 */
[----:B------:R-:W-:-:S05]  /*0b90*/  SEL R5, R5, 0x1f, P0 ;  /* 0x0000001f05057807 */ /* 0x000fca0000000000 */
[----:B-----5:R-:W1:Y:S01]  /*0ba0*/  SHFL.DOWN PT, R2, R0, 0x1, R5 ;  /* 0x0820000000027989 */ /* 0x020e6200000e0005 */
[CC--:B0-----:R-:W-:Y:S01]  /*0bb0*/  ISETP.GE.AND P0, PT, R8.reuse, R5.reuse, PT ;  /* 0x000000050800720c */ /* 0x0c1fe20003f06270 */
[C---:B------:R-:W-:Y:S01]  /*0bc0*/  VIADD R4, R8.reuse, 0x2 ;  /* 0x0000000208047836 */ /* 0x040fe20000000000 */
[C---:B------:R-:W-:Y:S01]  /*0bd0*/  ISETP.NE.AND P1, PT, R8.reuse, RZ, PT ;  /* 0x000000ff0800720c */ /* 0x040fe20003f25270 */
[----:B------:R-:W-:Y:S01]  /*0be0*/  VIADD R6, R8, 0x4 ;  /* 0x0000000408067836 */ /* 0x000fe20000000000 */
[----:B-1----:R-:W-:Y:S02]  /*0bf0*/  SEL R3, R2, RZ, !P0 ;  /* 0x000000ff02037207 */ /* 0x002fe40004000000 */
[----:B------:R-:W-:-:S03]  /*0c00*/  ISETP.GT.AND P0, PT, R4, R5, PT ;  /* 0x000000050400720c */ /* 0x000fc60003f04270 */
[----:B------:R-:W-:-:S06]  /*0c10*/  IMAD.IADD R2, R3, 0x1, R0 ;  /* 0x0000000103027824 */ /* 0x000fcc00078e0200 */
[----:B------:R-:W0:Y:S01]  /*0c20*/  @!P1 S2R R10, SR_CgaCtaId ;  /* 0x00000000000a9919 */ /* 0x000e220000008800 */
[----:B------:R-:W-:Y:S01]  /*0c30*/  @!P1 MOV R7, 0x400 ;  /* 0x0000040000079802 */ /* 0x000fe20000000f00 */
[----:B------:R-:W1:Y:S02]  /*0c40*/  SHFL.DOWN PT, R3, R2, 0x2, R5 ;  /* 0x0840000002037989 */ /* 0x000e6400000e0005 */
[----:B-1----:R-:W-:Y:S02]  /*0c50*/  SEL R3, R3, RZ, !P0 ;  /* 0x000000ff03037207 */ /* 0x002fe40004000000 */
[----:B------:R-:W-:Y:S02]  /*0c60*/  ISETP.GT.AND P0, PT, R6, R5, PT ;  /* 0x000000050600720c */ /* 0x000fe40003f04270 */
[----:B------:R-:W-:Y:S01]  /*0c70*/  @!P1 SHF.R.U32.HI R6, RZ, 0x3, R9 ;  /* 0x00000003ff069819 */ /* 0x000fe20000011609 */
[----:B------:R-:W-:Y:S01]  /*0c80*/  IMAD.IADD R4, R2, 0x1, R3 ;  /* 0x0000000102047824 */ /* 0x000fe200078e0203 */
[----:B0-----:R-:W-:Y:S01]  /*0c90*/  @!P1 LEA R7, R10, R7, 0x18 ;  /* 0x000000070a079211 */ /* 0x001fe200078ec0ff */
[----:B------:R-:W-:Y:S01]  /*0ca0*/  VIADD R2, R8, 0x8 ;  /* 0x0000000808027836 */ /* 0x000fe20000000000 */
[----:B------:R-:W-:-:S02]  /*0cb0*/  @!P1 LOP3.LUT R6, R6, 0x7c, RZ, 0xc0, !PT ;  /* 0x0000007c06069812 */ /* 0x000fc400078ec0ff */
        /* <DEDUP_REMOVED lines=23> */
[----:B----4-:R-:W0:Y:S04]  /*0e30*/  LDS.128 R4, [UR4+0x10] ;  /* 0x00001004ff047984 */ /* 0x010e280008000c00 */
[----:B------:R-:W1:Y:S04]  /*0e40*/  LDS R0, [UR4+0xc] ;  /* 0x00000c04ff007984 */ /* 0x000e680008000800 */
[----:B------:R-:W2:Y:S01]  /*0e50*/  LDS.64 R8, [UR4+0x20] ;  /* 0x00002004ff087984 */ /* 0x000ea20008000a00 */
[----:B0-----:R-:W-:Y:S02]  /*0e60*/  SEL R4, R4, RZ, P2 ;  /* 0x000000ff04047207 */ /* 0x001fe40001000000 */
[----:B------:R-:W-:-:S02]  /*0e70*/  ISETP.GT.AND P2, PT, R20, 0x60, PT ;  /* 0x000000601400780c */ /* 0x000fc40003f44270 */
[----:B-1----:R-:W-:Y:S02]  /*0e80*/  SEL R0, R0, RZ, P1 ;  /* 0x000000ff00007207 */ /* 0x002fe40000800000 */
[----:B------:R-:W-:Y:S02]  /*0e90*/  SEL R5, R5, RZ, P2 ;  /* 0x000000ff05057207 */ /* 0x000fe40001000000 */
[----:B------:R-:W-:Y:S02]  /*0ea0*/  IADD3 R0, PT, PT, R4, R0, R3 ;  /* 0x0000000004007210 */ /* 0x000fe40007ffe003 */
[----:B------:R-:W-:Y:S02]  /*0eb0*/  ISETP.GT.AND P1, PT, R20, 0xa0, PT ;  /* 0x000000a01400780c */ /* 0x000fe40003f24270 */
[----:B------:R-:W-:Y:S02]  /*0ec0*/  SEL R6, R6, RZ, P3 ;  /* 0x000000ff06067207 */ /* 0x000fe40001800000 */
[----:B------:R-:W-:-:S02]  /*0ed0*/  ISETP.GT.AND P2, PT, R20, 0xc0, PT ;  /* 0x000000c01400780c */ /* 0x000fc40003f44270 */
[----:B------:R-:W-:Y:S02]  /*0ee0*/  ISETP.GT.AND P3, PT, R20, 0xe0, PT ;  /* 0x000000e01400780c */ /* 0x000fe40003f64270 */
[----:B------:R-:W-:Y:S02]  /*0ef0*/  SEL R7, R7, RZ, P1 ;  /* 0x000000ff07077207 */ /* 0x000fe40000800000 */
[----:B------:R-:W-:Y:S02]  /*0f00*/  IADD3 R0, PT, PT, R6, R0, R5 ;  /* 0x0000000006007210 */ /* 0x000fe40007ffe005 */
[----:B--2---:R-:W-:Y:S02]  /*0f10*/  SEL R8, R8, RZ, P2 ;  /* 0x000000ff08087207 */ /* 0x004fe40001000000 */
[----:B------:R-:W-:Y:S02]  /*0f20*/  SEL R9, R9, RZ, P3 ;  /* 0x000000ff09097207 */ /* 0x000fe40001800000 */
[----:B------:R-:W-:-:S05]  /*0f30*/  IADD3 R0, PT, PT, R8, R0, R7 ;  /* 0x0000000008007210 */ /* 0x000fca0007ffe007 */
[----:B------:R-:W-:Y:S01]  /*0f40*/  IMAD.IADD R3, R0, 0x1, R9 ;  /* 0x0000000100037824 */ /* 0x000fe200078e0209 */
[----:B------:R-:W-:Y:S06]  /*0f50*/  BRA `(.L_x_501) ;  /* 0x0000002800747947 */ /* 0x000fec0003800000 */
.L_x_487:
[----:B------:R-:W0:Y:S01]  /*0f60*/  S2R R0, SR_TID.X ;  /* 0x0000000000007919 */ /* 0x000e220000002100 */
[----:B------:R-:W1:Y:S01]  /*0f70*/  LDC.64 R2, c[0x0][0x380] ;  /* 0x0000e000ff027b82 */ /* 0x000e620000000a00 */
[----:B0-----:R-:W-:-:S04]  /*0f80*/  IMAD.SHL.U32 R5, R0, 0x4, RZ ;  /* 0x0000000400057824 */ /* 0x001fc800078e00ff */
[----:B-1----:R-:W-:-:S05]  /*0f90*/  IMAD.WIDE.U32 R2, R5, 0x4, R2 ;  /* 0x0000000405027825 */ /* 0x002fca00078e0002 */
[----:B------:R-:W2:Y:S04]  /*0fa0*/  LDG.E.128.CONSTANT R4, desc[UR6][R2.64] ;  /* 0x0000000602047981 */ /* 0x000ea8000c1e9d00 */
[----:B------:R-:W3:Y:S04]  /*0fb0*/  LDG.E.128.CONSTANT R8, desc[UR6][R2.64+0x1000] ;  /* 0x0010000602087981 */ /* 0x000ee8000c1e9d00 */
[----:B------:R-:W4:Y:S04]  /*0fc0*/  LDG.E.128.CONSTANT R12, desc[UR6][R2.64+0x2000] ;  /* 0x00200006020c7981 */ /* 0x000f28000c1e9d00 */
[----:B------:R-:W5:Y:S01]  /*0fd0*/  LDG.E.128.CONSTANT R16, desc[UR6][R2.64+0x3000] ;  /* 0x0030000602107981 */ /* 0x000f62000c1e9d00 */
[----:B------:R-:W-:Y:S01]  /*0fe0*/  ISETP.GE.U32.AND P0, PT, R20, 0x2000, PT ;  /* 0x000020001400780c */ /* 0x000fe20003f06070 */
[----:B------:R-:W-:Y:S01]  /*0ff0*/  IMAD.MOV.U32 R23, RZ, RZ, 0x1000 ;  /* 0x00001000ff177424 */ /* 0x000fe200078e00ff */
[----:B--2---:R-:W-:-:S04]  /*1000*/  IADD3 R5, PT, PT, R6, R5, R4 ;  /* 0x0000000506057210 */ /* 0x004fc80007ffe004 */
[----:B---3--:R-:W-:-:S04]  /*1010*/  IADD3 R5, PT, PT, R8, R7, R5 ;  /* 0x0000000708057210 */ /* 0x008fc80007ffe005 */
[----:B------:R-:W-:-:S04]  /*1020*/  IADD3 R5, PT, PT, R10, R9, R5 ;  /* 0x000000090a057210 */ /* 0x000fc80007ffe005 */
[----:B----4-:R-:W-:-:S04]  /*1030*/  IADD3 R5, PT, PT, R12, R11, R5 ;  /* 0x0000000b0c057210 */ /* 0x010fc80007ffe005 */
[----:B------:R-:W-:-:S04]  /*1040*/  IADD3 R5, PT, PT, R14, R13, R5 ;  /* 0x0000000d0e057210 */ /* 0x000fc80007ffe005 */
[----:B-----5:R-:W-:-:S04]  /*1050*/  IADD3 R5, PT, PT, R16, R15, R5 ;  /* 0x0000000f10057210 */ /* 0x020fc80007ffe005 */
[----:B------:R-:W-:-:S05]  /*1060*/  IADD3 R5, PT, PT, R18, R17, R5 ;  /* 0x0000001112057210 */ /* 0x000fca0007ffe005 */
[----:B------:R-:W-:Y:S01]  /*1070*/  IMAD.IADD R21, R19, 0x1, R5 ;  /* 0x0000000113157824 */ /* 0x000fe200078e0205 */
[----:B------:R-:W-:Y:S06]  /*1080*/  @!P0 BRA `(.L_x_502) ;  /* 0x00000000005c8947 */ /* 0x000fec0003800000 */
[----:B------:R-:W0:Y:S01]  /*1090*/  LDC R24, c[0x0][0x390] ;  /* 0x0000e400ff187b82 */ /* 0x000e220000000800 */
[----:B------:R-:W-:Y:S02]  /*10a0*/  VIADD R22, R20, 0xfffff000 ;  /* 0xfffff00014167836 */ /* 0x000fe40000000000 */
[----:B------:R-:W-:-:S07]  /*10b0*/  IMAD.MOV.U32 R23, RZ, RZ, 0x1000 ;  /* 0x00001000ff177424 */ /* 0x000fce00078e00ff */
.L_x_504:
[----:B------:R-:W-:-:S05]  /*10c0*/  IMAD.WIDE R26, R23, 0x4, R2 ;  /* 0x00000004171a7825 */ /* 0x000fca00078e0202 */
[----:B------:R-:W2:Y:S04]  /*10d0*/  LDG.E.128.CONSTANT R12, desc[UR6][R26.64] ;  /* 0x000000061a0c7981 */ /* 0x000ea8000c1e9d00 */
[----:B------:R-:W3:Y:S04]  /*10e0*/  LDG.E.128.CONSTANT R16, desc[UR6][R26.64+0x1000] ;  /* 0x001000061a107981 */ /* 0x000ee8000c1e9d00 */
[----:B------:R-:W4:Y:S04]  /*10f0*/  LDG.E.128.CONSTANT R4, desc[UR6][R26.64+0x2000] ;  /* 0x002000061a047981 */ /* 0x000f28000c1e9d00 */
[----:B------:R-:W5:Y:S01]  /*1100*/  LDG.E.128.CONSTANT R8, desc[UR6][R26.64+0x3000] ;  /* 0x003000061a087981 */ /* 0x000f62000c1e9d00 */
[----:B0-----:R-:W-:Y:S01]  /*1110*/  IMAD.MOV.U32 R20, RZ, RZ, R24 ;  /* 0x000000ffff147224 */ /* 0x001fe200078e0018 */
[----:B--2---:R-:W-:-:S04]  /*1120*/  IADD3 R13, PT, PT, R13, R12, R21 ;  /* 0x0000000c0d0d7210 */ /* 0x004fc80007ffe015 */
[----:B------:R-:W-:-:S04]  /*1130*/  IADD3 R13, PT, PT, R15, R14, R13 ;  /* 0x0000000e0f0d7210 */ /* 0x000fc80007ffe00d */
[----:B---3--:R-:W-:-:S04]  /*1140*/  IADD3 R13, PT, PT, R17, R16, R13 ;  /* 0x00000010110d7210 */ /* 0x008fc80007ffe00d */
[----:B------:R-:W-:-:S04]  /*1150*/  IADD3 R13, PT, PT, R19, R18, R13 ;  /* 0x00000012130d7210 */ /* 0x000fc80007ffe00d */
[----:B----4-:R-:W-:Y:S01]  /*1160*/  IADD3 R13, PT, PT, R5, R4, R13 ;  /* 0x00000004050d7210 */ /* 0x010fe20007ffe00d */
[----:B------:R-:W-:-:S03]  /*1170*/  IMAD.IADD R4, R20, 0x1, -R23 ;  /* 0x0000000114047824 */ /* 0x000fc600078e0a17 */
[----:B------:R-:W-:Y:S02]  /*1180*/  IADD3 R13, PT, PT, R7, R6, R13 ;  /* 0x00000006070d7210 */ /* 0x000fe40007ffe00d */
[----:B------:R-:W-:Y:S02]  /*1190*/  ISETP.GE.AND P0, PT, R4, 0x1000, PT ;  /* 0x000010000400780c */ /* 0x000fe40003f06270 */
[----:B-----5:R-:W-:-:S04]  /*11a0*/  IADD3 R13, PT, PT, R9, R8, R13 ;  /* 0x00000008090d7210 */ /* 0x020fc80007ffe00d */
[----:B------:R-:W-:-:S07]  /*11b0*/  IADD3 R21, PT, PT, R11, R10, R13 ;  /* 0x0000000a0b157210 */ /* 0x000fce0007ffe00d */
[----:B------:R-:W-:Y:S05]  /*11c0*/  @!P0 BRA `(.L_x_503) ;  /* 0x0000000400fc8947 */ /* 0x000fea0003800000 */
[----:B------:R-:W-:-:S05]  /*11d0*/  VIADD R23, R23, 0x1000 ;  /* 0x0000100017177836 */ /* 0x000fca0000000000 */
[----:B------:R-:W-:-:S13]  /*11e0*/  ISETP.GT.AND P0, PT, R23, R22, PT ;  /* 0x000000161700720c */ /* 0x000fda0003f04270 */
[----:B------:R-:W-:Y:S05]  /*11f0*/  @!P0 BRA `(.L_x_504) ;  /* 0xfffffffc00b08947 */ /* 0x000fea000383ffff */
.L_x_502:
[----:B------:R-:W-:-:S13]  /*1200*/  ISETP.GE.AND P0, PT, R23, R20, PT ;  /* 0x000000141700720c */ /* 0x000fda0003f06270 */
[----:B------:R-:W-:Y:S05]  /*1210*/  @P0 BRA `(.L_x_503) ;  /* 0x0000000400e80947 */ /* 0x000fea0003800000 */
[----:B------:R-:W-:Y:S01]  /*1220*/  IMAD.IADD R9, R20, 0x1, -R23 ;  /* 0x0000000114097824 */ /* 0x000fe200078e0a17 */
[----:B------:R-:W-:Y:S04]  /*1230*/  BSSY.RECONVERGENT B1, `(.L_x_503) ;  /* 0x0000078000017945 */ /* 0x000fe80003800200 */
[----:B------:R-:W-:-:S13]  /*1240*/  ISETP.GE.AND P0, PT, R0, R9, PT ;  /* 0x000000090000720c */ /* 0x000fda0003f06270 */
[----:B------:R-:W-:Y:S05]  /*1250*/  @P0 BRA `(.L_x_505) ;  /* 0x0000000400d40947 */ /* 0x000fea0003800000 */
[----:B------:R-:W-:Y:S01]  /*1260*/  LOP3.LUT R2, RZ, R0, RZ, 0x33, !PT ;  /* 0x00000000ff027212 */ /* 0x000fe200078e33ff */
[----:B------:R-:W-:Y:S01]  /*1270*/  BSSY.RECONVERGENT B2, `(.L_x_506) ;  /* 0x0000015000027945 */ /* 0x000fe20003800200 */
[----:B------:R-:W-:Y:S02]  /*1280*/  IMAD.MOV.U32 R8, RZ, RZ, R0 ;  /* 0x000000ffff087224 */ /* 0x000fe400078e0000 */
[----:B------:R-:W-:-:S04]  /*1290*/  IADD3 R2, PT, PT, -R23, R20, R2 ;  /* 0x0000001417027210 */ /* 0x000fc80007ffe102 */
[C---:B------:R-:W-:Y:S02]  /*12a0*/  LOP3.LUT R3, R2.reuse, 0x300, RZ, 0xc0, !PT ;  /* 0x0000030002037812 */ /* 0x040fe400078ec0ff */
[----:B------:R-:W-:Y:S02]  /*12b0*/  ISETP.GE.U32.AND P1, PT, R2, 0x300, PT ;  /* 0x000003000200780c */ /* 0x000fe40003f26070 */
[----:B------:R-:W-:-:S13]  /*12c0*/  ISETP.NE.AND P0, PT, R3, 0x300, PT ;  /* 0x000003000300780c */ /* 0x000fda0003f05270 */
[----:B------:R-:W-:Y:S05]  /*12d0*/  @!P0 BRA `(.L_x_507) ;  /* 0x0000000000388947 */ /* 0x000fea0003800000 */
[----:B------:R-:W0:Y:S01]  /*12e0*/  LDC.64 R4, c[0x0][0x380] ;  /* 0x0000e000ff047b82 */ /* 0x000e220000000a00 */
[----:B------:R-:W-:Y:S01]  /*12f0*/  LEA.HI R2, R2, 0x1, RZ, 0x18 ;  /* 0x0000000102027811 */ /* 0x000fe200078fc0ff */
[----:B------:R-:W-:Y:S02]  /*1300*/  IMAD.IADD R7, R0, 0x1, R23 ;  /* 0x0000000100077824 */ /* 0x000fe400078e0217 */
[----:B------:R-:W-:Y:S01]  /*1310*/  IMAD.MOV.U32 R8, RZ, RZ, R0 ;  /* 0x000000ffff087224 */ /* 0x000fe200078e0000 */
[----:B------:R-:W-:-:S05]  /*1320*/  LOP3.LUT R2, R2, 0x3, RZ, 0xc0, !PT ;  /* 0x0000000302027812 */ /* 0x000fca00078ec0ff */
[----:B------:R-:W-:-:S07]  /*1330*/  IMAD.MOV R6, RZ, RZ, -R2 ;  /* 0x000000ffff067224 */ /* 0x000fce00078e0a02 */
.L_x_508:
[----:B0-----:R-:W-:-:S06]  /*1340*/  IMAD.WIDE.U32 R2, R7, 0x4, R4 ;  /* 0x0000000407027825 */ /* 0x001fcc00078e0004 */
[----:B------:R-:W2:Y:S01]  /*1350*/  LDG.E.CONSTANT R2, desc[UR6][R2.64] ;  /* 0x0000000602027981 */ /* 0x000ea2000c1e9900 */
[----:B------:R-:W-:Y:S02]  /*1360*/  VIADD R6, R6, 0x1 ;  /* 0x0000000106067836 */ /* 0x000fe40000000000 */
[----:B------:R-:W-:Y:S02]  /*1370*/  VIADD R8, R8, 0x100 ;  /* 0x0000010008087836 */ /* 0x000fe40000000000 */
[----:B------:R-:W-:Y:S01]  /*1380*/  VIADD R7, R7, 0x100 ;  /* 0x0000010007077836 */ /* 0x000fe20000000000 */
[----:B------:R-:W-:Y:S01]  /*1390*/  ISETP.NE.AND P0, PT, R6, RZ, PT ;  /* 0x000000ff0600720c */ /* 0x000fe20003f05270 */
[----:B--2---:R-:W-:-:S12]  /*13a0*/  IMAD.IADD R21, R2, 0x1, R21 ;  /* 0x0000000102157824 */ /* 0x004fd800078e0215 */
[----:B------:R-:W-:Y:S05]  /*13b0*/  @P0 BRA `(.L_x_508) ;  /* 0xfffffffc00e00947 */ /* 0x000fea000383ffff */
.L_x_507:
[----:B------:R-:W-:Y:S05]  /*13c0*/  BSYNC.RECONVERGENT B2 ;  /* 0x0000000000027941 */ /* 0x000fea0003800200 */
.L_x_506:
[----:B------:R-:W-:Y:S05]  /*13d0*/  @!P1 BRA `(.L_x_505) ;  /* 0x0000000400749947 */ /* 0x000fea0003800000 */
[----:B------:R-:W0:Y:S01]  /*13e0*/  LDCU.64 UR4, c[0x0][0x380] ;  /* 0x00007000ff0477ac */ /* 0x000e220008000a00 */
[----:B------:R-:W-:Y:S01]  /*13f0*/  IMAD.IADD R5, R9, 0x1, -R8 ;  /* 0x0000000109057824 */ /* 0x000fe200078e0a08 */
[C---:B------:R-:W-:Y:S01]  /*1400*/  IADD3 R3, P0, PT, R8.reuse, R23, RZ ;  /* 0x0000001708037210 */ /* 0x040fe20007f1e0ff */
[----:B------:R-:W-:Y:S01]  /*1410*/  BSSY.RECONVERGENT B2, `(.L_x_509) ;  /* 0x0000033000027945 */ /* 0x000fe20003800200 */
[----:B------:R-:W-:Y:S02]  /*1420*/  IMAD.IADD R23, R8, 0x1, R23 ;  /* 0x0000000108177824 */ /* 0x000fe400078e0217 */
[----:B------:R-:W-:Y:S01]  /*1430*/  ISETP.GT.AND P1, PT, R5, 0xc00, PT ;  /* 0x00000c000500780c */ /* 0x000fe20003f24270 */
[----:B------:R-:W-:Y:S01]  /*1440*/  IMAD.X R4, RZ, RZ, RZ, P0 ;  /* 0x000000ffff047224 */ /* 0x000fe200000e06ff */
[----:B0-----:R-:W-:-:S04]  /*1450*/  LEA R2, P0, R3, UR4, 0x2 ;  /* 0x0000000403027c11 */ /* 0x001fc8000f8010ff */
[----:B------:R-:W-:Y:S02]  /*1460*/  LEA.HI.X R3, R3, UR5, R4, 0x2, P0 ;  /* 0x0000000503037c11 */ /* 0x000fe400080f1404 */
[----:B------:R-:W-:-:S05]  /*1470*/  IADD3 R2, P0, PT, R2, 0x800, RZ ;  /* 0x0000080002027810 */ /* 0x000fca0007f1e0ff */
[----:B------:R-:W-:Y:S01]  /*1480*/  IMAD.X R3, RZ, RZ, R3, P0 ;  /* 0x000000ffff037224 */ /* 0x000fe200000e0603 */
[----:B------:R-:W-:Y:S01]  /*1490*/  PLOP3.LUT P0, PT, PT, PT, PT, 0x80, 0x8 ;  /* 0x000000000008781c */ /* 0x000fe20003f0f070 */
[----:B------:R-:W-:-:S12]  /*14a0*/  @!P1 BRA `(.L_x_510) ;  /* 0x0000000000a49947 */ /* 0x000fd80003800000 */
[----:B------:R-:W-:Y:S01]  /*14b0*/  PLOP3.LUT P0, PT, PT, PT, PT, 0x8, 0x80 ;  /* 0x000000000080781c */ /* 0x000fe20003f0e170 */
[----:B------:R-:W-:-:S12]  /*14c0*/  VIADD R11, R9, 0xfffff400 ;  /* 0xfffff400090b7836 */ /* 0x000fd80000000000 */
.L_x_511:
[----:B------:R-:W0:Y:S01]  /*14d0*/  LDC.64 R4, c[0x0][0x380] ;  /* 0x0000e000ff047b82 */ /* 0x000e220000000a00 */
[C---:B------:R-:W-:Y:S01]  /*14e0*/  VIADD R27, R23.reuse, 0x400 ;  /* 0x00000400171b7836 */ /* 0x040fe20000000000 */
[----:B------:R-:W2:Y:S01]  /*14f0*/  LDG.E.CONSTANT R12, desc[UR6][R2.64+-0x400] ;  /* 0xfffc0006020c7981 */ /* 0x000ea2000c1e9900 */
[----:B------:R-:W-:-:S03]  /*1500*/  VIADD R7, R23, 0x800 ;  /* 0x0000080017077836 */ /* 0x000fc60000000000 */
[----:B------:R-:W3:Y:S04]  /*1510*/  LDG.E.CONSTANT R18, desc[UR6][R2.64] ;  /* 0x0000000602127981 */ /* 0x000ee8000c1e9900 */
[----:B------:R-:W3:Y:S04]  /*1520*/  LDG.E.CONSTANT R17, desc[UR6][R2.64+0x400] ;  /* 0x0004000602117981 */ /* 0x000ee8000c1e9900 */
[----:B------:R-:W4:Y:S01]  /*1530*/  LDG.E.CONSTANT R15, desc[UR6][R2.64+0xc00] ;  /* 0x000c0006020f7981 */ /* 0x000f22000c1e9900 */
[----:B------:R-:W-:-:S03]  /*1540*/  VIADD R29, R23, 0xc00 ;  /* 0x00000c00171d7836 */ /* 0x000fc60000000000 */
[----:B------:R-:W5:Y:S04]  /*1550*/  LDG.E.CONSTANT R14, desc[UR6][R2.64+0x1000] ;  /* 0x00100006020e7981 */ /* 0x000f68000c1e9900 */
[----:B------:R-:W5:Y:S01]  /*1560*/  LDG.E.CONSTANT R13, desc[UR6][R2.64+0x1400] ;  /* 0x00140006020d7981 */ /* 0x000f62000c1e9900 */
[----:B0-----:R-:W-:-:S03]  /*1570*/  IMAD.WIDE.U32 R24, R23, 0x4, R4 ;  /* 0x0000000417187825 */ /* 0x001fc600078e0004 */
[----:B------:R-:W5:Y:S04]  /*1580*/  LDG.E.CONSTANT R19, desc[UR6][R2.64+0x1c00] ;  /* 0x001c000602137981 */ /* 0x000f68000c1e9900 */
[----:B------:R-:W2:Y:S01]  /*1590*/  LDG.E.CONSTANT R10, desc[UR6][R24.64] ;  /* 0x00000006180a7981 */ /* 0x000ea2000c1e9900 */
[----:B------:R-:W-:-:S03]  /*15a0*/  IMAD.WIDE.U32 R26, R27, 0x4, R4 ;  /* 0x000000041b1a7825 */ /* 0x000fc600078e0004 */
[----:B------:R-:W5:Y:S01]  /*15b0*/  LDG.E.CONSTANT R20, desc[UR6][R2.64+0x2400] ;  /* 0x0024000602147981 */ /* 0x000f62000c1e9900 */
[----:B------:R-:W-:-:S03]  /*15c0*/  IMAD.WIDE.U32 R6, R7, 0x4, R4 ;  /* 0x0000000407067825 */ /* 0x000fc600078e0004 */
[----:B------:R-:W4:Y:S01]  /*15d0*/  LDG.E.CONSTANT R16, desc[UR6][R26.64] ;  /* 0x000000061a107981 */ /* 0x000f22000c1e9900 */
[----:B------:R-:W-:-:S03]  /*15e0*/  IMAD.WIDE.U32 R4, R29, 0x4, R4 ;  /* 0x000000041d047825 */ /* 0x000fc600078e0004 */
[----:B------:R-:W5:Y:S04]  /*15f0*/  LDG.E.CONSTANT R6, desc[UR6][R6.64] ;  /* 0x0000000606067981 */ /* 0x000f68000c1e9900 */
[----:B------:R-:W5:Y:S04]  /*1600*/  LDG.E.CONSTANT R25, desc[UR6][R2.64+0x2000] ;  /* 0x0020000602197981 */ /* 0x000f68000c1e9900 */
[----:B------:R0:W5:Y:S04]  /*1610*/  LDG.E.CONSTANT R5, desc[UR6][R4.64] ;  /* 0x0000000604057981 */ /* 0x000168000c1e9900 */
[----:B------:R-:W5:Y:S04]  /*1620*/  LDG.E.CONSTANT R24, desc[UR6][R2.64+0x2c00] ;  /* 0x002c000602187981 */ /* 0x000f68000c1e9900 */
[----:B------:R-:W5:Y:S04]  /*1630*/  LDG.E.CONSTANT R27, desc[UR6][R2.64+0x3000] ;  /* 0x00300006021b7981 */ /* 0x000f68000c1e9900 */
[----:B------:R1:W5:Y:S01]  /*1640*/  LDG.E.CONSTANT R22, desc[UR6][R2.64+0x3400] ;  /* 0x0034000602167981 */ /* 0x000362000c1e9900 */
[----:B------:R-:W-:-:S05]  /*1650*/  VIADD R8, R8, 0x1000 ;  /* 0x0000100008087836 */ /* 0x000fca0000000000 */
[----:B------:R-:W-:Y:S02]  /*1660*/  ISETP.GE.AND P1, PT, R8, R11, PT ;  /* 0x0000000b0800720c */ /* 0x000fe40003f26270 */
[----:B0-----:R-:W-:Y:S01]  /*1670*/  IADD3 R4, P2, PT, R2, 0x4000, RZ ;  /* 0x0000400002047810 */ /* 0x001fe20007f5e0ff */
[----:B------:R-:W-:-:S04]  /*1680*/  VIADD R23, R23, 0x1000 ;  /* 0x0000100017177836 */ /* 0x000fc80000000000 */
[----:B-1----:R-:W-:Y:S02]  /*1690*/  IMAD.X R3, RZ, RZ, R3, P2 ;  /* 0x000000ffff037224 */ /* 0x002fe400010e0603 */
[----:B------:R-:W-:Y:S01]  /*16a0*/  IMAD.MOV.U32 R2, RZ, RZ, R4 ;  /* 0x000000ffff027224 */ /* 0x000fe200078e0004 */
[----:B--2---:R-:W-:-:S04]  /*16b0*/  IADD3 R10, PT, PT, R12, R10, R21 ;  /* 0x0000000a0c0a7210 */ /* 0x004fc80007ffe015 */
[----:B---3--:R-:W-:-:S04]  /*16c0*/  IADD3 R10, PT, PT, R17, R18, R10 ;  /* 0x00000012110a7210 */ /* 0x008fc80007ffe00a */
[----:B----4-:R-:W-:-:S04]  /*16d0*/  IADD3 R10, PT, PT, R15, R16, R10 ;  /* 0x000000100f0a7210 */ /* 0x010fc80007ffe00a */
[----:B-----5:R-:W-:-:S04]  /*16e0*/  IADD3 R10, PT, PT, R13, R14, R10 ;  /* 0x0000000e0d0a7210 */ /* 0x020fc80007ffe00a */
[----:B------:R-:W-:-:S04]  /*16f0*/  IADD3 R6, PT, PT, R19, R6, R10 ;  /* 0x0000000613067210 */ /* 0x000fc80007ffe00a */
[----:B------:R-:W-:-:S04]  /*1700*/  IADD3 R6, PT, PT, R20, R25, R6 ;  /* 0x0000001914067210 */ /* 0x000fc80007ffe006 */
[----:B------:R-:W-:-:S04]  /*1710*/  IADD3 R5, PT, PT, R24, R5, R6 ;  /* 0x0000000518057210 */ /* 0x000fc80007ffe006 */
[----:B------:R-:W-:Y:S01]  /*1720*/  IADD3 R21, PT, PT, R22, R27, R5 ;  /* 0x0000001b16157210 */ /* 0x000fe20007ffe005 */
[----:B------:R-:W-:Y:S06]  /*1730*/  @!P1 BRA `(.L_x_511) ;  /* 0xfffffffc00649947 */ /* 0x000fec000383ffff */
.L_x_510:
[----:B------:R-:W-:Y:S05]  /*1740*/  BSYNC.RECONVERGENT B2 ;  /* 0x0000000000027941 */ /* 0x000fea0003800200 */
.L_x_509:
[----:B------:R-:W-:Y:S01]  /*1750*/  IMAD.IADD R4, R9, 0x1, -R8 ;  /* 0x0000000109047824 */ /* 0x000fe200078e0a08 */
[----:B------:R-:W-:Y:S04]  /*1760*/  BSSY.RECONVERGENT B2, `(.L_x_512) ;  /* 0x000001a000027945 */ /* 0x000fe80003800200 */
[----:B------:R-:W-:-:S13]  /*1770*/  ISETP.GT.AND P1, PT, R4, 0x400, PT ;  /* 0x000004000400780c */ /* 0x000fda0003f24270 */
[----:B------:R-:W-:Y:S05]  /*1780*/  @!P1 BRA `(.L_x_513) ;  /* 0x00000000005c9947 */ /* 0x000fea0003800000 */
[----:B------:R-:W0:Y:S01]  /*1790*/  LDC.64 R6, c[0x0][0x380] ;  /* 0x0000e000ff067b82 */ /* 0x000e220000000a00 */
[C---:B------:R-:W-:Y:S01]  /*17a0*/  VIADD R11, R23.reuse, 0x400 ;  /* 0x00000400170b7836 */ /* 0x040fe20000000000 */
[----:B------:R-:W2:Y:S04]  /*17b0*/  LDG.E.CONSTANT R10, desc[UR6][R2.64+-0x400] ;  /* 0xfffc0006020a7981 */ /* 0x000ea8000c1e9900 */
[----:B------:R-:W3:Y:S04]  /*17c0*/  LDG.E.CONSTANT R12, desc[UR6][R2.64+0x400] ;  /* 0x00040006020c7981 */ /* 0x000ee8000c1e9900 */
[----:B------:R-:W4:Y:S04]  /*17d0*/  LDG.E.CONSTANT R13, desc[UR6][R2.64+0xc00] ;  /* 0x000c0006020d7981 */ /* 0x000f28000c1e9900 */
[----:B------:R-:W5:Y:S04]  /*17e0*/  LDG.E.CONSTANT R15, desc[UR6][R2.64+0x1000] ;  /* 0x00100006020f7981 */ /* 0x000f68000c1e9900 */
[----:B------:R1:W5:Y:S01]  /*17f0*/  LDG.E.CONSTANT R14, desc[UR6][R2.64+0x1400] ;  /* 0x00140006020e7981 */ /* 0x000362000c1e9900 */
[----:B0-----:R-:W-:-:S04]  /*1800*/  IMAD.WIDE.U32 R4, R23, 0x4, R6 ;  /* 0x0000000417047825 */ /* 0x001fc800078e0006 */
[----:B------:R-:W-:Y:S02]  /*1810*/  IMAD.WIDE.U32 R6, R11, 0x4, R6 ;  /* 0x000000040b067825 */ /* 0x000fe400078e0006 */
[----:B------:R-:W2:Y:S04]  /*1820*/  LDG.E.CONSTANT R4, desc[UR6][R4.64] ;  /* 0x0000000604047981 */ /* 0x000ea8000c1e9900 */
[----:B------:R-:W3:Y:S04]  /*1830*/  LDG.E.CONSTANT R11, desc[UR6][R2.64] ;  /* 0x00000006020b7981 */ /* 0x000ee8000c1e9900 */
[----:B------:R-:W4:Y:S01]  /*1840*/  LDG.E.CONSTANT R7, desc[UR6][R6.64] ;  /* 0x0000000606077981 */ /* 0x000f22000c1e9900 */
[----:B------:R-:W-:Y:S01]  /*1850*/  PLOP3.LUT P0, PT, PT, PT, PT, 0x8, 0x80 ;  /* 0x000000000080781c */ /* 0x000fe20003f0e170 */
[----:B------:R-:W-:-:S02]  /*1860*/  VIADD R8, R8, 0x800 ;  /* 0x0000080008087836 */ /* 0x000fc40000000000 */
[----:B------:R-:W-:Y:S01]  /*1870*/  VIADD R23, R23, 0x800 ;  /* 0x0000080017177836 */ /* 0x000fe20000000000 */
[----:B--2---:R-:W-:Y:S02]  /*1880*/  IADD3 R10, PT, PT, R10, R4, R21 ;  /* 0x000000040a0a7210 */ /* 0x004fe40007ffe015 */
[----:B------:R-:W-:Y:S02]  /*1890*/  IADD3 R4, P1, PT, R2, 0x2000, RZ ;  /* 0x0000200002047810 */ /* 0x000fe40007f3e0ff */
[----:B---3--:R-:W-:-:S03]  /*18a0*/  IADD3 R10, PT, PT, R12, R11, R10 ;  /* 0x0000000b0c0a7210 */ /* 0x008fc60007ffe00a */
[----:B------:R-:W-:Y:S01]  /*18b0*/  IMAD.X R5, RZ, RZ, R3, P1 ;  /* 0x000000ffff057224 */ /* 0x000fe200008e0603 */
[----:B----4-:R-:W-:Y:S01]  /*18c0*/  IADD3 R10, PT, PT, R13, R7, R10 ;  /* 0x000000070d0a7210 */ /* 0x010fe20007ffe00a */
[----:B-1----:R-:W-:Y:S02]  /*18d0*/  IMAD.MOV.U32 R2, RZ, RZ, R4 ;  /* 0x000000ffff027224 */ /* 0x002fe400078e0004 */
[----:B------:R-:W-:Y:S01]  /*18e0*/  IMAD.MOV.U32 R3, RZ, RZ, R5 ;  /* 0x000000ffff037224 */ /* 0x000fe200078e0005 */
[----:B-----5:R-:W-:-:S07]  /*18f0*/  IADD3 R21, PT, PT, R14, R15, R10 ;  /* 0x0000000f0e157210 */ /* 0x020fce0007ffe00a */
.L_x_513:
[----:B------:R-:W-:Y:S05]  /*1900*/  BSYNC.RECONVERGENT B2 ;  /* 0x0000000000027941 */ /* 0x000fea0003800200 */
.L_x_512:
[----:B------:R-:W-:-:S13]  /*1910*/  ISETP.LT.OR P0, PT, R8, R9, P0 ;  /* 0x000000090800720c */ /* 0x000fda0000701670 */
[----:B------:R-:W-:Y:S05]  /*1920*/  @!P0 BRA `(.L_x_505) ;  /* 0x0000000000208947 */ /* 0x000fea0003800000 */
[----:B------:R-:W0:Y:S01]  /*1930*/  LDC.64 R4, c[0x0][0x380] ;  /* 0x0000e000ff047b82 */ /* 0x000e220000000a00 */
[----:B------:R-:W2:Y:S04]  /*1940*/  LDG.E.CONSTANT R6, desc[UR6][R2.64+-0x400] ;  /* 0xfffc000602067981 */ /* 0x000ea8000c1e9900 */
[----:B------:R-:W3:Y:S04]  /*1950*/  LDG.E.CONSTANT R7, desc[UR6][R2.64] ;  /* 0x0000000602077981 */ /* 0x000ee8000c1e9900 */
[----:B------:R-:W3:Y:S01]  /*1960*/  LDG.E.CONSTANT R8, desc[UR6][R2.64+0x400] ;  /* 0x0004000602087981 */ /* 0x000ee2000c1e9900 */
[----:B0-----:R-:W-:-:S06]  /*1970*/  IMAD.WIDE.U32 R4, R23, 0x4, R4 ;  /* 0x0000000417047825 */ /* 0x001fcc00078e0004 */
[----:B------:R-:W2:Y:S02]  /*1980*/  LDG.E.CONSTANT R4, desc[UR6][R4.64] ;  /* 0x0000000604047981 */ /* 0x000ea4000c1e9900 */
[----:B--2---:R-:W-:-:S04]  /*1990*/  IADD3 R6, PT, PT, R6, R4, R21 ;  /* 0x0000000406067210 */ /* 0x004fc80007ffe015 */
[----:B---3--:R-:W-:-:S07]  /*19a0*/  IADD3 R21, PT, PT, R8, R7, R6 ;  /* 0x0000000708157210 */ /* 0x008fce0007ffe006 */
.L_x_505:
[----:B------:R-:W-:Y:S05]  /*19b0*/  BSYNC.RECONVERGENT B1 ;  /* 0x0000000000017941 */ /* 0x000fea0003800200 */
.L_x_503:
        /* <DEDUP_REMOVED lines=36> */
[----:B---3--:R-:W0:Y:S04]  /*1c00*/  LDS.128 R4, [UR4+0x10] ;  /* 0x00001004ff047984 */ /* 0x008e280008000c00 */
[----:B------:R-:W1:Y:S01]  /*1c10*/  LDS.64 R8, [UR4+0x20] ;  /* 0x00002004ff087984 */ /* 0x000e620008000a00 */
[----:B0-----:R-:W-:-:S04]  /*1c20*/  IADD3 R0, PT, PT, R4, R0, R3 ;  /* 0x0000000004007210 */ /* 0x001fc80007ffe003 */
[----:B------:R-:W-:-:S04]  /*1c30*/  IADD3 R0, PT, PT, R6, R0, R5 ;  /* 0x0000000006007210 */ /* 0x000fc80007ffe005 */
[----:B-1----:R-:W-:-:S05]  /*1c40*/  IADD3 R0, PT, PT, R8, R0, R7 ;  /* 0x0000000008007210 */ /* 0x002fca0007ffe007 */
[----:B------:R-:W-:Y:S01]  /*1c50*/  IMAD.IADD R3, R0, 0x1, R9 ;  /* 0x0000000100037824 */ /* 0x000fe200078e0209 */
[----:B------:R-:W-:Y:S06]  /*1c60*/  BRA `(.L_x_501) ;  /* 0x0000001c00307947 */ /* 0x000fec0003800000 */
.L_x_486:
        /* <DEDUP_REMOVED lines=12> */
.L_x_516:
[----:B------:R-:W-:Y:S05]  /*1d30*/  BSYNC.RECONVERGENT B1 ;  /* 0x0000000000017941 */ /* 0x000fea0003800200 */
.L_x_515:
        /* <DEDUP_REMOVED lines=16> */
.L_x_521:
        /* <DEDUP_REMOVED lines=9> */
.L_x_520:
[----:B------:R-:W-:Y:S05]  /*1ed0*/  BSYNC.RECONVERGENT B2 ;  /* 0x0000000000027941 */ /* 0x000fea0003800200 */
.L_x_519:
        /* <DEDUP_REMOVED lines=8> */
.L_x_524:
        /* <DEDUP_REMOVED lines=35> */
.L_x_523:
[----:B------:R-:W-:Y:S05]  /*2190*/  BSYNC.RECONVERGENT B2 ;  /* 0x0000000000027941 */ /* 0x000fea0003800200 */
.L_x_522:
        /* <DEDUP_REMOVED lines=22> */
.L_x_526:
[----:B------:R-:W-:Y:S05]  /*2300*/  BSYNC.RECONVERGENT B2 ;  /* 0x0000000000027941 */ /* 0x000fea0003800200 */
.L_x_525:
        /* <DEDUP_REMOVED lines=10> */
.L_x_518:
[----:B------:R-:W-:Y:S05]  /*23b0*/  BSYNC.RECONVERGENT B1 ;  /* 0x0000000000017941 */ /* 0x000fea0003800200 */
.L_x_517:
        /* <DEDUP_REMOVED lines=43> */
[----:B--2---:R-:W-:Y:S01]  /*2670*/  IMAD.IADD R3, R0, 0x1, R9 ;  /* 0x0000000100037824 */ /* 0x004fe200078e0209 */
[----:B------:R-:W-:Y:S06]  /*2680*/  BRA `(.L_x_501) ;  /* 0x0000001000a87947 */ /* 0x000fec0003800000 */
.L_x_527:
        /* <DEDUP_REMOVED lines=16> */
[----:B------:R-:W1:Y:S02]  /*2790*/  SHFL.DOWN PT, R2, R3, 0x2, R7 ;  /* 0x0840000003027989 */ /* 0x000e6400000e0007 */
[----:B-1----:R-:W-:Y:S02]  /*27a0*/  SEL R2, R2, RZ, !P0 ;  /* 0x000000ff02027207 */ /* 0x002fe40004000000 */
[----:B------:R-:W-:-:S03]  /*27b0*/  ISETP.GT.AND P0, PT, R8, R7, PT ;  /* 0x000000070800720c */ /* 0x000fc60003f04270 */
[----:B------:R-:W-:Y:S01]  /*27c0*/  IMAD.IADD R2, R3, 0x1, R2 ;  /* 0x0000000103027824 */ /* 0x000fe200078e0202 */
[----:B------:R-:W-:-:S04]  /*27d0*/  @!P1 SHF.R.U32.HI R3, RZ, 0x3, R9 ;  /* 0x00000003ff039819 */ /* 0x000fc80000011609 */
[----:B------:R-:W1:Y:S02]  /*27e0*/  SHFL.DOWN PT, R4, R2, 0x4, R7 ;  /* 0x0880000002047989 */ /* 0x000e6400000e0007 */
[----:B-1----:R-:W-:Y:S01]  /*27f0*/  SEL R5, R4, RZ, !P0 ;  /* 0x000000ff04057207 */ /* 0x002fe20004000000 */
[C---:B------:R-:W-:Y:S02]  /*2800*/  VIADD R4, R6.reuse, 0x8 ;  /* 0x0000000806047836 */ /* 0x040fe40000000000 */
[----:B------:R-:W-:Y:S02]  /*2810*/  VIADD R6, R6, 0x10 ;  /* 0x0000001006067836 */ /* 0x000fe40000000000 */
[----:B------:R-:W-:Y:S01]  /*2820*/  IMAD.IADD R5, R2, 0x1, R5 ;  /* 0x0000000102057824 */ /* 0x000fe200078e0205 */
[----:B------:R-:W-:Y:S02]  /*2830*/  ISETP.GT.AND P0, PT, R4, R7, PT ;  /* 0x000000070400720c */ /* 0x000fe40003f04270 */
[----:B------:R-:W-:-:S02]  /*2840*/  @!P1 MOV R4, 0x400 ;  /* 0x0000040000049802 */ /* 0x000fc40000000f00 */
[----:B------:R-:W1:Y:S02]  /*2850*/  SHFL.DOWN PT, R0, R5, 0x8, R7 ;  /* 0x0900000005007989 */ /* 0x000e6400000e0007 */
[----:B0-----:R-:W-:Y:S02]  /*2860*/  @!P1 LEA R11, R11, R4, 0x18 ;  /* 0x000000040b0b9211 */ /* 0x001fe400078ec0ff */
[----:B------:R-:W-:-:S05]  /*2870*/  @!P1 LOP3.LUT R4, R3, 0x7c, RZ, 0xc0, !PT ;  /* 0x0000007c03049812 */ /* 0x000fca00078ec0ff */
[----:B------:R-:W-:Y:S01]  /*2880*/  @!P1 IMAD.IADD R4, R4, 0x1, R11 ;  /* 0x0000000104049824 */ /* 0x000fe200078e020b */
[----:B-1----:R-:W-:Y:S02]  /*2890*/  SEL R0, R0, RZ, !P0 ;  /* 0x000000ff00007207 */ /* 0x002fe40004000000 */
        /* <DEDUP_REMOVED lines=15> */
[----:B-1----:R-:W0:Y:S04]  /*2990*/  LDS.128 R4, [UR4+0x10] ;  /* 0x00001004ff047984 */ /* 0x002e280008000c00 */
        /* <DEDUP_REMOVED lines=18> */
.L_x_514:
[----:B------:R-:W0:Y:S01]  /*2ac0*/  S2R R0, SR_TID.X ;  /* 0x0000000000007919 */ /* 0x000e220000002100 */
[----:B------:R-:W0:Y:S02]  /*2ad0*/  LDC.64 R2, c[0x0][0x380] ;  /* 0x0000e000ff027b82 */ /* 0x000e240000000a00 */
[----:B0-----:R-:W-:-:S05]  /*2ae0*/  IMAD.WIDE.U32 R2, R0, 0x4, R2 ;  /* 0x0000000400027825 */ /* 0x001fca00078e0002 */
[----:B------:R-:W2:Y:S04]  /*2af0*/  LDG.E.CONSTANT R19, desc[UR6][R2.64] ;  /* 0x0000000602137981 */ /* 0x000ea8000c1e9900 */
[----:B------:R-:W2:Y:S04]  /*2b00*/  LDG.E.CONSTANT R4, desc[UR6][R2.64+0x400] ;  /* 0x0004000602047981 */ /* 0x000ea8000c1e9900 */
[----:B------:R-:W2:Y:S04]  /*2b10*/  LDG.E.CONSTANT R5, desc[UR6][R2.64+0x800] ;  /* 0x0008000602057981 */ /* 0x000ea8000c1e9900 */
[----:B------:R-:W3:Y:S04]  /*2b20*/  LDG.E.CONSTANT R6, desc[UR6][R2.64+0xc00] ;  /* 0x000c000602067981 */ /* 0x000ee8000c1e9900 */
[----:B------:R-:W3:Y:S04]  /*2b30*/  LDG.E.CONSTANT R7, desc[UR6][R2.64+0x1000] ;  /* 0x0010000602077981 */ /* 0x000ee8000c1e9900 */
[----:B------:R-:W4:Y:S04]  /*2b40*/  LDG.E.CONSTANT R8, desc[UR6][R2.64+0x1400] ;  /* 0x0014000602087981 */ /* 0x000f28000c1e9900 */
[----:B------:R-:W4:Y:S04]  /*2b50*/  LDG.E.CONSTANT R9, desc[UR6][R2.64+0x1800] ;  /* 0x0018000602097981 */ /* 0x000f28000c1e9900 */
[----:B------:R-:W5:Y:S04]  /*2b60*/  LDG.E.CONSTANT R10, desc[UR6][R2.64+0x1c00] ;  /* 0x001c0006020a7981 */ /* 0x000f68000c1e9900 */
[----:B------:R-:W5:Y:S04]  /*2b70*/  LDG.E.CONSTANT R11, desc[UR6][R2.64+0x2000] ;  /* 0x00200006020b7981 */ /* 0x000f68000c1e9900 */
[----:B------:R-:W5:Y:S04]  /*2b80*/  LDG.E.CONSTANT R12, desc[UR6][R2.64+0x2400] ;  /* 0x00240006020c7981 */ /* 0x000f68000c1e9900 */
[----:B------:R-:W5:Y:S04]  /*2b90*/  LDG.E.CONSTANT R13, desc[UR6][R2.64+0x2800] ;  /* 0x00280006020d7981 */ /* 0x000f68000c1e9900 */
[----:B------:R-:W5:Y:S04]  /*2ba0*/  LDG.E.CONSTANT R14, desc[UR6][R2.64+0x2c00] ;  /* 0x002c0006020e7981 */ /* 0x000f68000c1e9900 */
[----:B------:R-:W5:Y:S04]  /*2bb0*/  LDG.E.CONSTANT R15, desc[UR6][R2.64+0x3000] ;  /* 0x00300006020f7981 */ /* 0x000f68000c1e9900 */
[----:B------:R-:W5:Y:S04]  /*2bc0*/  LDG.E.CONSTANT R16, desc[UR6][R2.64+0x3400] ;  /* 0x0034000602107981 */ /* 0x000f68000c1e9900 */
[----:B------:R-:W5:Y:S04]  /*2bd0*/  LDG.E.CONSTANT R17, desc[UR6][R2.64+0x3800] ;  /* 0x0038000602117981 */ /* 0x000f68000c1e9900 */
[----:B------:R-:W5:Y:S01]  /*2be0*/  LDG.E.CONSTANT R18, desc[UR6][R2.64+0x3c00] ;  /* 0x003c000602127981 */ /* 0x000f62000c1e9900 */
[----:B------:R-:W-:-:S02]  /*2bf0*/  ISETP.GE.U32.AND P0, PT, R20, 0x2000, PT ;  /* 0x000020001400780c */ /* 0x000fc40003f06070 */
[----:B--2---:R-:W-:-:S04]  /*2c00*/  IADD3 R4, PT, PT, R5, R4, R19 ;  /* 0x0000000405047210 */ /* 0x004fc80007ffe013 */
[----:B---3--:R-:W-:-:S04]  /*2c10*/  IADD3 R4, PT, PT, R7, R6, R4 ;  /* 0x0000000607047210 */ /* 0x008fc80007ffe004 */
[----:B----4-:R-:W-:-:S04]  /*2c20*/  IADD3 R4, PT, PT, R9, R8, R4 ;  /* 0x0000000809047210 */ /* 0x010fc80007ffe004 */
[----:B-----5:R-:W-:Y:S01]  /*2c30*/  IADD3 R4, PT, PT, R11, R10, R4 ;  /* 0x0000000a0b047210 */ /* 0x020fe20007ffe004 */
[----:B------:R-:W-:-:S03]  /*2c40*/  IMAD.MOV.U32 R11, RZ, RZ, 0x1000 ;  /* 0x00001000ff0b7424 */ /* 0x000fc600078e00ff */
[----:B------:R-:W-:-:S04]  /*2c50*/  IADD3 R4, PT, PT, R13, R12, R4 ;  /* 0x0000000c0d047210 */ /* 0x000fc80007ffe004 */
[----:B------:R-:W-:-:S04]  /*2c60*/  IADD3 R4, PT, PT, R15, R14, R4 ;  /* 0x0000000e0f047210 */ /* 0x000fc80007ffe004 */
[----:B------:R-:W-:-:S05]  /*2c70*/  IADD3 R17, PT, PT, R17, R16, R4 ;  /* 0x0000001011117210 */ /* 0x000fca0007ffe004 */
[----:B------:R-:W-:Y:S01]  /*2c80*/  IMAD.IADD R8, R18, 0x1, R17 ;  /* 0x0000000112087824 */ /* 0x000fe200078e0211 */
[----:B------:R-:W-:Y:S06]  /*2c90*/  @!P0 BRA `(.L_x_528) ;  /* 0x00000000008c8947 */ /* 0x000fec0003800000 */
[----:B------:R-:W0:Y:S01]  /*2ca0*/  LDC R7, c[0x0][0x390] ;  /* 0x0000e400ff077b82 */ /* 0x000e220000000800 */
[----:B------:R-:W-:Y:S02]  /*2cb0*/  VIADD R6, R20, 0xfffff000 ;  /* 0xfffff00014067836 */ /* 0x000fe40000000000 */
[----:B------:R-:W-:-:S07]  /*2cc0*/  IMAD.MOV.U32 R11, RZ, RZ, 0x1000 ;  /* 0x00001000ff0b7424 */ /* 0x000fce00078e00ff */
.L_x_530:
[----:B------:R-:W-:-:S05]  /*2cd0*/  IMAD.WIDE R4, R11, 0x4, R2 ;  /* 0x000000040b047825 */ /* 0x000fca00078e0202 */
        /* <DEDUP_REMOVED lines=16> */
[----:B--2---:R-:W-:-:S04]  /*2de0*/  IADD3 R18, PT, PT, R18, R19, R8 ;  /* 0x0000001312127210 */ /* 0x004fc80007ffe008 */
[----:B---3--:R-:W-:Y:S01]  /*2df0*/  IADD3 R18, PT, PT, R21, R20, R18 ;  /* 0x0000001415127210 */ /* 0x008fe20007ffe012 */
[----:B0-----:R-:W-:-:S04]  /*2e00*/  IMAD.MOV.U32 R20, RZ, RZ, R7 ;  /* 0x000000ffff147224 */ /* 0x001fc800078e0007 */
[----:B------:R-:W-:Y:S01]  /*2e10*/  IMAD.IADD R8, R20, 0x1, -R11 ;  /* 0x0000000114087824 */ /* 0x000fe200078e0a0b */
[----:B----4-:R-:W-:-:S04]  /*2e20*/  IADD3 R18, PT, PT, R23, R22, R18 ;  /* 0x0000001617127210 */ /* 0x010fc80007ffe012 */
[----:B------:R-:W-:Y:S02]  /*2e30*/  ISETP.GE.AND P0, PT, R8, 0x1000, PT ;  /* 0x000010000800780c */ /* 0x000fe40003f06270 */
[----:B-----5:R-:W-:-:S04]  /*2e40*/  IADD3 R18, PT, PT, R25, R24, R18 ;  /* 0x0000001819127210 */ /* 0x020fc80007ffe012 */
[----:B------:R-:W-:-:S04]  /*2e50*/  IADD3 R14, PT, PT, R14, R17, R18 ;  /* 0x000000110e0e7210 */ /* 0x000fc80007ffe012 */
[----:B------:R-:W-:-:S04]  /*2e60*/  IADD3 R12, PT, PT, R15, R12, R14 ;  /* 0x0000000c0f0c7210 */ /* 0x000fc80007ffe00e */
[----:B------:R-:W-:-:S04]  /*2e70*/  IADD3 R10, PT, PT, R10, R13, R12 ;  /* 0x0000000d0a0a7210 */ /* 0x000fc80007ffe00c */
[----:B------:R-:W-:Y:S01]  /*2e80*/  IADD3 R8, PT, PT, R16, R9, R10 ;  /* 0x0000000910087210 */ /* 0x000fe20007ffe00a */
[----:B------:R-:W-:Y:S06]  /*2e90*/  @!P0 BRA `(.L_x_529) ;  /* 0x0000000400fc8947 */ /* 0x000fec0003800000 */
[----:B------:R-:W-:-:S05]  /*2ea0*/  VIADD R11, R11, 0x1000 ;  /* 0x000010000b0b7836 */ /* 0x000fca0000000000 */
[----:B------:R-:W-:-:S13]  /*2eb0*/  ISETP.GT.AND P0, PT, R11, R6, PT ;  /* 0x000000060b00720c */ /* 0x000fda0003f04270 */
[----:B------:R-:W-:Y:S05]  /*2ec0*/  @!P0 BRA `(.L_x_530) ;  /* 0xfffffffc00808947 */ /* 0x000fea000383ffff */
.L_x_528:
        /* <DEDUP_REMOVED lines=20> */
.L_x_534:
        /* <DEDUP_REMOVED lines=8> */
.L_x_533:
[----:B------:R-:W-:Y:S05]  /*3090*/  BSYNC.RECONVERGENT B2 ;  /* 0x0000000000027941 */ /* 0x000fea0003800200 */
.L_x_532:
        /* <DEDUP_REMOVED lines=16> */
.L_x_537:
        /* <DEDUP_REMOVED lines=20> */
[----:B------:R-:W5:Y:S04]  /*32e0*/  LDG.E.CONSTANT R22, desc[UR6][R2.64+0x2400] ;  /* 0x0024000602167981 */ /* 0x000f68000c1e9900 */
[----:B------:R0:W5:Y:S04]  /*32f0*/  LDG.E.CONSTANT R5, desc[UR6][R4.64] ;  /* 0x0000000604057981 */ /* 0x000168000c1e9900 */
        /* <DEDUP_REMOVED lines=17> */
.L_x_536:
[----:B------:R-:W-:Y:S05]  /*3410*/  BSYNC.RECONVERGENT B2 ;  /* 0x0000000000027941 */ /* 0x000fea0003800200 */
.L_x_535:
        /* <DEDUP_REMOVED lines=10> */
[----:B------:R-:W5:Y:S01]  /*34c0*/  LDG.E.CONSTANT R16, desc[UR6][R2.64+0x1400] ;  /* 0x0014000602107981 */ /* 0x000f62000c1e9900 */
[----:B0-----:R-:W-:-:S04]  /*34d0*/  IMAD.WIDE.U32 R4, R11, 0x4, R6 ;  /* 0x000000040b047825 */ /* 0x001fc800078e0006 */
[----:B------:R-:W-:Y:S02]  /*34e0*/  IMAD.WIDE.U32 R6, R13, 0x4, R6 ;  /* 0x000000040d067825 */ /* 0x000fe400078e0006 */
[----:B------:R0:W2:Y:S04]  /*34f0*/  LDG.E.CONSTANT R5, desc[UR6][R4.64] ;  /* 0x0000000604057981 */ /* 0x0000a8000c1e9900 */
[----:B------:R1:W3:Y:S04]  /*3500*/  LDG.E.CONSTANT R13, desc[UR6][R2.64] ;  /* 0x00000006020d7981 */ /* 0x0002e8000c1e9900 */
[----:B------:R-:W4:Y:S01]  /*3510*/  LDG.E.CONSTANT R7, desc[UR6][R6.64] ;  /* 0x0000000606077981 */ /* 0x000f22000c1e9900 */
[----:B0-----:R-:W-:Y:S01]  /*3520*/  IADD3 R4, P1, PT, R2, 0x2000, RZ ;  /* 0x0000200002047810 */ /* 0x001fe20007f3e0ff */
[----:B------:R-:W-:Y:S01]  /*3530*/  VIADD R10, R10, 0x800 ;  /* 0x000008000a0a7836 */ /* 0x000fe20000000000 */
[----:B------:R-:W-:Y:S01]  /*3540*/  PLOP3.LUT P0, PT, PT, PT, PT, 0x8, 0x80 ;  /* 0x000000000080781c */ /* 0x000fe20003f0e170 */
[----:B------:R-:W-:-:S02]  /*3550*/  VIADD R11, R11, 0x800 ;  /* 0x000008000b0b7836 */ /* 0x000fc40000000000 */
[----:B-1----:R-:W-:Y:S01]  /*3560*/  IMAD.MOV.U32 R2, RZ, RZ, R4 ;  /* 0x000000ffff027224 */ /* 0x002fe200078e0004 */
[----:B--2---:R-:W-:-:S04]  /*3570*/  IADD3 R12, PT, PT, R12, R5, R8 ;  /* 0x000000050c0c7210 */ /* 0x004fc80007ffe008 */
[----:B---3--:R-:W-:Y:S01]  /*3580*/  IADD3 R12, PT, PT, R14, R13, R12 ;  /* 0x0000000d0e0c7210 */ /* 0x008fe20007ffe00c */
[----:B------:R-:W-:-:S03]  /*3590*/  IMAD.X R5, RZ, RZ, R3, P1 ;  /* 0x000000ffff057224 */ /* 0x000fc600008e0603 */
[----:B----4-:R-:W-:Y:S01]  /*35a0*/  IADD3 R12, PT, PT, R15, R7, R12 ;  /* 0x000000070f0c7210 */ /* 0x010fe20007ffe00c */
[----:B------:R-:W-:-:S03]  /*35b0*/  IMAD.MOV.U32 R3, RZ, RZ, R5 ;  /* 0x000000ffff037224 */ /* 0x000fc600078e0005 */
[----:B-----5:R-:W-:-:S07]  /*35c0*/  IADD3 R8, PT, PT, R16, R17, R12 ;  /* 0x0000001110087210 */ /* 0x020fce0007ffe00c */
.L_x_539:
[----:B------:R-:W-:Y:S05]  /*35d0*/  BSYNC.RECONVERGENT B2 ;  /* 0x0000000000027941 */ /* 0x000fea0003800200 */
.L_x_538:
        /* <DEDUP_REMOVED lines=10> */
.L_x_531:
[----:B------:R-:W-:Y:S05]  /*3680*/  BSYNC.RECONVERGENT B1 ;  /* 0x0000000000017941 */ /* 0x000fea0003800200 */
.L_x_529:
        /* <DEDUP_REMOVED lines=42> */
.L_x_501:
[----:B------:R-:W-:Y:S05]  /*3930*/  BSYNC.RECONVERGENT B0 ;  /* 0x0000000000007941 */ /* 0x000fea0003800200 */
.L_x_485:
[----:B------:R-:W-:Y:S05]  /*3940*/  @P0 EXIT ;  /* 0x000000000000094d */ /* 0x000fea0003800000 */
[----:B-1----:R-:W1:Y:S01]  /*3950*/  LDC.64 R4, c[0x0][0x388] ;  /* 0x0000e200ff047b82 */ /* 0x002e620000000a00 */
[----:B------:R-:W0:Y:S02]  /*3960*/  LDCU UR4, c[0x0][0x398] ;  /* 0x00007300ff0477ac */ /* 0x000e240008000800 */
[----:B0-234-:R-:W-:-:S05]  /*3970*/  VIADD R3, R3, UR4 ;  /* 0x0000000403037c36 */ /* 0x01dfca0008000000 */
[----:B-1----:R-:W-:Y:S01]  /*3980*/  STG.E desc[UR6][R4.64], R3 ;  /* 0x0000000304007986 */ /* 0x002fe2000c101906 */
[----:B------:R-:W-:Y:S05]  /*3990*/  EXIT ;  /* 0x000000000000794d */ /* 0x000fea0003800000 */
.L_x_540:
        /* <DEDUP_REMOVED lines=14> */
.L_x_794:


//--------------------- .text._ZN3cub18CUB_300001_SM_10006detail6reduce18DeviceReduceKernelINS2_10policy_hubIiyN4cuda3std3__44plusIiEEE10Policy1000EN6thrust24THRUST_300001_SM_1000_NS6detail15normal_iteratorINSD_10device_ptrIiEEEEyS9_iNS7_10__identityEEEvT0_PT3_T1_NS0_13GridEvenShareISN_EET2_T4_ --------------------------
	.section	.text._ZN3cub18CUB_300001_SM_10006detail6reduce18DeviceReduceKernelINS2_10policy_hubIiyN4cuda3std3__44plusIiEEE10Policy1000EN6thrust24THRUST_300001_SM_1000_NS6detail15normal_iteratorINSD_10device_ptrIiEEEEyS9_iNS7_10__identityEEEvT0_PT3_T1_NS0_13GridEvenShareISN_EET2_T4_,"ax",@progbits
	.align	128
        .global         _ZN3cub18CUB_300001_SM_10006detail6reduce18DeviceReduceKernelINS2_10policy_hubIiyN4cuda3std3__44plusIiEEE10Policy1000EN6thrust24THRUST_300001_SM_1000_NS6detail15normal_iteratorINSD_10device_ptrIiEEEEyS9_iNS7_10__identityEEEvT0_PT3_T1_NS0_13GridEvenShareISN_EET2_T4_
        .type           _ZN3cub18CUB_300001_SM_10006detail6reduce18DeviceReduceKernelINS2_10policy_hubIiyN4cuda3std3__44plusIiEEE10Policy1000EN6thrust24THRUST_300001_SM_1000_NS6detail15normal_iteratorINSD_10device_ptrIiEEEEyS9_iNS7_10__identityEEEvT0_PT3_T1_NS0_13GridEvenShareISN_EET2_T4_,@function
        .size           _ZN3cub18CUB_300001_SM_10006detail6reduce18DeviceReduceKernelINS2_10policy_hubIiyN4cuda3std3__44plusIiEEE10Policy1000EN6thrust24THRUST_300001_SM_1000_NS6detail15normal_iteratorINSD_10device_ptrIiEEEEyS9_iNS7_10__identityEEEvT0_PT3_T1_NS0_13GridEvenShareISN_EET2_T4_,(.L_x_795 - _ZN3cub18CUB_300001_SM_10006detail6reduce18DeviceReduceKernelINS2_10policy_hubIiyN4cuda3std3__44plusIiEEE10Policy1000EN6thrust24THRUST_300001_SM_1000_NS6detail15normal_iteratorINSD_10device_ptrIiEEEEyS9_iNS7_10__identityEEEvT0_PT3_T1_NS0_13GridEvenShareISN_EET2_T4_)
        .other          _ZN3cub18CUB_300001_SM_10006detail6reduce18DeviceReduceKernelINS2_10policy_hubIiyN4cuda3std3__44plusIiEEE10Policy1000EN6thrust24THRUST_300001_SM_1000_NS6detail15normal_iteratorINSD_10device_ptrIiEEEEyS9_iNS7_10__identityEEEvT0_PT3_T1_NS0_13GridEvenShareISN_EET2_T4_,@"STO_CUDA_ENTRY STV_DEFAULT"
_ZN3cub18CUB_300001_SM_10006detail6reduce18DeviceReduceKernelINS2_10policy_hubIiyN4cuda3std3__44plusIiEEE10Policy1000EN6thrust24THRUST_300001_SM_1000_NS6detail15normal_iteratorINSD_10device_ptrIiEEEEyS9_iNS7_10__identityEEEvT0_PT3_T1_NS0_13GridEvenShareISN_EET2_T4_:
.text._ZN3cub18CUB_300001_SM_10006detail6reduce18DeviceReduceKernelINS2_10policy_hubIiyN4cuda3std3__44plusIiEEE10Policy1000EN6thrust24THRUST_300001_SM_1000_NS6detail15normal_iteratorINSD_10device_ptrIiEEEEyS9_iNS7_10__identityEEEvT0_PT3_T1_NS0_13GridEvenShareISN_EET2_T4_:
        /* <DEDUP_REMOVED lines=24> */
[----:B------:R-:W-:-:S04]  /*0180*/  VIADD R5, R3, UR7 ;  /* 0x0000000703057c36 */ /* 0x000fc80008000000 */
[----:B0-----:R-:W-:-:S05]  /*0190*/  IMAD.WIDE.U32 R6, R5, 0x4, R6 ;  /* 0x0000000405067825 */ /* 0x001fca00078e0006 */
[----:B------:R0:W5:Y:S01]  /*01a0*/  LDG.E R4, desc[UR14][R6.64] ;  /* 0x0000000e06047981 */ /* 0x000162000c1e1900 */
[----:B------:R-:W-:-:S07]  /*01b0*/  VIADD R5, R3, 0x100 ;  /* 0x0000010003057836 */ /* 0x000fce0000000000 */
.L_x_544:
[----:B------:R-:W-:Y:S05]  /*01c0*/  BSYNC.RECONVERGENT B1 ;  /* 0x0000000000017941 */ /* 0x000fea0003800200 */
.L_x_543:
[----:B------:R-:W-:Y:S01]  /*01d0*/  ISETP.GE.AND P0, PT, R5, R0, PT ;  /* 0x000000000500720c */ /* 0x000fe20003f06270 */
[----:B------:R-:W-:-:S12]  /*01e0*/  BSSY.RECONVERGENT B1, `(.L_x_545) ;  /* 0x000006c000017945 */ /* 0x000fd80003800200 */
[----:B------:R-:W-:Y:S05]  /*01f0*/  @P0 BRA `(.L_x_546) ;  /* 0x0000000400a80947 */ /* 0x000fea0003800000 */
[----:B0-----:R-:W-:Y:S01]  /*0200*/  LOP3.LUT R7, RZ, R5, RZ, 0x33, !PT ;  /* 0x00000005ff077212 */ /* 0x001fe200078e33ff */
[----:B------:R-:W-:Y:S03]  /*0210*/  BSSY.RECONVERGENT B2, `(.L_x_547) ;  /* 0x0000030000027945 */ /* 0x000fe60003800200 */
[----:B------:R-:W-:-:S04]  /*0220*/  IADD3 R7, PT, PT, R2, -UR7, R7 ;  /* 0x8000000702077c10 */ /* 0x000fc8000fffe007 */
[C---:B------:R-:W-:Y:S02]  /*0230*/  ISETP.GE.U32.AND P1, PT, R7.reuse, 0xf00, PT ;  /* 0x00000f000700780c */ /* 0x040fe40003f26070 */
[----:B------:R-:W-:-:S04]  /*0240*/  LEA.HI R2, R7, 0x1, RZ, 0x18 ;  /* 0x0000000107027811 */ /* 0x000fc800078fc0ff */
[----:B------:R-:W-:-:S04]  /*0250*/  LOP3.LUT R21, R2, 0xf, RZ, 0xc0, !PT ;  /* 0x0000000f02157812 */ /* 0x000fc800078ec0ff */
[----:B------:R-:W-:-:S03]  /*0260*/  ISETP.NE.AND P0, PT, R21, RZ, PT ;  /* 0x000000ff1500720c */ /* 0x000fc60003f05270 */
[----:B------:R-:W-:Y:S10]  /*0270*/  @!P1 BRA `(.L_x_548) ;  /* 0x0000000000a49947 */ /* 0x000ff40003800000 */
[----:B------:R-:W0:Y:S01]  /*0280*/  LDCU.64 UR8, c[0x0][0x380] ;  /* 0x00007000ff0877ac */ /* 0x000e220008000a00 */
[----:B------:R-:W-:Y:S01]  /*0290*/  IMAD.WIDE.U32 R6, R5, 0x4, RZ ;  /* 0x0000000405067825 */ /* 0x000fe200078e00ff */
[----:B------:R-:W-:Y:S01]  /*02a0*/  LOP3.LUT R8, R2, 0x1fffff0, RZ, 0xc0, !PT ;  /* 0x01fffff002087812 */ /* 0x000fe200078ec0ff */
[----:B------:R-:W-:-:S04]  /*02b0*/  UIMAD.WIDE.U32 UR4, UR16, 0x4000, URZ ;  /* 0x00004000100478a5 */ /* 0x000fc8000f8e00ff */
[----:B------:R-:W-:Y:S02]  /*02c0*/  IMAD.MOV R8, RZ, RZ, -R8 ;  /* 0x000000ffff087224 */ /* 0x000fe400078e0a08 */
[----:B------:R-:W-:Y:S02]  /*02d0*/  LOP3.LUT R14, R6, UR4, RZ, 0xfc, !PT ;  /* 0x00000004060e7c12 */ /* 0x000fe4000f8efcff */
[----:B------:R-:W-:Y:S02]  /*02e0*/  LOP3.LUT R7, R7, UR5, RZ, 0xfc, !PT ;  /* 0x0000000507077c12 */ /* 0x000fe4000f8efcff */
[----:B0-----:R-:W-:-:S04]  /*02f0*/  IADD3 R14, P1, PT, R14, UR8, RZ ;  /* 0x000000080e0e7c10 */ /* 0x001fc8000ff3e0ff */
[----:B------:R-:W-:-:S04]  /*0300*/  IADD3 R14, P2, PT, R14, 0x2000, RZ ;  /* 0x000020000e0e7810 */ /* 0x000fc80007f5e0ff */
[----:B------:R-:W-:-:S09]  /*0310*/  IADD3.X R7, PT, PT, RZ, UR9, R7, P2, P1 ;  /* 0x00000009ff077c10 */ /* 0x000fd200097e2407 */
.L_x_549:
[----:B------:R-:W-:-:S05]  /*0320*/  IMAD.MOV.U32 R6, RZ, RZ, R14 ;  /* 0x000000ffff067224 */ /* 0x000fca00078e000e */
[----:B------:R-:W2:Y:S04]  /*0330*/  LDG.E R15, desc[UR14][R6.64+-0x2000] ;  /* 0xffe0000e060f7981 */ /* 0x000ea8000c1e1900 */
[----:B------:R-:W2:Y:S04]  /*0340*/  LDG.E R16, desc[UR14][R6.64+-0x1c00] ;  /* 0xffe4000e06107981 */ /* 0x000ea8000c1e1900 */
[----:B------:R-:W3:Y:S04]  /*0350*/  LDG.E R18, desc[UR14][R6.64+-0x1800] ;  /* 0xffe8000e06127981 */ /* 0x000ee8000c1e1900 */
[----:B------:R-:W3:Y:S04]  /*0360*/  LDG.E R17, desc[UR14][R6.64+-0x1400] ;  /* 0xffec000e06117981 */ /* 0x000ee8000c1e1900 */
        /* <DEDUP_REMOVED lines=11> */
[----:B------:R0:W4:Y:S01]  /*0420*/  LDG.E R10, desc[UR14][R6.64+0x1c00] ;  /* 0x001c000e060a7981 */ /* 0x000122000c1e1900 */
[----:B------:R-:W-:-:S02]  /*0430*/  VIADD R8, R8, 0x10 ;  /* 0x0000001008087836 */ /* 0x000fc40000000000 */
[----:B------:R-:W-:-:S03]  /*0440*/  VIADD R5, R5, 0x1000 ;  /* 0x0000100005057836 */ /* 0x000fc60000000000 */
[----:B------:R-:W-:Y:S02]  /*0450*/  ISETP.NE.AND P1, PT, R8, RZ, PT ;  /* 0x000000ff0800720c */ /* 0x000fe40003f25270 */
[----:B--2--5:R-:W-:-:S04]  /*0460*/  IADD3 R15, PT, PT, R16, R15, R4 ;  /* 0x0000000f100f7210 */ /* 0x024fc80007ffe004 */
[----:B---3--:R-:W-:-:S04]  /*0470*/  IADD3 R15, PT, PT, R17, R18, R15 ;  /* 0x00000012110f7210 */ /* 0x008fc80007ffe00f */
[----:B----4-:R-:W-:-:S04]  /*0480*/  IADD3 R15, PT, PT, R19, R20, R15 ;  /* 0x00000014130f7210 */ /* 0x010fc80007ffe00f */
[----:B------:R-:W-:-:S04]  /*0490*/  IADD3 R15, PT, PT, R23, R22, R15 ;  /* 0x00000016170f7210 */ /* 0x000fc80007ffe00f */
[----:B------:R-:W-:-:S04]  /*04a0*/  IADD3 R15, PT, PT, R25, R24, R15 ;  /* 0x00000018190f7210 */ /* 0x000fc80007ffe00f */
[----:B------:R-:W-:Y:S02]  /*04b0*/  IADD3 R13, PT, PT, R13, R14, R15 ;  /* 0x0000000e0d0d7210 */ /* 0x000fe40007ffe00f */
[----:B------:R-:W-:-:S05]  /*04c0*/  IADD3 R14, P2, PT, R6, 0x4000, RZ ;  /* 0x00004000060e7810 */ /* 0x000fca0007f5e0ff */
[----:B0-----:R-:W-:Y:S01]  /*04d0*/  IMAD.X R7, RZ, RZ, R7, P2 ;  /* 0x000000ffff077224 */ /* 0x001fe200010e0607 */
[----:B------:R-:W-:-:S04]  /*04e0*/  IADD3 R9, PT, PT, R12, R9, R13 ;  /* 0x000000090c097210 */ /* 0x000fc80007ffe00d */
[----:B------:R-:W-:Y:S01]  /*04f0*/  IADD3 R4, PT, PT, R10, R11, R9 ;  /* 0x0000000b0a047210 */ /* 0x000fe20007ffe009 */
[----:B------:R-:W-:Y:S06]  /*0500*/  @P1 BRA `(.L_x_549) ;  /* 0xfffffffc00841947 */ /* 0x000fec000383ffff */
.L_x_548:
[----:B------:R-:W-:Y:S05]  /*0510*/  BSYNC.RECONVERGENT B2 ;  /* 0x0000000000027941 */ /* 0x000fea0003800200 */
.L_x_547:
[----:B------:R-:W-:Y:S05]  /*0520*/  @!P0 BRA `(.L_x_546) ;  /* 0x0000000000dc8947 */ /* 0x000fea0003800000 */
[----:B------:R-:W-:Y:S01]  /*0530*/  ISETP.GE.U32.AND P0, PT, R21, 0x8, PT ;  /* 0x000000081500780c */ /* 0x000fe20003f06070 */
[----:B------:R-:W-:Y:S01]  /*0540*/  BSSY.RECONVERGENT B2, `(.L_x_550) ;  /* 0x0000016000027945 */ /* 0x000fe20003800200 */
[----:B------:R-:W-:-:S04]  /*0550*/  LOP3.LUT R16, R2, 0x7, RZ, 0xc0, !PT ;  /* 0x0000000702107812 */ /* 0x000fc800078ec0ff */
[----:B------:R-:W-:-:S07]  /*0560*/  ISETP.NE.AND P1, PT, R16, RZ, PT ;  /* 0x000000ff1000720c */ /* 0x000fce0003f25270 */
[----:B------:R-:W-:Y:S06]  /*0570*/  @!P0 BRA `(.L_x_551) ;  /* 0x0000000000488947 */ /* 0x000fec0003800000 */
[----:B------:R-:W0:Y:S01]  /*0580*/  LDCU.64 UR4, c[0x0][0x380] ;  /* 0x00007000ff0477ac */ /* 0x000e220008000a00 */
[----:B------:R-:W-:-:S04]  /*0590*/  IADD3 R7, P0, PT, R5, UR7, RZ ;  /* 0x0000000705077c10 */ /* 0x000fc8000ff1e0ff */
[----:B------:R-:W-:Y:S02]  /*05a0*/  LEA.HI.X.SX32 R8, R5, RZ, 0x1, P0 ;  /* 0x000000ff05087211 */ /* 0x000fe400000f0eff */
[----:B0-----:R-:W-:-:S04]  /*05b0*/  LEA R6, P0, R7, UR4, 0x2 ;  /* 0x0000000407067c11 */ /* 0x001fc8000f8010ff */
[----:B------:R-:W-:-:S05]  /*05c0*/  LEA.HI.X R7, R7, UR5, R8, 0x2, P0 ;  /* 0x0000000507077c11 */ /* 0x000fca00080f1408 */
[----:B------:R-:W2:Y:S04]  /*05d0*/  LDG.E R9, desc[UR14][R6.64] ;  /* 0x0000000e06097981 */ /* 0x000ea8000c1e1900 */
[----:B------:R-:W2:Y:S04]  /*05e0*/  LDG.E R8, desc[UR14][R6.64+0x400] ;  /* 0x0004000e06087981 */ /* 0x000ea8000c1e1900 */
[----:B------:R-:W3:Y:S04]  /*05f0*/  LDG.E R11, desc[UR14][R6.64+0x800] ;  /* 0x0008000e060b7981 */ /* 0x000ee8000c1e1900 */
[----:B------:R-:W3:Y:S04]  /*0600*/  LDG.E R10, desc[UR14][R6.64+0xc00] ;  /* 0x000c000e060a7981 */ /* 0x000ee8000c1e1900 */
[----:B------:R-:W4:Y:S04]  /*0610*/  LDG.E R13, desc[UR14][R6.64+0x1000] ;  /* 0x0010000e060d7981 */ /* 0x000f28000c1e1900 */
[----:B------:R-:W4:Y:S04]  /*0620*/  LDG.E R12, desc[UR14][R6.64+0x1400] ;  /* 0x0014000e060c7981 */ /* 0x000f28000c1e1900 */
[----:B------:R-:W4:Y:S04]  /*0630*/  LDG.E R15, desc[UR14][R6.64+0x1800] ;  /* 0x0018000e060f7981 */ /* 0x000f28000c1e1900 */
[----:B------:R-:W4:Y:S01]  /*0640*/  LDG.E R14, desc[UR14][R6.64+0x1c00] ;  /* 0x001c000e060e7981 */ /* 0x000f22000c1e1900 */
[----:B------:R-:W-:Y:S01]  /*0650*/  VIADD R5, R5, 0x800 ;  /* 0x0000080005057836 */ /* 0x000fe20000000000 */
[----:B--2--5:R-:W-:-:S04]  /*0660*/  IADD3 R8, PT, PT, R8, R9, R4 ;  /* 0x0000000908087210 */ /* 0x024fc80007ffe004 */
[----:B---3--:R-:W-:-:S04]  /*0670*/  IADD3 R8, PT, PT, R10, R11, R8 ;  /* 0x0000000b0a087210 */ /* 0x008fc80007ffe008 */
[----:B----4-:R-:W-:-:S04]  /*0680*/  IADD3 R8, PT, PT, R12, R13, R8 ;  /* 0x0000000d0c087210 */ /* 0x010fc80007ffe008 */
[----:B------:R-:W-:-:S07]  /*0690*/  IADD3 R4, PT, PT, R14, R15, R8 ;  /* 0x0000000f0e047210 */ /* 0x000fce0007ffe008 */
.L_x_551:
[----:B------:R-:W-:Y:S05]  /*06a0*/  BSYNC.RECONVERGENT B2 ;  /* 0x0000000000027941 */ /* 0x000fea0003800200 */
.L_x_550:
        /* <DEDUP_REMOVED lines=14> */
[----:B------:R-:W3:Y:S01]  /*0790*/  LDG.E R10, desc[UR14][R6.64+0xc00] ;  /* 0x000c000e060a7981 */ /* 0x000ee2000c1e1900 */
[----:B------:R-:W-:Y:S01]  /*07a0*/  VIADD R5, R5, 0x400 ;  /* 0x0000040005057836 */ /* 0x000fe20000000000 */
[----:B--2--5:R-:W-:-:S04]  /*07b0*/  IADD3 R4, PT, PT, R8, R9, R4 ;  /* 0x0000000908047210 */ /* 0x024fc80007ffe004 */
[----:B---3--:R-:W-:-:S07]  /*07c0*/  IADD3 R4, PT, PT, R10, R11, R4 ;  /* 0x0000000b0a047210 */ /* 0x008fce0007ffe004 */
.L_x_553:
[----:B------:R-:W-:Y:S05]  /*07d0*/  BSYNC.RECONVERGENT B2 ;  /* 0x0000000000027941 */ /* 0x000fea0003800200 */
.L_x_552:
[----:B------:R-:W-:Y:S05]  /*07e0*/  @!P1 BRA `(.L_x_546) ;  /* 0x00000000002c9947 */ /* 0x000fea0003800000 */
[----:B------:R-:W0:Y:S01]  /*07f0*/  LDC.64 R6, c[0x0][0x380] ;  /* 0x0000e000ff067b82 */ /* 0x000e220000000a00 */
[----:B------:R-:W-:Y:S02]  /*0800*/  IMAD.U32 R9, RZ, RZ, UR16 ;  /* 0x00000010ff097e24 */ /* 0x000fe4000f8e00ff */
[----:B------:R-:W-:Y:S02]  /*0810*/  IMAD.MOV R2, RZ, RZ, -R2 ;  /* 0x000000ffff027224 */ /* 0x000fe400078e0a02 */
[----:B0-----:R-:W-:-:S07]  /*0820*/  IMAD.WIDE.U32 R6, R9, 0x4000, R6 ;  /* 0x0000400009067825 */ /* 0x001fce00078e0006 */
.L_x_554:
[----:B------:R-:W-:-:S06]  /*0830*/  IMAD.WIDE R8, R5, 0x4, R6 ;  /* 0x0000000405087825 */ /* 0x000fcc00078e0206 */
[----:B------:R-:W2:Y:S01]  /*0840*/  LDG.E R9, desc[UR14][R8.64] ;  /* 0x0000000e08097981 */ /* 0x000ea2000c1e1900 */
[----:B------:R-:W-:Y:S02]  /*0850*/  VIADD R2, R2, 0x1 ;  /* 0x0000000102027836 */ /* 0x000fe40000000000 */
[----:B------:R-:W-:-:S03]  /*0860*/  VIADD R5, R5, 0x100 ;  /* 0x0000010005057836 */ /* 0x000fc60000000000 */
[----:B------:R-:W-:Y:S01]  /*0870*/  ISETP.NE.AND P0, PT, R2, RZ, PT ;  /* 0x000000ff0200720c */ /* 0x000fe20003f05270 */
[----:B--2--5:R-:W-:-:S12]  /*0880*/  IMAD.IADD R4, R9, 0x1, R4 ;  /* 0x0000000109047824 */ /* 0x024fd800078e0204 */
[----:B------:R-:W-:Y:S05]  /*0890*/  @P0 BRA `(.L_x_554) ;  /* 0xfffffffc00e40947 */ /* 0x000fea000383ffff */
.L_x_546:
[----:B------:R-:W-:Y:S05]  /*08a0*/  BSYNC.RECONVERGENT B1 ;  /* 0x0000000000017941 */ /* 0x000fea0003800200 */
.L_x_545:
[----:B------:R-:W-:-:S13]  /*08b0*/  ISETP.GE.AND P0, PT, R0, 0x100, PT ;  /* 0x000001000000780c */ /* 0x000fda0003f06270 */
[----:B------:R-:W-:Y:S05]  /*08c0*/  @!P0 BRA `(.L_x_555) ;  /* 0x0000000000ac8947 */ /* 0x000fea0003800000 */
[----:B------:R-:W1:Y:S01]  /*08d0*/  S2R R8, SR_LANEID ;  /* 0x0000000000087919 */ /* 0x000e620000000000 */
[----:B-----5:R-:W2:Y:S01]  /*08e0*/  SHFL.DOWN PT, R0, R4, 0x1, 0x1f ;  /* 0x08201f0004007f89 */ /* 0x020ea200000e0000 */
[C---:B-1----:R-:W-:Y:S02]  /*08f0*/  ISETP.GT.AND P0, PT, R8.reuse, 0x1e, PT ;  /* 0x0000001e0800780c */ /* 0x042fe40003f04270 */
[----:B------:R-:W-:Y:S02]  /*0900*/  ISETP.NE.AND P1, PT, R8, RZ, PT ;  /* 0x000000ff0800720c */ /* 0x000fe40003f25270 */
[----:B--2---:R-:W-:Y:S02]  /*0910*/  SEL R5, R0, RZ, !P0 ;  /* 0x000000ff00057207 */ /* 0x004fe40004000000 */
[----:B------:R-:W-:-:S03]  /*0920*/  ISETP.GT.AND P0, PT, R8, 0x1d, PT ;  /* 0x0000001d0800780c */ /* 0x000fc60003f04270 */
[----:B------:R-:W-:-:S05]  /*0930*/  IMAD.IADD R5, R5, 0x1, R4 ;  /* 0x0000000105057824 */ /* 0x000fca00078e0204 */
[----:B------:R-:W1:Y:S01]  /*0940*/  SHFL.DOWN PT, R0, R5, 0x2, 0x1f ;  /* 0x08401f0005007f89 */ /* 0x000e6200000e0000 */
[----:B0-----:R-:W0:Y:S01]  /*0950*/  @!P1 S2R R6, SR_CgaCtaId ;  /* 0x0000000000069919 */ /* 0x001e220000008800 */
[----:B-1----:R-:W-:Y:S02]  /*0960*/  SEL R0, R0, RZ, !P0 ;  /* 0x000000ff00007207 */ /* 0x002fe40004000000 */
[----:B------:R-:W-:-:S03]  /*0970*/  ISETP.GT.AND P0, PT, R8, 0x1b, PT ;  /* 0x0000001b0800780c */ /* 0x000fc60003f04270 */
[----:B------:R-:W-:Y:S01]  /*0980*/  IMAD.IADD R0, R5, 0x1, R0 ;  /* 0x0000000105007824 */ /* 0x000fe200078e0200 */
[----:B------:R-:W-:-:S04]  /*0990*/  @!P1 MOV R5, 0x400 ;  /* 0x0000040000059802 */ /* 0x000fc80000000f00 */
[----:B------:R-:W1:Y:S01]  /*09a0*/  SHFL.DOWN PT, R2, R0, 0x4, 0x1f ;  /* 0x08801f0000027f89 */ /* 0x000e6200000e0000 */
[----:B0-----:R-:W-:Y:S02]  /*09b0*/  @!P1 LEA R5, R6, R5, 0x18 ;  /* 0x0000000506059211 */ /* 0x001fe400078ec0ff */
[----:B-1----:R-:W-:Y:S02]  /*09c0*/  SEL R7, R2, RZ, !P0 ;  /* 0x000000ff02077207 */ /* 0x002fe40004000000 */
        /* <DEDUP_REMOVED lines=27> */
.L_x_555:
[----:B------:R-:W-:Y:S01]  /*0b80*/  LOP3.LUT R2, R3, 0x3e0, RZ, 0xc0, !PT ;  /* 0x000003e003027812 */ /* 0x000fe200078ec0ff */
[----:B------:R-:W1:Y:S03]  /*0b90*/  S2R R10, SR_LANEID ;  /* 0x00000000000a7919 */ /* 0x000e660000000000 */
[----:B0-----:R-:W-:Y:S01]  /*0ba0*/  LOP3.LUT R7, RZ, R2, RZ, 0x33, !PT ;  /* 0x00000002ff077212 */ /* 0x001fe200078e33ff */
[----:B------:R-:W-:-:S04]  /*0bb0*/  VIADD R5, R2, 0x20 ;  /* 0x0000002002057836 */ /* 0x000fc80000000000 */
[----:B------:R-:W-:Y:S01]  /*0bc0*/  IMAD.IADD R7, R0, 0x1, R7 ;  /* 0x0000000100077824 */ /* 0x000fe200078e0207 */
[----:B------:R-:W-:-:S04]  /*0bd0*/  ISETP.GT.AND P0, PT, R5, R0, PT ;  /* 0x000000000500720c */ /* 0x000fc80003f04270 */
[----:B------:R-:W-:-:S05]  /*0be0*/  SEL R7, R7, 0x1f, P0 ;  /* 0x0000001f07077807 */ /* 0x000fca0000000000 */
[----:B-----5:R-:W0:Y:S01]  /*0bf0*/  SHFL.DOWN PT, R2, R4, 0x1, R7 ;  /* 0x0820000004027989 */ /* 0x020e2200000e0007 */
[CC--:B-1----:R-:W-:Y:S01]  /*0c00*/  ISETP.GE.AND P0, PT, R10.reuse, R7.reuse, PT ;  /* 0x000000070a00720c */ /* 0x0c2fe20003f06270 */
[C---:B------:R-:W-:Y:S01]  /*0c10*/  VIADD R6, R10.reuse, 0x2 ;  /* 0x000000020a067836 */ /* 0x040fe20000000000 */
[C---:B------:R-:W-:Y:S01]  /*0c20*/  ISETP.NE.AND P1, PT, R10.reuse, RZ, PT ;  /* 0x000000ff0a00720c */ /* 0x040fe20003f25270 */
[----:B------:R-:W-:Y:S01]  /*0c30*/  VIADD R8, R10, 0x4 ;  /* 0x000000040a087836 */ /* 0x000fe20000000000 */
[----:B0-----:R-:W-:Y:S02]  /*0c40*/  SEL R5, R2, RZ, !P0 ;  /* 0x000000ff02057207 */ /* 0x001fe40004000000 */
        /* <DEDUP_REMOVED lines=37> */
[----:B------:R-:W3:Y:S01]  /*0ea0*/  LDS.64 R10, [UR4+0x20] ;  /* 0x00002004ff0a7984 */ /* 0x000ee20008000a00 */
[----:B0-----:R-:W-:Y:S02]  /*0eb0*/  SEL R4, R4, RZ, P2 ;  /* 0x000000ff04047207 */ /* 0x001fe40001000000 */
[----:B------:R-:W-:-:S02]  /*0ec0*/  ISETP.GT.AND P2, PT, R0, 0x60, PT ;  /* 0x000000600000780c */ /* 0x000fc40003f44270 */
[----:B--2---:R-:W-:Y:S02]  /*0ed0*/  SEL R2, R2, RZ, P1 ;  /* 0x000000ff02027207 */ /* 0x004fe40000800000 */
        /* <DEDUP_REMOVED lines=8> */
[----:B---3--:R-:W-:Y:S02]  /*0f60*/  SEL R10, R10, RZ, P2 ;  /* 0x000000ff0a0a7207 */ /* 0x008fe40001000000 */
[----:B------:R-:W-:Y:S02]  /*0f70*/  SEL R11, R11, RZ, P3 ;  /* 0x000000ff0b0b7207 */ /* 0x000fe40001800000 */
[----:B------:R-:W-:-:S05]  /*0f80*/  IADD3 R2, PT, PT, R10, R2, R7 ;  /* 0x000000020a027210 */ /* 0x000fca0007ffe007 */
[----:B-1----:R-:W-:Y:S01]  /*0f90*/  IMAD.IADD R9, R2, 0x1, R11 ;  /* 0x0000000102097824 */ /* 0x002fe200078e020b */
[----:B------:R-:W-:Y:S06]  /*0fa0*/  BRA `(.L_x_556) ;  /* 0x0000001000247947 */ /* 0x000fec0003800000 */
.L_x_542:
[----:B------:R-:W0:Y:S01]  /*0fb0*/  S2R R0, SR_TID.X ;  /* 0x0000000000007919 */ /* 0x000e220000002100 */
[----:B------:R-:W1:Y:S01]  /*0fc0*/  LDC.64 R4, c[0x0][0x380] ;  /* 0x0000e000ff047b82 */ /* 0x000e620000000a00 */
[----:B0-----:R-:W-:-:S04]  /*0fd0*/  VIADD R7, R0, UR7 ;  /* 0x0000000700077c36 */ /* 0x001fc80008000000 */
[----:B-1----:R-:W-:-:S05]  /*0fe0*/  IMAD.WIDE.U32 R4, R7, 0x4, R4 ;  /* 0x0000000407047825 */ /* 0x002fca00078e0004 */
[----:B------:R-:W2:Y:S04]  /*0ff0*/  LDG.E R6, desc[UR14][R4.64] ;  /* 0x0000000e04067981 */ /* 0x000ea8000c1e1900 */
        /* <DEDUP_REMOVED lines=15> */
[----:B------:R-:W-:-:S04]  /*10f0*/  ISETP.GE.U32.AND P0, PT, R23, UR5, PT ;  /* 0x0000000517007c0c */ /* 0x000fc8000bf06070 */
[----:B------:R-:W-:Y:S02]  /*1100*/  ISETP.GE.U32.AND.EX P0, PT, R22, UR4, PT, P0 ;  /* 0x0000000416007c0c */ /* 0x000fe4000bf06100 */
[----:B--2---:R-:W-:-:S04]  /*1110*/  IADD3 R6, PT, PT, R8, R7, R6 ;  /* 0x0000000708067210 */ /* 0x004fc80007ffe006 */
[----:B---3--:R-:W-:-:S04]  /*1120*/  IADD3 R6, PT, PT, R10, R9, R6 ;  /* 0x000000090a067210 */ /* 0x008fc80007ffe006 */
[----:B----4-:R-:W-:-:S04]  /*1130*/  IADD3 R6, PT, PT, R12, R11, R6 ;  /* 0x0000000b0c067210 */ /* 0x010fc80007ffe006 */
[----:B-----5:R-:W-:-:S04]  /*1140*/  IADD3 R6, PT, PT, R14, R13, R6 ;  /* 0x0000000d0e067210 */ /* 0x020fc80007ffe006 */
[----:B------:R-:W-:-:S04]  /*1150*/  IADD3 R6, PT, PT, R16, R15, R6 ;  /* 0x0000000f10067210 */ /* 0x000fc80007ffe006 */
[----:B------:R-:W-:-:S04]  /*1160*/  IADD3 R6, PT, PT, R18, R17, R6 ;  /* 0x0000001112067210 */ /* 0x000fc80007ffe006 */
        /* <DEDUP_REMOVED lines=10> */
[----:B------:R-:W-:Y:S01]  /*1210*/  UMOV UR6, UR5 ;  /* 0x0000000500067c82 */ /* 0x000fe20008000000 */
[----:B------:R-:W-:Y:S01]  /*1220*/  IADD3 R11, P2, PT, R0, UR8, RZ ;  /* 0x00000008000b7c10 */ /* 0x000fe2000ff5e0ff */
[----:B------:R-:W-:Y:S01]  /*1230*/  UMOV UR4, URZ ;  /* 0x000000ff00047c82 */ /* 0x000fe20008000000 */
[----:B------:R-:W-:Y:S01]  /*1240*/  IADD3 R5, PT, PT, R2, -UR5, R5 ;  /* 0x8000000502057c10 */ /* 0x000fe2000fffe005 */
[----:B------:R-:W-:Y:S01]  /*1250*/  IMAD.U32 R10, RZ, RZ, UR9 ;  /* 0x00000009ff0a7e24 */ /* 0x000fe2000f8e00ff */
[----:B------:R-:W-:Y:S01]  /*1260*/  UMOV UR10, UR8 ;  /* 0x00000008000a7c82 */ /* 0x000fe20008000000 */
[----:B------:R-:W-:-:S02]  /*1270*/  IMAD.X R4, RZ, RZ, UR9, P2 ;  /* 0x00000009ff047e24 */ /* 0x000fc400090e06ff */
[----:B------:R-:W-:Y:S01]  /*1280*/  VIADD R7, R5, -UR7 ;  /* 0x8000000705077c36 */ /* 0x000fe20008000000 */
[----:B------:R-:W-:Y:S01]  /*1290*/  ISETP.GT.U32.AND.EX P0, PT, R10, R9, PT, P0 ;  /* 0x000000090a00720c */ /* 0x000fe20003f04100 */
[----:B------:R-:W-:Y:S01]  /*12a0*/  UMOV UR7, UR9 ;  /* 0x0000000900077c82 */ /* 0x000fe20008000000 */
[----:B0-----:R-:W-:-:S04]  /*12b0*/  LEA R6, P1, R11, UR12, 0x2 ;  /* 0x0000000c0b067c11 */ /* 0x001fc8000f8210ff */
[----:B------:R-:W-:Y:S02]  /*12c0*/  IADD3 R6, P2, PT, R6, 0x2000, RZ ;  /* 0x0000200006067810 */ /* 0x000fe40007f5e0ff */
[----:B------:R-:W-:-:S05]  /*12d0*/  LEA.HI.X R11, R11, UR13, R4, 0x2, P1 ;  /* 0x0000000d0b0b7c11 */ /* 0x000fca00088f1404 */
[----:B------:R-:W-:Y:S01]  /*12e0*/  IMAD.X R11, RZ, RZ, R11, P2 ;  /* 0x000000ffff0b7224 */ /* 0x000fe200010e060b */
[----:B------:R-:W-:Y:S06]  /*12f0*/  @P0 BRA `(.L_x_558) ;  /* 0x0000000000d40947 */ /* 0x000fec0003800000 */
[----:B------:R-:W0:Y:S01]  /*1300*/  LDC.64 R2, c[0x0][0x3b8] ;  /* 0x0000ee00ff027b82 */ /* 0x000e220000000a00 */
[----:B------:R-:W1:Y:S01]  /*1310*/  LDCU.64 UR12, c[0x0][0x380] ;  /* 0x00007000ff0c77ac */ /* 0x000e620008000a00 */
[----:B------:R-:W-:Y:S01]  /*1320*/  NOP ;  /* 0x0000000000007918 */ /* 0x000fe20000000000 */
.L_x_559:
[----:B------:R-:W-:-:S05]  /*1330*/  IADD3 R5, P0, PT, R0, UR8, RZ ;  /* 0x0000000800057c10 */ /* 0x000fca000ff1e0ff */
[----:B------:R-:W-:Y:S01]  /*1340*/  IMAD.X R10, RZ, RZ, UR9, P0 ;  /* 0x00000009ff0a7e24 */ /* 0x000fe200080e06ff */
[----:B-1----:R-:W-:-:S04]  /*1350*/  LEA R4, P0, R5, UR12, 0x2 ;  /* 0x0000000c05047c11 */ /* 0x002fc8000f8010ff */
[----:B------:R-:W-:-:S05]  /*1360*/  LEA.HI.X R5, R5, UR13, R10, 0x2, P0 ;  /* 0x0000000d05057c11 */ /* 0x000fca00080f140a */
        /* <DEDUP_REMOVED lines=16> */
[----:B------:R-:W-:-:S02]  /*1470*/  USHF.R.S32.HI UR11, URZ, 0x1f, UR5 ;  /* 0x0000001fff0b7899 */ /* 0x000fc40008011405 */
[----:B------:R-:W-:-:S04]  /*1480*/  UIADD3 UR6, UP0, UPT, UR5, UR10, URZ ;  /* 0x0000000a05067290 */ /* 0x000fc8000ff1e0ff */
[----:B------:R-:W-:Y:S01]  /*1490*/  UIADD3.X UR7, UPT, UPT, UR11, UR7, URZ, UP0, !UPT ;  /* 0x000000070b077290 */ /* 0x000fe200087fe4ff */
[----:B--2---:R-:W-:Y:S02]  /*14a0*/  IADD3 R22, PT, PT, R22, R23, R8 ;  /* 0x0000001716167210 */ /* 0x004fe40007ffe008 */
[----:B0-----:R-:W-:-:S04]  /*14b0*/  IADD3 R8, P1, PT, R2, -UR8, RZ ;  /* 0x8000000802087c10 */ /* 0x001fc8000ff3e0ff */
[----:B------:R-:W-:Y:S02]  /*14c0*/  ISETP.GE.U32.AND P0, PT, R8, UR5, PT ;  /* 0x0000000508007c0c */ /* 0x000fe4000bf06070 */
[----:B---3--:R-:W-:Y:S02]  /*14d0*/  IADD3 R22, PT, PT, R25, R24, R22 ;  /* 0x0000001819167210 */ /* 0x008fe40007ffe016 */
[----:B-1----:R-:W-:-:S04]  /*14e0*/  IADD3.X R4, PT, PT, R3, ~UR9, RZ, P1, !PT ;  /* 0x8000000903047c10 */ /* 0x002fc80008ffe4ff */
[----:B------:R-:W-:Y:S02]  /*14f0*/  ISETP.GE.U32.AND.EX P0, PT, R4, UR11, PT, P0 ;  /* 0x0000000b04007c0c */ /* 0x000fe4000bf06100 */
[----:B----4-:R-:W-:-:S04]  /*1500*/  IADD3 R22, PT, PT, R27, R26, R22 ;  /* 0x0000001a1b167210 */ /* 0x010fc80007ffe016 */
[----:B-----5:R-:W-:-:S04]  /*1510*/  IADD3 R18, PT, PT, R19, R18, R22 ;  /* 0x0000001213127210 */ /* 0x020fc80007ffe016 */
[----:B------:R-:W-:-:S04]  /*1520*/  IADD3 R10, PT, PT, R10, R15, R18 ;  /* 0x0000000f0a0a7210 */ /* 0x000fc80007ffe012 */
[----:B------:R-:W-:-:S04]  /*1530*/  IADD3 R10, PT, PT, R16, R17, R10 ;  /* 0x00000011100a7210 */ /* 0x000fc80007ffe00a */
[----:B------:R-:W-:-:S04]  /*1540*/  IADD3 R10, PT, PT, R13, R14, R10 ;  /* 0x0000000e0d0a7210 */ /* 0x000fc80007ffe00a */
[----:B------:R-:W-:Y:S01]  /*1550*/  IADD3 R8, PT, PT, R21, R12, R10 ;  /* 0x0000000c15087210 */ /* 0x000fe20007ffe00a */
[----:B------:R-:W-:Y:S06]  /*1560*/  @!P0 BRA `(.L_x_557) ;  /* 0x00000008000c8947 */ /* 0x000fec0003800000 */
[----:B------:R-:W-:Y:S02]  /*1570*/  UIADD3 UR8, UP0, UPT, UR5, UR8, URZ ;  /* 0x0000000805087290 */ /* 0x000fe4000ff1e0ff */
[----:B------:R-:W-:Y:S01]  /*1580*/  IMAD.U32 R5, RZ, RZ, UR5 ;  /* 0x00000005ff057e24 */ /* 0x000fe2000f8e00ff */
[----:B------:R-:W-:Y:S01]  /*1590*/  UIADD3 UR4, UPT, UPT, UR4, 0x1, URZ ;  /* 0x0000000104047890 */ /* 0x000fe2000fffe0ff */
[----:B------:R-:W-:Y:S01]  /*15a0*/  IMAD.MOV.U32 R10, RZ, RZ, R6 ;  /* 0x000000ffff0a7224 */ /* 0x000fe200078e0006 */
[----:B------:R-:W-:Y:S01]  /*15b0*/  UIADD3.X UR9, UPT, UPT, UR11, UR9, URZ, UP0, !UPT ;  /* 0x000000090b097290 */ /* 0x000fe200087fe4ff */
[----:B------:R-:W-:Y:S01]  /*15c0*/  VIADD R7, R7, -UR5 ;  /* 0x8000000507077c36 */ /* 0x000fe20008000000 */
[----:B------:R-:W-:Y:S01]  /*15d0*/  ISETP.LT.U32.AND P0, PT, R20, UR8, PT ;  /* 0x0000000814007c0c */ /* 0x000fe2000bf01070 */
[----:B------:R-:W-:Y:S01]  /*15e0*/  IMAD.WIDE R10, R5, 0x4, R10 ;  /* 0x00000004050a7825 */ /* 0x000fe200078e020a */
[----:B------:R-:W-:-:S03]  /*15f0*/  UMOV UR10, UR6 ;  /* 0x00000006000a7c82 */ /* 0x000fc60008000000 */
[----:B------:R-:W-:Y:S02]  /*1600*/  IMAD.U32 R4, RZ, RZ, UR9 ;  /* 0x00000009ff047e24 */ /* 0x000fe4000f8e00ff */
[----:B------:R-:W-:-:S03]  /*1610*/  IMAD.MOV.U32 R6, RZ, RZ, R10 ;  /* 0x000000ffff067224 */ /* 0x000fc600078e000a */
[----:B------:R-:W-:-:S13]  /*1620*/  ISETP.GT.U32.AND.EX P0, PT, R4, R9, PT, P0 ;  /* 0x000000090400720c */ /* 0x000fda0003f04100 */
[----:B------:R-:W-:Y:S05]  /*1630*/  @!P0 BRA `(.L_x_559) ;  /* 0xfffffffc003c8947 */ /* 0x000fea000383ffff */
[----:B------:R-:W-:-:S05]  /*1640*/  UMOV UR6, UR5 ;  /* 0x0000000500067c82 */ /* 0x000fca0008000000 */
.L_x_558:
        /* <DEDUP_REMOVED lines=10> */
[----:B------:R-:W-:Y:S02]  /*16f0*/  BSSY.RECONVERGENT B2, `(.L_x_561) ;  /* 0x000002e000027945 */ /* 0x000fe40003800200 */
[----:B------:R-:W-:-:S06]  /*1700*/  UIADD3 UR5, UPT, UPT, UR5, UR6, URZ ;  /* 0x0000000605057290 */ /* 0x000fcc000fffe0ff */
[----:B------:R-:W-:Y:S01]  /*1710*/  IADD3 R2, PT, PT, R2, -UR5, R3 ;  /* 0x8000000502027c10 */ /* 0x000fe2000fffe003 */
[----:B0-----:R-:W-:-:S04]  /*1720*/  IMAD R3, R4, UR4, RZ ;  /* 0x0000000404037c24 */ /* 0x001fc8000f8e02ff */
[----:B------:R-:W-:-:S05]  /*1730*/  IMAD R2, R3, -0x1000, R2 ;  /* 0xfffff00003027824 */ /* 0x000fca00078e0202 */
[C---:B------:R-:W-:Y:S02]  /*1740*/  ISETP.GE.U32.AND P0, PT, R2.reuse, 0xf00, PT ;  /* 0x00000f000200780c */ /* 0x040fe40003f06070 */
[----:B------:R-:W-:Y:S01]  /*1750*/  LEA.HI R20, R2, 0x1, RZ, 0x18 ;  /* 0x0000000102147811 */ /* 0x000fe200078fc0ff */
[----:B------:R-:W-:-:S03]  /*1760*/  IMAD.MOV.U32 R2, RZ, RZ, R0 ;  /* 0x000000ffff027224 */ /* 0x000fc600078e0000 */
[----:B------:R-:W-:-:S04]  /*1770*/  LOP3.LUT R21, R20, 0xf, RZ, 0xc0, !PT ;  /* 0x0000000f14157812 */ /* 0x000fc800078ec0ff */
[----:B------:R-:W-:-:S03]  /*1780*/  ISETP.NE.AND P1, PT, R21, RZ, PT ;  /* 0x000000ff1500720c */ /* 0x000fc60003f25270 */
[----:B------:R-:W-:Y:S10]  /*1790*/  @!P0 BRA `(.L_x_562) ;  /* 0x00000000008c8947 */ /* 0x000ff40003800000 */
[----:B------:R-:W-:-:S04]  /*17a0*/  LEA.HI R2, R7, 0x1, RZ, 0x18 ;  /* 0x0000000107027811 */ /* 0x000fc800078fc0ff */
[----:B------:R-:W-:Y:S01]  /*17b0*/  LOP3.LUT R3, R2, 0x1fffff0, RZ, 0xc0, !PT ;  /* 0x01fffff002037812 */ /* 0x000fe200078ec0ff */
[----:B------:R-:W-:-:S04]  /*17c0*/  IMAD.MOV.U32 R2, RZ, RZ, R0 ;  /* 0x000000ffff027224 */ /* 0x000fc800078e0000 */
[----:B------:R-:W-:-:S07]  /*17d0*/  IMAD.MOV R3, RZ, RZ, -R3 ;  /* 0x000000ffff037224 */ /* 0x000fce00078e0a03 */
.L_x_563:
[----:B------:R-:W-:-:S05]  /*17e0*/  IMAD.MOV.U32 R10, RZ, RZ, R6 ;  /* 0x000000ffff0a7224 */ /* 0x000fca00078e0006 */
        /* <DEDUP_REMOVED lines=16> */
[----:B------:R-:W-:-:S02]  /*18f0*/  VIADD R3, R3, 0x10 ;  /* 0x0000001003037836 */ /* 0x000fc40000000000 */
[----:B------:R-:W-:-:S03]  /*1900*/  VIADD R2, R2, 0x1000 ;  /* 0x0000100002027836 */ /* 0x000fc60000000000 */
[----:B------:R-:W-:Y:S02]  /*1910*/  ISETP.NE.AND P0, PT, R3, RZ, PT ;  /* 0x000000ff0300720c */ /* 0x000fe40003f05270 */
[----:B--2---:R-:W-:-:S04]  /*1920*/  IADD3 R14, PT, PT, R14, R15, R8 ;  /* 0x0000000f0e0e7210 */ /* 0x004fc80007ffe008 */
[----:B---3--:R-:W-:-:S04]  /*1930*/  IADD3 R14, PT, PT, R16, R17, R14 ;  /* 0x00000011100e7210 */ /* 0x008fc80007ffe00e */
[----:B----4-:R-:W-:-:S04]  /*1940*/  IADD3 R14, PT, PT, R18, R19, R14 ;  /* 0x00000013120e7210 */ /* 0x010fc80007ffe00e */
[----:B-----5:R-:W-:-:S04]  /*1950*/  IADD3 R14, PT, PT, R22, R23, R14 ;  /* 0x00000017160e7210 */ /* 0x020fc80007ffe00e */
[----:B------:R-:W-:-:S04]  /*1960*/  IADD3 R14, PT, PT, R24, R25, R14 ;  /* 0x00000019180e7210 */ /* 0x000fc80007ffe00e */
[----:B------:R-:W-:Y:S02]  /*1970*/  IADD3 R13, PT, PT, R6, R13, R14 ;  /* 0x0000000d060d7210 */ /* 0x000fe40007ffe00e */
[----:B------:R-:W-:-:S05]  /*1980*/  IADD3 R6, P2, PT, R10, 0x4000, RZ ;  /* 0x000040000a067810 */ /* 0x000fca0007f5e0ff */
[----:B0-----:R-:W-:Y:S01]  /*1990*/  IMAD.X R11, RZ, RZ, R11, P2 ;  /* 0x000000ffff0b7224 */ /* 0x001fe200010e060b */
[----:B------:R-:W-:-:S04]  /*19a0*/  IADD3 R9, PT, PT, R12, R9, R13 ;  /* 0x000000090c097210 */ /* 0x000fc80007ffe00d */
[----:B------:R-:W-:Y:S01]  /*19b0*/  IADD3 R8, PT, PT, R5, R4, R9 ;  /* 0x0000000405087210 */ /* 0x000fe20007ffe009 */
[----:B------:R-:W-:Y:S06]  /*19c0*/  @P0 BRA `(.L_x_563) ;  /* 0xfffffffc00840947 */ /* 0x000fec000383ffff */
.L_x_562:
[----:B------:R-:W-:Y:S05]  /*19d0*/  BSYNC.RECONVERGENT B2 ;  /* 0x0000000000027941 */ /* 0x000fea0003800200 */
.L_x_561:
[----:B------:R-:W-:Y:S05]  /*19e0*/  @!P1 BRA `(.L_x_560) ;  /* 0x0000000000e89947 */ /* 0x000fea0003800000 */
[----:B------:R-:W-:Y:S01]  /*19f0*/  ISETP.GE.U32.AND P0, PT, R21, 0x8, PT ;  /* 0x000000081500780c */ /* 0x000fe20003f06070 */
[----:B------:R-:W-:Y:S01]  /*1a00*/  BSSY.RECONVERGENT B2, `(.L_x_564) ;  /* 0x0000015000027945 */ /* 0x000fe20003800200 */
[----:B------:R-:W-:-:S04]  /*1a10*/  LOP3.LUT R15, R20, 0x7, RZ, 0xc0, !PT ;  /* 0x00000007140f7812 */ /* 0x000fc800078ec0ff */
[----:B------:R-:W-:-:S07]  /*1a20*/  ISETP.NE.AND P1, PT, R15, RZ, PT ;  /* 0x000000ff0f00720c */ /* 0x000fce0003f25270 */
[----:B------:R-:W-:Y:S06]  /*1a30*/  @!P0 BRA `(.L_x_565) ;  /* 0x0000000000448947 */ /* 0x000fec0003800000 */
[----:B------:R-:W-:-:S05]  /*1a40*/  IADD3 R3, P0, PT, R2, UR8, RZ ;  /* 0x0000000802037c10 */ /* 0x000fca000ff1e0ff */
[----:B------:R-:W-:Y:S01]  /*1a50*/  IMAD.X R6, RZ, RZ, UR9, P0 ;  /* 0x00000009ff067e24 */ /* 0x000fe200080e06ff */
[----:B------:R-:W-:-:S04]  /*1a60*/  LEA R4, P0, R3, UR12, 0x2 ;  /* 0x0000000c03047c11 */ /* 0x000fc8000f8010ff */
        /* <DEDUP_REMOVED lines=9> */
[----:B------:R-:W-:Y:S01]  /*1b00*/  VIADD R2, R2, 0x800 ;  /* 0x0000080002027836 */ /* 0x000fe20000000000 */
[----:B--2---:R-:W-:-:S04]  /*1b10*/  IADD3 R3, PT, PT, R6, R3, R8 ;  /* 0x0000000306037210 */ /* 0x004fc80007ffe008 */
[----:B---3--:R-:W-:-:S04]  /*1b20*/  IADD3 R3, PT, PT, R9, R10, R3 ;  /* 0x0000000a09037210 */ /* 0x008fc80007ffe003 */
[----:B----4-:R-:W-:-:S04]  /*1b30*/  IADD3 R3, PT, PT, R11, R12, R3 ;  /* 0x0000000c0b037210 */ /* 0x010fc80007ffe003 */
[----:B-----5:R-:W-:-:S07]  /*1b40*/  IADD3 R8, PT, PT, R13, R14, R3 ;  /* 0x0000000e0d087210 */ /* 0x020fce0007ffe003 */
.L_x_565:
[----:B------:R-:W-:Y:S05]  /*1b50*/  BSYNC.RECONVERGENT B2 ;  /* 0x0000000000027941 */ /* 0x000fea0003800200 */
.L_x_564:
[----:B------:R-:W-:Y:S05]  /*1b60*/  @!P1 BRA `(.L_x_560) ;  /* 0x0000000000889947 */ /* 0x000fea0003800000 */
[----:B------:R-:W-:Y:S01]  /*1b70*/  ISETP.GE.U32.AND P0, PT, R15, 0x4, PT ;  /* 0x000000040f00780c */ /* 0x000fe20003f06070 */
[----:B------:R-:W-:Y:S01]  /*1b80*/  BSSY.RECONVERGENT B2, `(.L_x_566) ;  /* 0x000000e000027945 */ /* 0x000fe20003800200 */
[----:B------:R-:W-:-:S11]  /*1b90*/  LOP3.LUT P1, RZ, R20, 0x3, RZ, 0xc0, !PT ;  /* 0x0000000314ff7812 */ /* 0x000fd6000782c0ff */
[----:B------:R-:W-:Y:S05]  /*1ba0*/  @!P0 BRA `(.L_x_567) ;  /* 0x00000000002c8947 */ /* 0x000fea0003800000 */
[----:B------:R-:W-:-:S05]  /*1bb0*/  IADD3 R3, P0, PT, R2, UR8, RZ ;  /* 0x0000000802037c10 */ /* 0x000fca000ff1e0ff */
[----:B------:R-:W-:Y:S01]  /*1bc0*/  IMAD.X R6, RZ, RZ, UR9, P0 ;  /* 0x00000009ff067e24 */ /* 0x000fe200080e06ff */
[----:B------:R-:W-:-:S04]  /*1bd0*/  LEA R4, P0, R3, UR12, 0x2 ;  /* 0x0000000c03047c11 */ /* 0x000fc8000f8010ff */
[----:B------:R-:W-:-:S05]  /*1be0*/  LEA.HI.X R5, R3, UR13, R6, 0x2, P0 ;  /* 0x0000000d03057c11 */ /* 0x000fca00080f1406 */
[----:B------:R-:W2:Y:S04]  /*1bf0*/  LDG.E R3, desc[UR14][R4.64] ;  /* 0x0000000e04037981 */ /* 0x000ea8000c1e1900 */
[----:B------:R-:W2:Y:S04]  /*1c00*/  LDG.E R6, desc[UR14][R4.64+0x400] ;  /* 0x0004000e04067981 */ /* 0x000ea8000c1e1900 */
[----:B------:R-:W3:Y:S04]  /*1c10*/  LDG.E R10, desc[UR14][R4.64+0x800] ;  /* 0x0008000e040a7981 */ /* 0x000ee8000c1e1900 */
[----:B------:R-:W3:Y:S01]  /*1c20*/  LDG.E R9, desc[UR14][R4.64+0xc00] ;  /* 0x000c000e04097981 */ /* 0x000ee2000c1e1900 */
[----:B------:R-:W-:Y:S01]  /*1c30*/  VIADD R2, R2, 0x400 ;  /* 0x0000040002027836 */ /* 0x000fe20000000000 */
[----:B--2---:R-:W-:-:S04]  /*1c40*/  IADD3 R3, PT, PT, R6, R3, R8 ;  /* 0x0000000306037210 */ /* 0x004fc80007ffe008 */
[----:B---3--:R-:W-:-:S07]  /*1c50*/  IADD3 R8, PT, PT, R9, R10, R3 ;  /* 0x0000000a09087210 */ /* 0x008fce0007ffe003 */
.L_x_567:
[----:B------:R-:W-:Y:S05]  /*1c60*/  BSYNC.RECONVERGENT B2 ;  /* 0x0000000000027941 */ /* 0x000fea0003800200 */
.L_x_566:
[----:B------:R-:W-:Y:S05]  /*1c70*/  @!P1 BRA `(.L_x_560) ;  /* 0x0000000000449947 */ /* 0x000fea0003800000 */
[----:B------:R-:W-:Y:S02]  /*1c80*/  LOP3.LUT R7, R7, 0xffff, RZ, 0xc0, !PT ;  /* 0x0000ffff07077812 */ /* 0x000fe400078ec0ff */
[----:B------:R-:W-:Y:S02]  /*1c90*/  IADD3 R6, P0, PT, R2, UR10, RZ ;  /* 0x0000000a02067c10 */ /* 0x000fe4000ff1e0ff */
[----:B------:R-:W-:Y:S02]  /*1ca0*/  LEA.HI R2, R7, 0x1, RZ, 0x18 ;  /* 0x0000000107027811 */ /* 0x000fe400078fc0ff */
[----:B------:R-:W-:Y:S01]  /*1cb0*/  LEA R5, P1, R6, UR12, 0x2 ;  /* 0x0000000c06057c11 */ /* 0x000fe2000f8210ff */
[----:B------:R-:W-:Y:S01]  /*1cc0*/  IMAD.X R3, RZ, RZ, UR7, P0 ;  /* 0x00000007ff037e24 */ /* 0x000fe200080e06ff */
[----:B------:R-:W-:-:S04]  /*1cd0*/  LOP3.LUT R2, R2, 0x3, RZ, 0xc0, !PT ;  /* 0x0000000302027812 */ /* 0x000fc800078ec0ff */
[----:B------:R-:W-:Y:S01]  /*1ce0*/  LEA.HI.X R6, R6, UR13, R3, 0x2, P1 ;  /* 0x0000000d06067c11 */ /* 0x000fe200088f1403 */
[----:B------:R-:W-:-:S07]  /*1cf0*/  IMAD.MOV R4, RZ, RZ, -R2 ;  /* 0x000000ffff047224 */ /* 0x000fce00078e0a02 */
.L_x_568:
[----:B------:R-:W-:Y:S02]  /*1d00*/  IMAD.MOV.U32 R3, RZ, RZ, R6 ;  /* 0x000000ffff037224 */ /* 0x000fe400078e0006 */
[----:B------:R-:W-:-:S05]  /*1d10*/  IMAD.MOV.U32 R2, RZ, RZ, R5 ;  /* 0x000000ffff027224 */ /* 0x000fca00078e0005 */
[----:B------:R-:W2:Y:S01]  /*1d20*/  LDG.E R3, desc[UR14][R2.64] ;  /* 0x0000000e02037981 */ /* 0x000ea2000c1e1900 */
[----:B------:R-:W-:Y:S01]  /*1d30*/  VIADD R4, R4, 0x1 ;  /* 0x0000000104047836 */ /* 0x000fe20000000000 */
[----:B------:R-:W-:-:S04]  /*1d40*/  IADD3 R5, P1, PT, R5, 0x400, RZ ;  /* 0x0000040005057810 */ /* 0x000fc80007f3e0ff */
[----:B------:R-:W-:Y:S01]  /*1d50*/  ISETP.NE.AND P0, PT, R4, RZ, PT ;  /* 0x000000ff0400720c */ /* 0x000fe20003f05270 */
[----:B------:R-:W-:Y:S02]  /*1d60*/  IMAD.X R6, RZ, RZ, R6, P1 ;  /* 0x000000ffff067224 */ /* 0x000fe400008e0606 */
[----:B--2---:R-:W-:-:S10]  /*1d70*/  IMAD.IADD R8, R3, 0x1, R8 ;  /* 0x0000000103087824 */ /* 0x004fd400078e0208 */
[----:B------:R-:W-:Y:S05]  /*1d80*/  @P0 BRA `(.L_x_568) ;  /* 0xfffffffc00dc0947 */ /* 0x000fea000383ffff */
.L_x_560:
[----:B------:R-:W-:Y:S05]  /*1d90*/  BSYNC.RECONVERGENT B1 ;  /* 0x0000000000017941 */ /* 0x000fea0003800200 */
.L_x_557:
        /* <DEDUP_REMOVED lines=37> */
[----:B0-----:R-:W0:Y:S01]  /*1ff0*/  LDS.64 R2, [UR4+0x20] ;  /* 0x00002004ff027984 */ /* 0x001e220008000a00 */
[----:B-1----:R-:W-:-:S04]  /*2000*/  IADD3 R0, PT, PT, R4, R0, R9 ;  /* 0x0000000004007210 */ /* 0x002fc80007ffe009 */
[----:B------:R-:W-:-:S04]  /*2010*/  IADD3 R0, PT, PT, R6, R0, R5 ;  /* 0x0000000006007210 */ /* 0x000fc80007ffe005 */
[----:B0-----:R-:W-:-:S05]  /*2020*/  IADD3 R0, PT, PT, R2, R0, R7 ;  /* 0x0000000002007210 */ /* 0x001fca0007ffe007 */
[----:B------:R-:W-:-:S07]  /*2030*/  IMAD.IADD R9, R0, 0x1, R3 ;  /* 0x0000000100097824 */ /* 0x000fce00078e0203 */
.L_x_556:
[----:B------:R-:W-:Y:S05]  /*2040*/  BSYNC.RECONVERGENT B0 ;  /* 0x0000000000007941 */ /* 0x000fea0003800200 */
.L_x_541:
[----:B------:R-:W-:Y:S05]  /*2050*/  @P0 EXIT ;  /* 0x000000000000094d */ /* 0x000fea0003800000 */
[----:B------:R-:W3:Y:S02]  /*2060*/  LDCU.64 UR4, c[0x0][0x388] ;  /* 0x00007100ff0477ac */ /* 0x000ee40008000a00 */
[----:B---3--:R-:W-:-:S06]  /*2070*/  UIMAD.WIDE.U32 UR4, UR16, 0x4, UR4 ;  /* 0x00000004100478a5 */ /* 0x008fcc000f8e0004 */
[----:B0-----:R-:W-:Y:S02]  /*2080*/  IMAD.U32 R2, RZ, RZ, UR4 ;  /* 0x00000004ff027e24 */ /* 0x001fe4000f8e00ff */
[----:B------:R-:W-:-:S05]  /*2090*/  IMAD.U32 R3, RZ, RZ, UR5 ;  /* 0x00000005ff037e24 */ /* 0x000fca000f8e00ff */
[----:B------:R-:W-:Y:S01]  /*20a0*/  STG.E desc[UR14][R2.64], R9 ;  /* 0x0000000902007986 */ /* 0x000fe2000c10190e */
[----:B------:R-:W-:Y:S05]  /*20b0*/  EXIT ;  /* 0x000000000000794d */ /* 0x000fea0003800000 */
.L_x_569:
        /* <DEDUP_REMOVED lines=12> */
.L_x_795:


//--------------------- .text._ZN3cub18CUB_300001_SM_10006detail6reduce28DeviceReduceSingleTileKernelINS2_10policy_hubIiyN4cuda3std3__44plusIiEEE10Policy1000EN6thrust24THRUST_300001_SM_1000_NS6detail15normal_iteratorINSD_10device_ptrIiEEEEPiyS9_iiNS7_10__identityEEEvT0_T1_T2_T3_T4_T6_ --------------------------
	.section	.text._ZN3cub18CUB_300001_SM_10006detail6reduce28DeviceReduceSingleTileKernelINS2_10policy_hubIiyN4cuda3std3__44plusIiEEE10Policy1000EN6thrust24THRUST_300001_SM_1000_NS6detail15normal_iteratorINSD_10device_ptrIiEEEEPiyS9_iiNS7_10__identityEEEvT0_T1_T2_T3_T4_T6_,"ax",@progbits
	.align	128
        .global         _ZN3cub18CUB_300001_SM_10006detail6reduce28DeviceReduceSingleTileKernelINS2_10policy_hubIiyN4cuda3std3__44plusIiEEE10Policy1000EN6thrust24THRUST_300001_SM_1000_NS6detail15normal_iteratorINSD_10device_ptrIiEEEEPiyS9_iiNS7_10__identityEEEvT0_T1_T2_T3_T4_T6_
        .type           _ZN3cub18CUB_300001_SM_10006detail6reduce28DeviceReduceSingleTileKernelINS2_10policy_hubIiyN4cuda3std3__44plusIiEEE10Policy1000EN6thrust24THRUST_300001_SM_1000_NS6detail15normal_iteratorINSD_10device_ptrIiEEEEPiyS9_iiNS7_10__identityEEEvT0_T1_T2_T3_T4_T6_,@function
        .size           _ZN3cub18CUB_300001_SM_10006detail6reduce28DeviceReduceSingleTileKernelINS2_10policy_hubIiyN4cuda3std3__44plusIiEEE10Policy1000EN6thrust24THRUST_300001_SM_1000_NS6detail15normal_iteratorINSD_10device_ptrIiEEEEPiyS9_iiNS7_10__identityEEEvT0_T1_T2_T3_T4_T6_,(.L_x_796 - _ZN3cub18CUB_300001_SM_10006detail6reduce28DeviceReduceSingleTileKernelINS2_10policy_hubIiyN4cuda3std3__44plusIiEEE10Policy1000EN6thrust24THRUST_300001_SM_1000_NS6detail15normal_iteratorINSD_10device_ptrIiEEEEPiyS9_iiNS7_10__identityEEEvT0_T1_T2_T3_T4_T6_)
        .other          _ZN3cub18CUB_300001_SM_10006detail6reduce28DeviceReduceSingleTileKernelINS2_10policy_hubIiyN4cuda3std3__44plusIiEEE10Policy1000EN6thrust24THRUST_300001_SM_1000_NS6detail15normal_iteratorINSD_10device_ptrIiEEEEPiyS9_iiNS7_10__identityEEEvT0_T1_T2_T3_T4_T6_,@"STO_CUDA_ENTRY STV_DEFAULT"
_ZN3cub18CUB_300001_SM_10006detail6reduce28DeviceReduceSingleTileKernelINS2_10policy_hubIiyN4cuda3std3__44plusIiEEE10Policy1000EN6thrust24THRUST_300001_SM_1000_NS6detail15normal_iteratorINSD_10device_ptrIiEEEEPiyS9_iiNS7_10__identityEEEvT0_T1_T2_T3_T4_T6_:
.text._ZN3cub18CUB_300001_SM_10006detail6reduce28DeviceReduceSingleTileKernelINS2_10policy_hubIiyN4cuda3std3__44plusIiEEE10Policy1000EN6thrust24THRUST_300001_SM_1000_NS6detail15normal_iteratorINSD_10device_ptrIiEEEEPiyS9_iiNS7_10__identityEEEvT0_T1_T2_T3_T4_T6_:
        /* <DEDUP_REMOVED lines=15> */
.L_x_570:
        /* <DEDUP_REMOVED lines=10> */
[----:B------:R-:W0:Y:S02]  /*0190*/  LDC.64 R2, c[0x0][0x380] ;  /* 0x0000e000ff027b82 */ /* 0x000e240000000a00 */
[----:B0-----:R-:W-:-:S05]  /*01a0*/  IMAD.WIDE.U32 R2, R5, 0x4, R2 ;  /* 0x0000000405027825 */ /* 0x001fca00078e0002 */
[----:B------:R0:W5:Y:S01]  /*01b0*/  LDG.E R6, desc[UR6][R2.64] ;  /* 0x0000000602067981 */ /* 0x000162000c1e1900 */
[----:B------:R-:W-:-:S07]  /*01c0*/  VIADD R7, R5, 0x100 ;  /* 0x0000010005077836 */ /* 0x000fce0000000000 */
.L_x_574:
[----:B------:R-:W-:Y:S05]  /*01d0*/  BSYNC.RECONVERGENT B1 ;  /* 0x0000000000017941 */ /* 0x000fea0003800200 */
.L_x_573:
[----:B------:R-:W-:Y:S01]  /*01e0*/  ISETP.GE.U32.AND P0, PT, R7, R4, PT ;  /* 0x000000040700720c */ /* 0x000fe20003f06070 */
[----:B------:R-:W-:-:S12]  /*01f0*/  BSSY.RECONVERGENT B1, `(.L_x_575) ;  /* 0x0000060000017945 */ /* 0x000fd80003800200 */
[----:B------:R-:W-:Y:S05]  /*0200*/  @P0 BRA `(.L_x_576) ;  /* 0x0000000400780947 */ /* 0x000fea0003800000 */
[----:B0-----:R-:W-:Y:S01]  /*0210*/  LOP3.LUT R3, RZ, R7, RZ, 0x33, !PT ;  /* 0x00000007ff037212 */ /* 0x001fe200078e33ff */
[----:B------:R-:W-:Y:S04]  /*0220*/  BSSY.RECONVERGENT B2, `(.L_x_577) ;  /* 0x000002c000027945 */ /* 0x000fe80003800200 */
[----:B------:R-:W-:-:S05]  /*0230*/  IMAD.IADD R3, R3, 0x1, R4 ;  /* 0x0000000103037824 */ /* 0x000fca00078e0204 */
[C---:B------:R-:W-:Y:S02]  /*0240*/  ISETP.GE.U32.AND P0, PT, R3.reuse, 0xf00, PT ;  /* 0x00000f000300780c */ /* 0x040fe40003f06070 */
[----:B------:R-:W-:-:S04]  /*0250*/  LEA.HI R8, R3, 0x1, RZ, 0x18 ;  /* 0x0000000103087811 */ /* 0x000fc800078fc0ff */
[----:B------:R-:W-:-:S04]  /*0260*/  LOP3.LUT R22, R8, 0xf, RZ, 0xc0, !PT ;  /* 0x0000000f08167812 */ /* 0x000fc800078ec0ff */
[----:B------:R-:W-:-:S03]  /*0270*/  ISETP.NE.AND P1, PT, R22, RZ, PT ;  /* 0x000000ff1600720c */ /* 0x000fc60003f25270 */
[----:B------:R-:W-:Y:S10]  /*0280*/  @!P0 BRA `(.L_x_578) ;  /* 0x0000000000948947 */ /* 0x000ff40003800000 */
[----:B------:R-:W0:Y:S01]  /*0290*/  LDC.64 R2, c[0x0][0x380] ;  /* 0x0000e000ff027b82 */ /* 0x000e220000000a00 */
[----:B------:R-:W-:-:S05]  /*02a0*/  LOP3.LUT R9, R8, 0x1fffff0, RZ, 0xc0, !PT ;  /* 0x01fffff008097812 */ /* 0x000fca00078ec0ff */
[----:B------:R-:W-:Y:S02]  /*02b0*/  IMAD.MOV R9, RZ, RZ, -R9 ;  /* 0x000000ffff097224 */ /* 0x000fe400078e0a09 */
[----:B0-----:R-:W-:-:S03]  /*02c0*/  IMAD.WIDE.U32 R2, R7, 0x4, R2 ;  /* 0x0000000407027825 */ /* 0x001fc600078e0002 */
[----:B------:R-:W-:-:S05]  /*02d0*/  IADD3 R15, P0, PT, R2, 0x2000, RZ ;  /* 0x00002000020f7810 */ /* 0x000fca0007f1e0ff */
[----:B------:R-:W-:-:S08]  /*02e0*/  IMAD.X R3, RZ, RZ, R3, P0 ;  /* 0x000000ffff037224 */ /* 0x000fd000000e0603 */
.L_x_579:
        /* <DEDUP_REMOVED lines=31> */
.L_x_578:
[----:B------:R-:W-:Y:S05]  /*04e0*/  BSYNC.RECONVERGENT B2 ;  /* 0x0000000000027941 */ /* 0x000fea0003800200 */
.L_x_577:
[----:B------:R-:W-:Y:S05]  /*04f0*/  @!P1 BRA `(.L_x_576) ;  /* 0x0000000000bc9947 */ /* 0x000fea0003800000 */
[----:B------:R-:W-:Y:S01]  /*0500*/  ISETP.GE.U32.AND P0, PT, R22, 0x8, PT ;  /* 0x000000081600780c */ /* 0x000fe20003f06070 */
[----:B------:R-:W-:Y:S01]  /*0510*/  BSSY.RECONVERGENT B2, `(.L_x_580) ;  /* 0x0000013000027945 */ /* 0x000fe20003800200 */
[----:B------:R-:W-:-:S04]  /*0520*/  LOP3.LUT R17, R8, 0x7, RZ, 0xc0, !PT ;  /* 0x0000000708117812 */ /* 0x000fc800078ec0ff */
[----:B------:R-:W-:-:S07]  /*0530*/  ISETP.NE.AND P1, PT, R17, RZ, PT ;  /* 0x000000ff1100720c */ /* 0x000fce0003f25270 */
[----:B------:R-:W-:Y:S06]  /*0540*/  @!P0 BRA `(.L_x_581) ;  /* 0x00000000003c8947 */ /* 0x000fec0003800000 */
[----:B------:R-:W0:Y:S02]  /*0550*/  LDC.64 R2, c[0x0][0x380] ;  /* 0x0000e000ff027b82 */ /* 0x000e240000000a00 */
[----:B0-----:R-:W-:-:S05]  /*0560*/  IMAD.WIDE R2, R7, 0x4, R2 ;  /* 0x0000000407027825 */ /* 0x001fca00078e0202 */
        /* <DEDUP_REMOVED lines=13> */
.L_x_581:
[----:B------:R-:W-:Y:S05]  /*0640*/  BSYNC.RECONVERGENT B2 ;  /* 0x0000000000027941 */ /* 0x000fea0003800200 */
.L_x_580:
        /* <DEDUP_REMOVED lines=11> */
[----:B------:R-:W3:Y:S01]  /*0700*/  LDG.E R12, desc[UR6][R2.64+0xc00] ;  /* 0x000c0006020c7981 */ /* 0x000ee2000c1e1900 */
[----:B------:R-:W-:Y:S01]  /*0710*/  VIADD R7, R7, 0x400 ;  /* 0x0000040007077836 */ /* 0x000fe20000000000 */
[----:B--2--5:R-:W-:-:S04]  /*0720*/  IADD3 R6, PT, PT, R8, R9, R6 ;  /* 0x0000000908067210 */ /* 0x024fc80007ffe006 */
[----:B---3--:R-:W-:-:S07]  /*0730*/  IADD3 R6, PT, PT, R12, R11, R6 ;  /* 0x0000000b0c067210 */ /* 0x008fce0007ffe006 */
.L_x_583:
[----:B------:R-:W-:Y:S05]  /*0740*/  BSYNC.RECONVERGENT B2 ;  /* 0x0000000000027941 */ /* 0x000fea0003800200 */
.L_x_582:
[----:B------:R-:W-:Y:S05]  /*0750*/  @!P1 BRA `(.L_x_576) ;  /* 0x0000000000249947 */ /* 0x000fea0003800000 */
[----:B------:R-:W0:Y:S01]  /*0760*/  LDC.64 R8, c[0x0][0x380] ;  /* 0x0000e000ff087b82 */ /* 0x000e220000000a00 */
[----:B------:R-:W-:-:S07]  /*0770*/  IMAD.MOV R10, RZ, RZ, -R10 ;  /* 0x000000ffff0a7224 */ /* 0x000fce00078e0a0a */
.L_x_584:
[----:B0-----:R-:W-:-:S06]  /*0780*/  IMAD.WIDE R2, R7, 0x4, R8 ;  /* 0x0000000407027825 */ /* 0x001fcc00078e0208 */
[----:B------:R-:W2:Y:S01]  /*0790*/  LDG.E R3, desc[UR6][R2.64] ;  /* 0x0000000602037981 */ /* 0x000ea2000c1e1900 */
[----:B------:R-:W-:Y:S02]  /*07a0*/  VIADD R10, R10, 0x1 ;  /* 0x000000010a0a7836 */ /* 0x000fe40000000000 */
[----:B------:R-:W-:-:S03]  /*07b0*/  VIADD R7, R7, 0x100 ;  /* 0x0000010007077836 */ /* 0x000fc60000000000 */
[----:B------:R-:W-:Y:S01]  /*07c0*/  ISETP.NE.AND P0, PT, R10, RZ, PT ;  /* 0x000000ff0a00720c */ /* 0x000fe20003f05270 */
[----:B--2--5:R-:W-:-:S12]  /*07d0*/  IMAD.IADD R6, R3, 0x1, R6 ;  /* 0x0000000103067824 */ /* 0x024fd800078e0206 */
[----:B------:R-:W-:Y:S05]  /*07e0*/  @P0 BRA `(.L_x_584) ;  /* 0xfffffffc00e40947 */ /* 0x000fea000383ffff */
.L_x_576:
[----:B------:R-:W-:Y:S05]  /*07f0*/  BSYNC.RECONVERGENT B1 ;  /* 0x0000000000017941 */ /* 0x000fea0003800200 */
.L_x_575:
[----:B------:R-:W-:-:S04]  /*0800*/  ISETP.GE.U32.AND P0, PT, R4, 0x100, PT ;  /* 0x000001000400780c */ /* 0x000fc80003f06070 */
[----:B------:R-:W-:-:S13]  /*0810*/  ISETP.GE.U32.AND.EX P0, PT, R0, RZ, PT, P0 ;  /* 0x000000ff0000720c */ /* 0x000fda0003f06100 */
[----:B------:R-:W-:Y:S05]  /*0820*/  @!P0 BRA `(.L_x_585) ;  /* 0x0000000000ac8947 */ /* 0x000fea0003800000 */
[----:B------:R-:W1:Y:S01]  /*0830*/  S2R R8, SR_LANEID ;  /* 0x0000000000087919 */ /* 0x000e620000000000 */
[----:B------:R-:W-:Y:S01]  /*0840*/  ISETP.NE.AND P5, PT, R5, RZ, PT ;  /* 0x000000ff0500720c */ /* 0x000fe20003fa5270 */
[----:B-----5:R-:W0:Y:S01]  /*0850*/  SHFL.DOWN PT, R0, R6, 0x1, 0x1f ;  /* 0x08201f0006007f89 */ /* 0x020e2200000e0000 */
[C---:B-1----:R-:W-:Y:S02]  /*0860*/  ISETP.GT.AND P0, PT, R8.reuse, 0x1e, PT ;  /* 0x0000001e0800780c */ /* 0x042fe40003f04270 */
[----:B------:R-:W-:Y:S02]  /*0870*/  ISETP.NE.AND P1, PT, R8, RZ, PT ;  /* 0x000000ff0800720c */ /* 0x000fe40003f25270 */
[----:B0-----:R-:W-:Y:S02]  /*0880*/  SEL R3, R0, RZ, !P0 ;  /* 0x000000ff00037207 */ /* 0x001fe40004000000 */
        /* <DEDUP_REMOVED lines=29> */
[----:B-1----:R-:W-:Y:S04]  /*0a60*/  LDS R0, [UR4+0xc] ;  /* 0x00000c04ff007984 */ /* 0x002fe80008000800 */
[----:B------:R-:W0:Y:S04]  /*0a70*/  LDS.128 R8, [UR4+0x10] ;  /* 0x00001004ff087984 */ /* 0x000e280008000c00 */
[----:B------:R-:W1:Y:S01]  /*0a80*/  LDS.64 R2, [UR4+0x20] ;  /* 0x00002004ff027984 */ /* 0x000e620008000a00 */
[----:B0-----:R-:W-:-:S04]  /*0a90*/  IADD3 R0, PT, PT, R8, R0, R7 ;  /* 0x0000000008007210 */ /* 0x001fc80007ffe007 */
[----:B------:R-:W-:-:S04]  /*0aa0*/  IADD3 R0, PT, PT, R10, R0, R9 ;  /* 0x000000000a007210 */ /* 0x000fc80007ffe009 */
[----:B-1----:R-:W-:-:S05]  /*0ab0*/  IADD3 R0, PT, PT, R2, R0, R11 ;  /* 0x0000000002007210 */ /* 0x002fca0007ffe00b */
[----:B------:R-:W-:Y:S01]  /*0ac0*/  IMAD.IADD R7, R0, 0x1, R3 ;  /* 0x0000000100077824 */ /* 0x000fe200078e0203 */
[----:B------:R-:W-:Y:S06]  /*0ad0*/  BRA `(.L_x_586) ;  /* 0x0000001000cc7947 */ /* 0x000fec0003800000 */
.L_x_585:
[C---:B0-----:R-:W-:Y:S01]  /*0ae0*/  LOP3.LUT R2, R5.reuse, 0x3e0, RZ, 0xc0, !PT ;  /* 0x000003e005027812 */ /* 0x041fe200078ec0ff */
[----:B------:R-:W0:Y:S01]  /*0af0*/  S2R R12, SR_LANEID ;  /* 0x00000000000c7919 */ /* 0x000e220000000000 */
[----:B------:R-:W-:Y:S02]  /*0b00*/  ISETP.NE.AND P5, PT, R5, RZ, PT ;  /* 0x000000ff0500720c */ /* 0x000fe40003fa5270 */
[----:B------:R-:W-:Y:S01]  /*0b10*/  LOP3.LUT R7, RZ, R2, RZ, 0x33, !PT ;  /* 0x00000002ff077212 */ /* 0x000fe200078e33ff */
[----:B------:R-:W-:-:S04]  /*0b20*/  VIADD R3, R2, 0x20 ;  /* 0x0000002002037836 */ /* 0x000fc80000000000 */
[----:B------:R-:W-:Y:S01]  /*0b30*/  IMAD.IADD R7, R7, 0x1, R4 ;  /* 0x0000000107077824 */ /* 0x000fe200078e0204 */
[----:B------:R-:W-:-:S04]  /*0b40*/  ISETP.GT.U32.AND P0, PT, R3, R4, PT ;  /* 0x000000040300720c */ /* 0x000fc80003f04070 */
        /* <DEDUP_REMOVED lines=42> */
[----:B------:R-:W-:Y:S02]  /*0df0*/  ISETP.GT.U32.AND.EX P6, PT, R0, RZ, PT, P6 ;  /* 0x000000ff0000720c */ /* 0x000fe40003fc4160 */
        /* <DEDUP_REMOVED lines=24> */
.L_x_572:
[----:B------:R-:W0:Y:S01]  /*0f80*/  S2R R8, SR_TID.X ;  /* 0x0000000000087919 */ /* 0x000e220000002100 */
[----:B------:R-:W0:Y:S02]  /*0f90*/  LDC.64 R2, c[0x0][0x380] ;  /* 0x0000e000ff027b82 */ /* 0x000e240000000a00 */
[----:B0-----:R-:W-:-:S05]  /*0fa0*/  IMAD.WIDE.U32 R2, R8, 0x4, R2 ;  /* 0x0000000408027825 */ /* 0x001fca00078e0002 */
        /* <DEDUP_REMOVED lines=16> */
[----:B--2---:R-:W-:-:S04]  /*10b0*/  IADD3 R5, PT, PT, R7, R6, R5 ;  /* 0x0000000607057210 */ /* 0x004fc80007ffe005 */
[----:B---3--:R-:W-:Y:S01]  /*10c0*/  IADD3 R5, PT, PT, R12, R9, R5 ;  /* 0x000000090c057210 */ /* 0x008fe20007ffe005 */
[----:B------:R-:W-:Y:S01]  /*10d0*/  IMAD.MOV.U32 R9, RZ, RZ, 0x1000 ;  /* 0x00001000ff097424 */ /* 0x000fe200078e00ff */
[----:B------:R-:W-:-:S04]  /*10e0*/  IADD3 R12, P1, PT, R4, -0x1000, RZ ;  /* 0xfffff000040c7810 */ /* 0x000fc80007f3e0ff */
[----:B------:R-:W-:Y:S02]  /*10f0*/  ISETP.GE.U32.AND P0, PT, R12, 0x1000, PT ;  /* 0x000010000c00780c */ /* 0x000fe40003f06070 */
[----:B----4-:R-:W-:Y:S01]  /*1100*/  IADD3 R5, PT, PT, R14, R11, R5 ;  /* 0x0000000b0e057210 */ /* 0x010fe20007ffe005 */
[----:B------:R-:W-:Y:S01]  /*1110*/  IMAD.MOV.U32 R11, RZ, RZ, RZ ;  /* 0x000000ffff0b7224 */ /* 0x000fe200078e00ff */
[----:B------:R-:W-:-:S04]  /*1120*/  IADD3.X R14, PT, PT, R0, -0x1, RZ, P1, !PT ;  /* 0xffffffff000e7810 */ /* 0x000fc80000ffe4ff */
[----:B------:R-:W-:Y:S02]  /*1130*/  ISETP.GE.U32.AND.EX P0, PT, R14, RZ, PT, P0 ;  /* 0x000000ff0e00720c */ /* 0x000fe40003f06100 */
[----:B-----5:R-:W-:-:S04]  /*1140*/  IADD3 R5, PT, PT, R16, R13, R5 ;  /* 0x0000000d10057210 */ /* 0x020fc80007ffe005 */
[----:B------:R-:W-:-:S04]  /*1150*/  IADD3 R5, PT, PT, R18, R15, R5 ;  /* 0x0000000f12057210 */ /* 0x000fc80007ffe005 */
[----:B------:R-:W-:-:S04]  /*1160*/  IADD3 R5, PT, PT, R20, R17, R5 ;  /* 0x0000001114057210 */ /* 0x000fc80007ffe005 */
[----:B------:R-:W-:-:S05]  /*1170*/  IADD3 R5, PT, PT, R22, R19, R5 ;  /* 0x0000001316057210 */ /* 0x000fca0007ffe005 */
[----:B------:R-:W-:Y:S01]  /*1180*/  IMAD.IADD R10, R10, 0x1, R5 ;  /* 0x000000010a0a7824 */ /* 0x000fe200078e0205 */
[----:B------:R-:W-:Y:S06]  /*1190*/  @!P0 BRA `(.L_x_587) ;  /* 0x0000000000a08947 */ /* 0x000fec0003800000 */
[----:B------:R-:W0:Y:S01]  /*11a0*/  LDC.64 R4, c[0x0][0x390] ;  /* 0x0000e400ff047b82 */ /* 0x000e220000000a00 */
[----:B------:R-:W-:Y:S02]  /*11b0*/  IMAD.MOV.U32 R9, RZ, RZ, 0x1000 ;  /* 0x00001000ff097424 */ /* 0x000fe400078e00ff */
[----:B------:R-:W-:-:S07]  /*11c0*/  IMAD.MOV.U32 R11, RZ, RZ, RZ ;  /* 0x000000ffff0b7224 */ /* 0x000fce00078e00ff */
.L_x_589:
[----:B------:R-:W-:-:S04]  /*11d0*/  LEA R6, P0, R9, R2, 0x2 ;  /* 0x0000000209067211 */ /* 0x000fc800078010ff */
[----:B------:R-:W-:-:S05]  /*11e0*/  LEA.HI.X R7, R9, R3, R11, 0x2, P0 ;  /* 0x0000000309077211 */ /* 0x000fca00000f140b */
        /* <DEDUP_REMOVED lines=16> */
[----:B--2---:R-:W-:-:S02]  /*12f0*/  IADD3 R25, PT, PT, R26, R25, R10 ;  /* 0x000000191a197210 */ /* 0x004fc40007ffe00a */
[----:B0-----:R-:W-:-:S04]  /*1300*/  IADD3 R10, P1, PT, -R9, R4, RZ ;  /* 0x00000004090a7210 */ /* 0x001fc80007f3e1ff */
[----:B------:R-:W-:Y:S02]  /*1310*/  ISETP.GE.U32.AND P0, PT, R10, 0x1000, PT ;  /* 0x000010000a00780c */ /* 0x000fe40003f06070 */
[----:B---3--:R-:W-:-:S04]  /*1320*/  IADD3 R25, PT, PT, R28, R27, R25 ;  /* 0x0000001b1c197210 */ /* 0x008fc80007ffe019 */
[----:B----4-:R-:W-:-:S04]  /*1330*/  IADD3 R23, PT, PT, R23, R24, R25 ;  /* 0x0000001817177210 */ /* 0x010fc80007ffe019 */
[----:B-----5:R-:W-:Y:S01]  /*1340*/  IADD3 R21, PT, PT, R21, R0, R23 ;  /* 0x0000000015157210 */ /* 0x020fe20007ffe017 */
[----:B------:R-:W-:-:S04]  /*1350*/  IMAD.MOV.U32 R0, RZ, RZ, R5 ;  /* 0x000000ffff007224 */ /* 0x000fc800078e0005 */
[----:B------:R-:W-:Y:S01]  /*1360*/  IMAD.X R10, R0, 0x1, ~R11, P1 ;  /* 0x00000001000a7824 */ /* 0x000fe200008e0e0b */
[----:B------:R-:W-:-:S04]  /*1370*/  IADD3 R13, PT, PT, R16, R13, R21 ;  /* 0x0000000d100d7210 */ /* 0x000fc80007ffe015 */
[----:B------:R-:W-:Y:S02]  /*1380*/  ISETP.GE.U32.AND.EX P0, PT, R10, RZ, PT, P0 ;  /* 0x000000ff0a00720c */ /* 0x000fe40003f06100 */
[----:B------:R-:W-:-:S04]  /*1390*/  IADD3 R13, PT, PT, R18, R15, R13 ;  /* 0x0000000f120d7210 */ /* 0x000fc80007ffe00d */
[----:B------:R-:W-:-:S04]  /*13a0*/  IADD3 R13, PT, PT, R20, R17, R13 ;  /* 0x00000011140d7210 */ /* 0x000fc80007ffe00d */
[----:B------:R-:W-:-:S03]  /*13b0*/  IADD3 R10, PT, PT, R22, R19, R13 ;  /* 0x00000013160a7210 */ /* 0x000fc60007ffe00d */
[----:B------:R-:W-:Y:S05]  /*13c0*/  @!P0 BRA `(.L_x_588) ;  /* 0x0000000400e88947 */ /* 0x000fea0003800000 */
[----:B------:R-:W-:-:S05]  /*13d0*/  IADD3 R9, P0, PT, R9, 0x1000, RZ ;  /* 0x0000100009097810 */ /* 0x000fca0007f1e0ff */
[----:B------:R-:W-:Y:S01]  /*13e0*/  IMAD.X R11, RZ, RZ, R11, P0 ;  /* 0x000000ffff0b7224 */ /* 0x000fe200000e060b */
[----:B------:R-:W-:-:S04]  /*13f0*/  ISETP.GT.U32.AND P0, PT, R9, R12, PT ;  /* 0x0000000c0900720c */ /* 0x000fc80003f04070 */
[----:B------:R-:W-:-:S13]  /*1400*/  ISETP.GT.U32.AND.EX P0, PT, R11, R14, PT, P0 ;  /* 0x0000000e0b00720c */ /* 0x000fda0003f04100 */
[----:B------:R-:W-:Y:S05]  /*1410*/  @!P0 BRA `(.L_x_589) ;  /* 0xfffffffc006c8947 */ /* 0x000fea000383ffff */
.L_x_587:
[----:B------:R-:W-:Y:S01]  /*1420*/  IMAD.IADD R3, R4, 0x1, -R9 ;  /* 0x0000000104037824 */ /* 0x000fe200078e0a09 */
[----:B------:R-:W-:Y:S01]  /*1430*/  ISETP.GE.U32.AND P1, PT, R9, R4, PT ;  /* 0x000000040900720c */ /* 0x000fe20003f26070 */
[----:B------:R-:W-:Y:S03]  /*1440*/  BSSY.RECONVERGENT B1, `(.L_x_588) ;  /* 0x0000072000017945 */ /* 0x000fe60003800200 */
[----:B------:R-:W-:-:S04]  /*1450*/  ISETP.GE.AND P0, PT, R8, R3, PT ;  /* 0x000000030800720c */ /* 0x000fc80003f06270 */
[----:B------:R-:W-:-:S13]  /*1460*/  ISETP.GE.U32.OR.EX P0, PT, R11, R0, P0, P1 ;  /* 0x000000000b00720c */ /* 0x000fda0000706510 */
[----:B------:R-:W-:Y:S05]  /*1470*/  @P0 BRA `(.L_x_590) ;  /* 0x0000000400b80947 */ /* 0x000fea0003800000 */
[----:B------:R-:W-:Y:S01]  /*1480*/  LOP3.LUT R0, RZ, R8, RZ, 0x33, !PT ;  /* 0x00000008ff007212 */ /* 0x000fe200078e33ff */
[----:B------:R-:W-:Y:S03]  /*1490*/  BSSY.RECONVERGENT B2, `(.L_x_591) ;  /* 0x0000031000027945 */ /* 0x000fe60003800200 */
[----:B------:R-:W-:-:S04]  /*14a0*/  IADD3 R0, PT, PT, -R9, R4, R0 ;  /* 0x0000000409007210 */ /* 0x000fc80007ffe100 */
[C---:B------:R-:W-:Y:S02]  /*14b0*/  ISETP.GE.U32.AND P0, PT, R0.reuse, 0xf00, PT ;  /* 0x00000f000000780c */ /* 0x040fe40003f06070 */
[----:B------:R-:W-:Y:S01]  /*14c0*/  LEA.HI R4, R0, 0x1, RZ, 0x18 ;  /* 0x0000000100047811 */ /* 0x000fe200078fc0ff */
[----:B------:R-:W-:-:S03]  /*14d0*/  IMAD.MOV.U32 R0, RZ, RZ, R8 ;  /* 0x000000ffff007224 */ /* 0x000fc600078e0008 */
[----:B------:R-:W-:-:S04]  /*14e0*/  LOP3.LUT R24, R4, 0xf, RZ, 0xc0, !PT ;  /* 0x0000000f04187812 */ /* 0x000fc800078ec0ff */
[----:B------:R-:W-:-:S03]  /*14f0*/  ISETP.NE.AND P1, PT, R24, RZ, PT ;  /* 0x000000ff1800720c */ /* 0x000fc60003f25270 */
[----:B------:R-:W-:Y:S10]  /*1500*/  @!P0 BRA `(.L_x_592) ;  /* 0x0000000000a48947 */ /* 0x000ff40003800000 */
[----:B------:R-:W0:Y:S01]  /*1510*/  LDCU.64 UR4, c[0x0][0x380] ;  /* 0x00007000ff0477ac */ /* 0x000e220008000a00 */
[----:B------:R-:W-:Y:S02]  /*1520*/  IADD3 R3, P0, PT, R8, R9, RZ ;  /* 0x0000000908037210 */ /* 0x000fe40007f1e0ff */
[----:B------:R-:W-:-:S03]  /*1530*/  LOP3.LUT R6, R4, 0x1fffff0, RZ, 0xc0, !PT ;  /* 0x01fffff004067812 */ /* 0x000fc600078ec0ff */
[----:B------:R-:W-:Y:S02]  /*1540*/  IMAD.X R0, RZ, RZ, R11, P0 ;  /* 0x000000ffff007224 */ /* 0x000fe400000e060b */
[----:B------:R-:W-:Y:S01]  /*1550*/  IMAD.MOV R6, RZ, RZ, -R6 ;  /* 0x000000ffff067224 */ /* 0x000fe200078e0a06 */
[----:B0-----:R-:W-:-:S04]  /*1560*/  LEA R15, P2, R3, UR4, 0x2 ;  /* 0x00000004030f7c11 */ /* 0x001fc8000f8410ff */
[----:B------:R-:W-:Y:S02]  /*1570*/  IADD3 R15, P0, PT, R15, 0x2000, RZ ;  /* 0x000020000f0f7810 */ /* 0x000fe40007f1e0ff */
[----:B------:R-:W-:Y:S01]  /*1580*/  LEA.HI.X R3, R3, UR5, R0, 0x2, P2 ;  /* 0x0000000503037c11 */ /* 0x000fe200090f1400 */
[----:B------:R-:W-:-:S04]  /*1590*/  IMAD.MOV.U32 R0, RZ, RZ, R8 ;  /* 0x000000ffff007224 */ /* 0x000fc800078e0008 */
[----:B------:R-:W-:-:S07]  /*15a0*/  IMAD.X R3, RZ, RZ, R3, P0 ;  /* 0x000000ffff037224 */ /* 0x000fce00000e0603 */
.L_x_593:
        /* <DEDUP_REMOVED lines=31> */
.L_x_592:
[----:B------:R-:W-:Y:S05]  /*17a0*/  BSYNC.RECONVERGENT B2 ;  /* 0x0000000000027941 */ /* 0x000fea0003800200 */
.L_x_591:
        /* <DEDUP_REMOVED lines=24> */
.L_x_595:
[----:B------:R-:W-:Y:S05]  /*1930*/  BSYNC.RECONVERGENT B2 ;  /* 0x0000000000027941 */ /* 0x000fea0003800200 */
.L_x_594:
        /* <DEDUP_REMOVED lines=18> */
.L_x_597:
[----:B------:R-:W-:Y:S05]  /*1a60*/  BSYNC.RECONVERGENT B2 ;  /* 0x0000000000027941 */ /* 0x000fea0003800200 */
.L_x_596:
[----:B------:R-:W-:Y:S05]  /*1a70*/  @!P1 BRA `(.L_x_590) ;  /* 0x0000000000389947 */ /* 0x000fea0003800000 */
[----:B------:R-:W0:Y:S01]  /*1a80*/  LDCU.64 UR4, c[0x0][0x380] ;  /* 0x00007000ff0477ac */ /* 0x000e220008000a00 */
[----:B------:R-:W-:Y:S01]  /*1a90*/  IADD3 R5, P0, PT, R0, R9, RZ ;  /* 0x0000000900057210 */ /* 0x000fe20007f1e0ff */
[----:B------:R-:W-:-:S04]  /*1aa0*/  IMAD.MOV R0, RZ, RZ, -R6 ;  /* 0x000000ffff007224 */ /* 0x000fc800078e0a06 */
[----:B------:R-:W-:Y:S01]  /*1ab0*/  IMAD.X R4, RZ, RZ, R11, P0 ;  /* 0x000000ffff047224 */ /* 0x000fe200000e060b */
[----:B0-----:R-:W-:-:S04]  /*1ac0*/  LEA R2, P1, R5, UR4, 0x2 ;  /* 0x0000000405027c11 */ /* 0x001fc8000f8210ff */
[----:B------:R-:W-:-:S09]  /*1ad0*/  LEA.HI.X R5, R5, UR5, R4, 0x2, P1 ;  /* 0x0000000505057c11 */ /* 0x000fd200088f1404 */
.L_x_598:
[----:B------:R-:W-:-:S06]  /*1ae0*/  IMAD.MOV.U32 R3, RZ, RZ, R5 ;  /* 0x000000ffff037224 */ /* 0x000fcc00078e0005 */
[----:B------:R0:W2:Y:S01]  /*1af0*/  LDG.E R3, desc[UR6][R2.64] ;  /* 0x0000000602037981 */ /* 0x0000a2000c1e1900 */
[----:B------:R-:W-:-:S05]  /*1b00*/  VIADD R0, R0, 0x1 ;  /* 0x0000000100007836 */ /* 0x000fca0000000000 */
[----:B------:R-:W-:Y:S02]  /*1b10*/  ISETP.NE.AND P0, PT, R0, RZ, PT ;  /* 0x000000ff0000720c */ /* 0x000fe40003f05270 */
[----:B0-----:R-:W-:-:S05]  /*1b20*/  IADD3 R2, P1, PT, R2, 0x400, RZ ;  /* 0x0000040002027810 */ /* 0x001fca0007f3e0ff */
[----:B------:R-:W-:Y:S02]  /*1b30*/  IMAD.X R5, RZ, RZ, R5, P1 ;  /* 0x000000ffff057224 */ /* 0x000fe400008e0605 */
[----:B--2---:R-:W-:-:S04]  /*1b40*/  IMAD.IADD R10, R3, 0x1, R10 ;  /* 0x00000001030a7824 */ /* 0x004fc800078e020a */
[----:B------:R-:W-:Y:S05]  /*1b50*/  @P0 BRA `(.L_x_598) ;  /* 0xfffffffc00e00947 */ /* 0x000fea000383ffff */
.L_x_590:
[----:B------:R-:W-:Y:S05]  /*1b60*/  BSYNC.RECONVERGENT B1 ;  /* 0x0000000000017941 */ /* 0x000fea0003800200 */
.L_x_588:
        /* <DEDUP_REMOVED lines=42> */
.L_x_586:
[----:B------:R-:W-:Y:S05]  /*1e10*/  BSYNC.RECONVERGENT B0 ;  /* 0x0000000000007941 */ /* 0x000fea0003800200 */
.L_x_571:
[----:B------:R-:W-:Y:S05]  /*1e20*/  @P5 EXIT ;  /* 0x000000000000594d */ /* 0x000fea0003800000 */
[----:B------:R-:W3:Y:S01]  /*1e30*/  LDC.64 R2, c[0x0][0x388] ;  /* 0x0000e200ff027b82 */ /* 0x000ee20000000a00 */
[----:B------:R-:W0:Y:S02]  /*1e40*/  LDCU UR4, c[0x0][0x39c] ;  /* 0x00007380ff0477ac */ /* 0x000e240008000800 */
[----:B012---:R-:W-:-:S05]  /*1e50*/  VIADD R7, R7, UR4 ;  /* 0x0000000407077c36 */ /* 0x007fca0008000000 */
[----:B---3--:R-:W-:Y:S01]  /*1e60*/  STG.E desc[UR6][R2.64], R7 ;  /* 0x0000000702007986 */ /* 0x008fe2000c101906 */
[----:B------:R-:W-:Y:S05]  /*1e70*/  EXIT ;  /* 0x000000000000794d */ /* 0x000fea0003800000 */
.L_x_599:
        /* <DEDUP_REMOVED lines=16> */
.L_x_796:


//--------------------- .text._ZN3cub18CUB_300001_SM_10006detail6reduce28DeviceReduceSingleTileKernelINS2_10policy_hubIijN4cuda3std3__44plusIiEEE10Policy1000EPiSC_iS9_iiNS7_10__identityEEEvT0_T1_T2_T3_T4_T6_ --------------------------
	.section	.text._ZN3cub18CUB_300001_SM_10006detail6reduce28DeviceReduceSingleTileKernelINS2_10policy_hubIijN4cuda3std3__44plusIiEEE10Policy1000EPiSC_iS9_iiNS7_10__identityEEEvT0_T1_T2_T3_T4_T6_,"ax",@progbits
	.align	128
        .global         _ZN3cub18CUB_300001_SM_10006detail6reduce28DeviceReduceSingleTileKernelINS2_10policy_hubIijN4cuda3std3__44plusIiEEE10Policy1000EPiSC_iS9_iiNS7_10__identityEEEvT0_T1_T2_T3_T4_T6_
        .type           _ZN3cub18CUB_300001_SM_10006detail6reduce28DeviceReduceSingleTileKernelINS2_10policy_hubIijN4cuda3std3__44plusIiEEE10Policy1000EPiSC_iS9_iiNS7_10__identityEEEvT0_T1_T2_T3_T4_T6_,@function
        .size           _ZN3cub18CUB_300001_SM_10006detail6reduce28DeviceReduceSingleTileKernelINS2_10policy_hubIijN4cuda3std3__44plusIiEEE10Policy1000EPiSC_iS9_iiNS7_10__identityEEEvT0_T1_T2_T3_T4_T6_,(.L_x_797 - _ZN3cub18CUB_300001_SM_10006detail6reduce28DeviceReduceSingleTileKernelINS2_10policy_hubIijN4cuda3std3__44plusIiEEE10Policy1000EPiSC_iS9_iiNS7_10__identityEEEvT0_T1_T2_T3_T4_T6_)
        .other          _ZN3cub18CUB_300001_SM_10006detail6reduce28DeviceReduceSingleTileKernelINS2_10policy_hubIijN4cuda3std3__44plusIiEEE10Policy1000EPiSC_iS9_iiNS7_10__identityEEEvT0_T1_T2_T3_T4_T6_,@"STO_CUDA_ENTRY STV_DEFAULT"
_ZN3cub18CUB_300001_SM_10006detail6reduce28DeviceReduceSingleTileKernelINS2_10policy_hubIijN4cuda3std3__44plusIiEEE10Policy1000EPiSC_iS9_iiNS7_10__identityEEEvT0_T1_T2_T3_T4_T6_:
.text._ZN3cub18CUB_300001_SM_10006detail6reduce28DeviceReduceSingleTileKernelINS2_10policy_hubIijN4cuda3std3__44plusIiEEE10Policy1000EPiSC_iS9_iiNS7_10__identityEEEvT0_T1_T2_T3_T4_T6_:
        /* <DEDUP_REMOVED lines=13> */
.L_x_600:
        /* <DEDUP_REMOVED lines=16> */
.L_x_605:
[----:B------:R-:W-:Y:S05]  /*01d0*/  BSYNC.RECONVERGENT B1 ;  /* 0x0000000000017941 */ /* 0x000fea0003800200 */
.L_x_604:
        /* <DEDUP_REMOVED lines=16> */
.L_x_610:
        /* <DEDUP_REMOVED lines=9> */
.L_x_609:
[----:B------:R-:W-:Y:S05]  /*0370*/  BSYNC.RECONVERGENT B2 ;  /* 0x0000000000027941 */ /* 0x000fea0003800200 */
.L_x_608:
        /* <DEDUP_REMOVED lines=8> */
.L_x_613:
        /* <DEDUP_REMOVED lines=35> */
.L_x_612:
[----:B------:R-:W-:Y:S05]  /*0630*/  BSYNC.RECONVERGENT B2 ;  /* 0x0000000000027941 */ /* 0x000fea0003800200 */
.L_x_611:
        /* <DEDUP_REMOVED lines=22> */
.L_x_615:
[----:B------:R-:W-:Y:S05]  /*07a0*/  BSYNC.RECONVERGENT B2 ;  /* 0x0000000000027941 */ /* 0x000fea0003800200 */
.L_x_614:
        /* <DEDUP_REMOVED lines=10> */
.L_x_607:
[----:B------:R-:W-:Y:S05]  /*0850*/  BSYNC.RECONVERGENT B1 ;  /* 0x0000000000017941 */ /* 0x000fea0003800200 */
.L_x_606:
        /* <DEDUP_REMOVED lines=45> */
.L_x_616:
        /* <DEDUP_REMOVED lines=67> */
.L_x_603:
        /* <DEDUP_REMOVED lines=22> */
.L_x_620:
        /* <DEDUP_REMOVED lines=20> */
.L_x_618:
        /* <DEDUP_REMOVED lines=20> */
.L_x_624:
        /* <DEDUP_REMOVED lines=8> */
.L_x_623:
[----:B------:R-:W-:Y:S05]  /*13c0*/  BSYNC.RECONVERGENT B2 ;  /* 0x0000000000027941 */ /* 0x000fea0003800200 */
.L_x_622:
        /* <DEDUP_REMOVED lines=16> */
.L_x_627:
        /* <DEDUP_REMOVED lines=39> */
.L_x_626:
[----:B------:R-:W-:Y:S05]  /*1740*/  BSYNC.RECONVERGENT B2 ;  /* 0x0000000000027941 */ /* 0x000fea0003800200 */
.L_x_625:
        /* <DEDUP_REMOVED lines=27> */
.L_x_629:
[----:B------:R-:W-:Y:S05]  /*1900*/  BSYNC.RECONVERGENT B2 ;  /* 0x0000000000027941 */ /* 0x000fea0003800200 */
.L_x_628:
        /* <DEDUP_REMOVED lines=10> */
.L_x_621:
[----:B------:R-:W-:Y:S05]  /*19b0*/  BSYNC.RECONVERGENT B1 ;  /* 0x0000000000017941 */ /* 0x000fea0003800200 */
.L_x_619:
        /* <DEDUP_REMOVED lines=43> */
.L_x_602:
        /* <DEDUP_REMOVED lines=12> */
.L_x_632:
[----:B------:R-:W-:Y:S05]  /*1d30*/  BSYNC.RECONVERGENT B1 ;  /* 0x0000000000017941 */ /* 0x000fea0003800200 */
.L_x_631:
        /* <DEDUP_REMOVED lines=16> */
.L_x_637:
        /* <DEDUP_REMOVED lines=9> */
.L_x_636:
[----:B------:R-:W-:Y:S05]  /*1ed0*/  BSYNC.RECONVERGENT B2 ;  /* 0x0000000000027941 */ /* 0x000fea0003800200 */
.L_x_635:
        /* <DEDUP_REMOVED lines=8> */
.L_x_640:
        /* <DEDUP_REMOVED lines=35> */
.L_x_639:
[----:B------:R-:W-:Y:S05]  /*2190*/  BSYNC.RECONVERGENT B2 ;  /* 0x0000000000027941 */ /* 0x000fea0003800200 */
.L_x_638:
        /* <DEDUP_REMOVED lines=22> */
.L_x_642:
[----:B------:R-:W-:Y:S05]  /*2300*/  BSYNC.RECONVERGENT B2 ;  /* 0x0000000000027941 */ /* 0x000fea0003800200 */
.L_x_641:
        /* <DEDUP_REMOVED lines=10> */
.L_x_634:
[----:B------:R-:W-:Y:S05]  /*23b0*/  BSYNC.RECONVERGENT B1 ;  /* 0x0000000000017941 */ /* 0x000fea0003800200 */
.L_x_633:
        /* <DEDUP_REMOVED lines=45> */
.L_x_643:
        /* <DEDUP_REMOVED lines=67> */
.L_x_630:
        /* <DEDUP_REMOVED lines=33> */
.L_x_646:
        /* <DEDUP_REMOVED lines=32> */
.L_x_644:
        /* <DEDUP_REMOVED lines=20> */
.L_x_650:
        /* <DEDUP_REMOVED lines=8> */
.L_x_649:
[----:B------:R-:W-:Y:S05]  /*3090*/  BSYNC.RECONVERGENT B2 ;  /* 0x0000000000027941 */ /* 0x000fea0003800200 */
.L_x_648:
        /* <DEDUP_REMOVED lines=16> */
.L_x_653:
        /* <DEDUP_REMOVED lines=39> */
.L_x_652:
[----:B------:R-:W-:Y:S05]  /*3410*/  BSYNC.RECONVERGENT B2 ;  /* 0x0000000000027941 */ /* 0x000fea0003800200 */
.L_x_651:
        /* <DEDUP_REMOVED lines=27> */
.L_x_655:
[----:B------:R-:W-:Y:S05]  /*35d0*/  BSYNC.RECONVERGENT B2 ;  /* 0x0000000000027941 */ /* 0x000fea0003800200 */
.L_x_654:
        /* <DEDUP_REMOVED lines=10> */
.L_x_647:
[----:B------:R-:W-:Y:S05]  /*3680*/  BSYNC.RECONVERGENT B1 ;  /* 0x0000000000017941 */ /* 0x000fea0003800200 */
.L_x_645:
        /* <DEDUP_REMOVED lines=42> */
.L_x_617:
[----:B------:R-:W-:Y:S05]  /*3930*/  BSYNC.RECONVERGENT B0 ;  /* 0x0000000000007941 */ /* 0x000fea0003800200 */
.L_x_601:
[----:B------:R-:W-:Y:S05]  /*3940*/  @P0 EXIT ;  /* 0x000000000000094d */ /* 0x000fea0003800000 */
[----:B-1----:R-:W1:Y:S01]  /*3950*/  LDC.64 R4, c[0x0][0x388] ;  /* 0x0000e200ff047b82 */ /* 0x002e620000000a00 */
[----:B------:R-:W0:Y:S02]  /*3960*/  LDCU UR4, c[0x0][0x398] ;  /* 0x00007300ff0477ac */ /* 0x000e240008000800 */
[----:B0-234-:R-:W-:-:S05]  /*3970*/  VIADD R3, R3, UR4 ;  /* 0x0000000403037c36 */ /* 0x01dfca0008000000 */
[----:B-1----:R-:W-:Y:S01]  /*3980*/  STG.E desc[UR6][R4.64], R3 ;  /* 0x0000000304007986 */ /* 0x002fe2000c101906 */
[----:B------:R-:W-:Y:S05]  /*3990*/  EXIT ;  /* 0x000000000000794d */ /* 0x000fea0003800000 */
.L_x_656:
        /* <DEDUP_REMOVED lines=14> */
.L_x_797:


//--------------------- .text._ZN3cub18CUB_300001_SM_10006detail6reduce18DeviceReduceKernelINS2_10policy_hubIijN4cuda3std3__44plusIiEEE10Policy1000EN6thrust24THRUST_300001_SM_1000_NS6detail15normal_iteratorINSD_10device_ptrIiEEEEjS9_iNS7_10__identityEEEvT0_PT3_T1_NS0_13GridEvenShareISN_EET2_T4_ --------------------------
	.section	.text._ZN3cub18CUB_300001_SM_10006detail6reduce18DeviceReduceKernelINS2_10policy_hubIijN4cuda3std3__44plusIiEEE10Policy1000EN6thrust24THRUST_300001_SM_1000_NS6detail15normal_iteratorINSD_10device_ptrIiEEEEjS9_iNS7_10__identityEEEvT0_PT3_T1_NS0_13GridEvenShareISN_EET2_T4_,"ax",@progbits
	.align	128
        .global         _ZN3cub18CUB_300001_SM_10006detail6reduce18DeviceReduceKernelINS2_10policy_hubIijN4cuda3std3__44plusIiEEE10Policy1000EN6thrust24THRUST_300001_SM_1000_NS6detail15normal_iteratorINSD_10device_ptrIiEEEEjS9_iNS7_10__identityEEEvT0_PT3_T1_NS0_13GridEvenShareISN_EET2_T4_
        .type           _ZN3cub18CUB_300001_SM_10006detail6reduce18DeviceReduceKernelINS2_10policy_hubIijN4cuda3std3__44plusIiEEE10Policy1000EN6thrust24THRUST_300001_SM_1000_NS6detail15normal_iteratorINSD_10device_ptrIiEEEEjS9_iNS7_10__identityEEEvT0_PT3_T1_NS0_13GridEvenShareISN_EET2_T4_,@function
        .size           _ZN3cub18CUB_300001_SM_10006detail6reduce18DeviceReduceKernelINS2_10policy_hubIijN4cuda3std3__44plusIiEEE10Policy1000EN6thrust24THRUST_300001_SM_1000_NS6detail15normal_iteratorINSD_10device_ptrIiEEEEjS9_iNS7_10__identityEEEvT0_PT3_T1_NS0_13GridEvenShareISN_EET2_T4_,(.L_x_798 - _ZN3cub18CUB_300001_SM_10006detail6reduce18DeviceReduceKernelINS2_10policy_hubIijN4cuda3std3__44plusIiEEE10Policy1000EN6thrust24THRUST_300001_SM_1000_NS6detail15normal_iteratorINSD_10device_ptrIiEEEEjS9_iNS7_10__identityEEEvT0_PT3_T1_NS0_13GridEvenShareISN_EET2_T4_)
        .other          _ZN3cub18CUB_300001_SM_10006detail6reduce18DeviceReduceKernelINS2_10policy_hubIijN4cuda3std3__44plusIiEEE10Policy1000EN6thrust24THRUST_300001_SM_1000_NS6detail15normal_iteratorINSD_10device_ptrIiEEEEjS9_iNS7_10__identityEEEvT0_PT3_T1_NS0_13GridEvenShareISN_EET2_T4_,@"STO_CUDA_ENTRY STV_DEFAULT"
_ZN3cub18CUB_300001_SM_10006detail6reduce18DeviceReduceKernelINS2_10policy_hubIijN4cuda3std3__44plusIiEEE10Policy1000EN6thrust24THRUST_300001_SM_1000_NS6detail15normal_iteratorINSD_10device_ptrIiEEEEjS9_iNS7_10__identityEEEvT0_PT3_T1_NS0_13GridEvenShareISN_EET2_T4_:
.text._ZN3cub18CUB_300001_SM_10006detail6reduce18DeviceReduceKernelINS2_10policy_hubIijN4cuda3std3__44plusIiEEE10Policy1000EN6thrust24THRUST_300001_SM_1000_NS6detail15normal_iteratorINSD_10device_ptrIiEEEEjS9_iNS7_10__identityEEEvT0_PT3_T1_NS0_13GridEvenShareISN_EET2_T4_:
[----:B------:R-:W-:Y:S01]  /*0000*/  LDC R1, c[0x0][0x37c] ;  /* 0x0000df00ff017b82 */ /* 0x000fe20000000800 */
[----:B------:R-:W0:Y:S07]  /*0010*/  S2R R3, SR_CTAID.X ;  /* 0x0000000000037919 */ /* 0x000e2e0000002500 */
[----:B------:R-:W1:Y:S01]  /*0020*/  LDC.64 R8, c[0x0][0x3a8] ;  /* 0x0000ea00ff087b82 */ /* 0x000e620000000a00 */
[----:B------:R-:W2:Y:S01]  /*0030*/  LDCU.64 UR6, c[0x0][0x358] ;  /* 0x00006b00ff0677ac */ /* 0x000ea20008000a00 */
[----:B------:R-:W-:Y:S01]  /*0040*/  BSSY.RECONVERGENT B0, `(.L_x_657) ;  /* 0x0000236000007945 */ /* 0x000fe20003800200 */
[----:B-1----:R-:W-:-:S02]  /*0050*/  IMAD.SHL.U32 R13, R9, 0x1000, RZ ;  /* 0x00001000090d7824 */ /* 0x002fc400078e00ff */
[----:B0-----:R-:W-:-:S05]  /*0060*/  IMAD R0, R3, -0x1000, R8 ;  /* 0xfffff00003007824 */ /* 0x001fca00078e0208 */
        /* <DEDUP_REMOVED lines=9> */
[----:B------:R-:W-:-:S04]  /*0100*/  IMAD R5, R3, 0x1000, R2 ;  /* 0x0000100003057824 */ /* 0x000fc800078e0202 */
[----:B0-----:R-:W-:-:S06]  /*0110*/  IMAD.WIDE.U32 R14, R5, 0x4, R14 ;  /* 0x00000004050e7825 */ /* 0x001fcc00078e000e */
[----:B------:R0:W5:Y:S01]  /*0120*/  LDG.E R14, desc[UR6][R14.64] ;  /* 0x000000060e0e7981 */ /* 0x000162000c1e1900 */
[----:B------:R-:W-:-:S07]  /*0130*/  VIADD R4, R2, 0x100 ;  /* 0x0000010002047836 */ /* 0x000fce0000000000 */
.L_x_660:
[----:B------:R-:W-:Y:S05]  /*0140*/  BSYNC.RECONVERGENT B1 ;  /* 0x0000000000017941 */ /* 0x000fea0003800200 */
.L_x_659:
[----:B------:R-:W-:Y:S01]  /*0150*/  ISETP.GE.U32.AND P0, PT, R4, R0, PT ;  /* 0x000000000400720c */ /* 0x000fe20003f06070 */
[----:B------:R-:W-:-:S12]  /*0160*/  BSSY.RECONVERGENT B1, `(.L_x_661) ;  /* 0x0000097000017945 */ /* 0x000fd80003800200 */
[----:B------:R-:W-:Y:S05]  /*0170*/  @P0 BRA `(.L_x_662) ;  /* 0x0000000800540947 */ /* 0x000fea0003800000 */
[----:B------:R-:W-:Y:S01]  /*0180*/  LOP3.LUT R5, RZ, R4, RZ, 0x33, !PT ;  /* 0x00000004ff057212 */ /* 0x000fe200078e33ff */
[----:B------:R-:W-:Y:S04]  /*0190*/  BSSY.RECONVERGENT B2, `(.L_x_663) ;  /* 0x000004b000027945 */ /* 0x000fe80003800200 */
[----:B------:R-:W-:-:S04]  /*01a0*/  IMAD.IADD R8, R5, 0x1, R8 ;  /* 0x0000000105087824 */ /* 0x000fc800078e0208 */
[----:B------:R-:W-:-:S05]  /*01b0*/  IMAD R8, R3, -0x1000, R8 ;  /* 0xfffff00003087824 */ /* 0x000fca00078e0208 */
[C---:B------:R-:W-:Y:S02]  /*01c0*/  ISETP.GE.U32.AND P0, PT, R8.reuse, 0xf00, PT ;  /* 0x00000f000800780c */ /* 0x040fe40003f06070 */
[----:B------:R-:W-:-:S04]  /*01d0*/  LEA.HI R5, R8, 0x1, RZ, 0x18 ;  /* 0x0000000108057811 */ /* 0x000fc800078fc0ff */
[----:B------:R-:W-:-:S07]  /*01e0*/  LOP3.LUT R6, R5, 0xf, RZ, 0xc0, !PT ;  /* 0x0000000f05067812 */ /* 0x000fce00078ec0ff */
[----:B------:R-:W-:Y:S05]  /*01f0*/  @!P0 BRA `(.L_x_664) ;  /* 0x0000000400108947 */ /* 0x000fea0003800000 */
[----:B------:R-:W-:Y:S01]  /*0200*/  LOP3.LUT R8, R5, 0x1fffff0, RZ, 0xc0, !PT ;  /* 0x01fffff005087812 */ /* 0x000fe200078ec0ff */
[----:B------:R-:W-:Y:S01]  /*0210*/  BSSY.RECONVERGENT B3, `(.L_x_665) ;  /* 0x0000041000037945 */ /* 0x000fe20003800200 */
[----:B------:R-:W-:Y:S01]  /*0220*/  LOP3.LUT R7, R4, 0x800, RZ, 0xfc, !PT ;  /* 0x0000080004077812 */ /* 0x000fe200078efcff */
[----:B------:R-:W-:Y:S01]  /*0230*/  IMAD R4, R3, 0x1000, R4 ;  /* 0x0000100003047824 */ /* 0x000fe200078e0204 */
[----:B------:R-:W-:-:S07]  /*0240*/  IADD3 R8, PT, PT, -R8, RZ, RZ ;  /* 0x000000ff08087210 */ /* 0x000fce0007ffe1ff */
.L_x_666:
[----:B------:R-:W1:Y:S01]  /*0250*/  LDC.64 R12, c[0x0][0x380] ;  /* 0x0000e000ff0c7b82 */ /* 0x000e620000000a00 */
[----:B------:R-:W-:-:S04]  /*0260*/  VIADD R21, R4, 0x100 ;  /* 0x0000010004157836 */ /* 0x000fc80000000000 */
[----:B-1----:R-:W-:-:S04]  /*0270*/  IMAD.WIDE.U32 R20, R21, 0x4, R12 ;  /* 0x0000000415147825 */ /* 0x002fc800078e000c */
[C---:B------:R-:W-:Y:S01]  /*0280*/  IMAD.WIDE.U32 R16, R4.reuse, 0x4, R12 ;  /* 0x0000000404107825 */ /* 0x040fe200078e000c */
[----:B0-----:R-:W2:Y:S04]  /*0290*/  LDG.E R15, desc[UR6][R20.64] ;  /* 0x00000006140f7981 */ /* 0x001ea8000c1e1900 */
[----:B------:R0:W2:Y:S01]  /*02a0*/  LDG.E R9, desc[UR6][R16.64] ;  /* 0x0000000610097981 */ /* 0x0000a2000c1e1900 */
[C---:B------:R-:W-:Y:S02]  /*02b0*/  VIADD R29, R4.reuse, 0x600 ;  /* 0x00000600041d7836 */ /* 0x040fe40000000000 */
[C---:B------:R-:W-:Y:S01]  /*02c0*/  VIADD R27, R4.reuse, 0x300 ;  /* 0x00000300041b7836 */ /* 0x040fe20000000000 */
[C---:B------:R-:W-:Y:S01]  /*02d0*/  IADD3 R28, PT, PT, R4.reuse, 0x800, RZ ;  /* 0x00000800041c7810 */ /* 0x040fe20007ffe0ff */
[----:B------:R-:W-:-:S02]  /*02e0*/  VIADD R11, R4, 0x200 ;  /* 0x00000200040b7836 */ /* 0x000fc40000000000 */
[----:B------:R-:W-:-:S04]  /*02f0*/  IMAD.WIDE.U32 R26, R27, 0x4, R12 ;  /* 0x000000041b1a7825 */ /* 0x000fc800078e000c */
[--C-:B0-----:R-:W-:Y:S02]  /*0300*/  IMAD.WIDE.U32 R16, R29, 0x4, R12.reuse ;  /* 0x000000041d107825 */ /* 0x101fe400078e000c */
[----:B------:R-:W3:Y:S02]  /*0310*/  LDG.E R26, desc[UR6][R26.64] ;  /* 0x000000061a1a7981 */ /* 0x000ee4000c1e1900 */
[C---:B------:R-:W-:Y:S02]  /*0320*/  VIADD R19, R4.reuse, 0x400 ;  /* 0x0000040004137836 */ /* 0x040fe40000000000 */
[C---:B------:R-:W-:Y:S01]  /*0330*/  VIADD R23, R4.reuse, 0x500 ;  /* 0x0000050004177836 */ /* 0x040fe20000000000 */
[----:B------:R0:W4:Y:S01]  /*0340*/  LDG.E R22, desc[UR6][R16.64] ;  /* 0x0000000610167981 */ /* 0x000122000c1e1900 */
[----:B------:R-:W-:Y:S02]  /*0350*/  VIADD R29, R4, 0x700 ;  /* 0x00000700041d7836 */ /* 0x000fe40000000000 */
[----:B------:R-:W-:-:S04]  /*0360*/  IMAD.WIDE.U32 R10, R11, 0x4, R12 ;  /* 0x000000040b0a7825 */ /* 0x000fc800078e000c */
[--C-:B------:R-:W-:Y:S01]  /*0370*/  IMAD.WIDE.U32 R18, R19, 0x4, R12.reuse ;  /* 0x0000000413127825 */ /* 0x100fe200078e000c */
[----:B------:R1:W3:Y:S03]  /*0380*/  LDG.E R25, desc[UR6][R10.64] ;  /* 0x000000060a197981 */ /* 0x0002e6000c1e1900 */
[--C-:B------:R-:W-:Y:S01]  /*0390*/  IMAD.WIDE.U32 R20, R23, 0x4, R12.reuse ;  /* 0x0000000417147825 */ /* 0x100fe200078e000c */
[----:B------:R-:W4:Y:S03]  /*03a0*/  LDG.E R24, desc[UR6][R18.64] ;  /* 0x0000000612187981 */ /* 0x000f26000c1e1900 */
[--C-:B0-----:R-:W-:Y:S01]  /*03b0*/  IMAD.WIDE.U32 R16, R29, 0x4, R12.reuse ;  /* 0x000000041d107825 */ /* 0x101fe200078e000c */
[----:B------:R0:W4:Y:S03]  /*03c0*/  LDG.E R23, desc[UR6][R20.64] ;  /* 0x0000000614177981 */ /* 0x000126000c1e1900 */
[----:B------:R-:W-:Y:S01]  /*03d0*/  IMAD.WIDE.U32 R28, R28, 0x4, R12 ;  /* 0x000000041c1c7825 */ /* 0x000fe200078e000c */
[----:B------:R-:W4:Y:S03]  /*03e0*/  LDG.E R19, desc[UR6][R16.64] ;  /* 0x0000000610137981 */ /* 0x000f26000c1e1900 */
[----:B------:R-:W-:-:S02]  /*03f0*/  VIADD R27, R4, 0xa00 ;  /* 0x00000a00041b7836 */ /* 0x000fc40000000000 */
[----:B-1----:R-:W-:Y:S01]  /*0400*/  VIADD R11, R4, 0x900 ;  /* 0x00000900040b7836 */ /* 0x002fe20000000000 */
[----:B------:R1:W4:Y:S01]  /*0410*/  LDG.E R18, desc[UR6][R28.64] ;  /* 0x000000061c127981 */ /* 0x000322000c1e1900 */
[----:B0-----:R-:W-:-:S04]  /*0420*/  IMAD.WIDE.U32 R20, R27, 0x4, R12 ;  /* 0x000000041b147825 */ /* 0x001fc800078e000c */
[----:B------:R-:W-:Y:S02]  /*0430*/  VIADD R27, R4, 0xb00 ;  /* 0x00000b00041b7836 */ /* 0x000fe40000000000 */
[----:B------:R-:W-:-:S04]  /*0440*/  IMAD.WIDE.U32 R10, R11, 0x4, R12 ;  /* 0x000000040b0a7825 */ /* 0x000fc800078e000c */
[----:B-1----:R-:W-:Y:S02]  /*0450*/  VIADD R29, R4, 0xc00 ;  /* 0x00000c00041d7836 */ /* 0x002fe40000000000 */
[----:B------:R-:W4:Y:S02]  /*0460*/  LDG.E R11, desc[UR6][R10.64] ;  /* 0x000000060a0b7981 */ /* 0x000f24000c1e1900 */
[----:B------:R-:W-:-:S06]  /*0470*/  IMAD.WIDE.U32 R16, R29, 0x4, R12 ;  /* 0x000000041d107825 */ /* 0x000fcc00078e000c */
[----:B------:R0:W4:Y:S04]  /*0480*/  LDG.E R16, desc[UR6][R16.64] ;  /* 0x0000000610107981 */ /* 0x000128000c1e1900 */
[----:B------:R1:W4:Y:S01]  /*0490*/  LDG.E R10, desc[UR6][R20.64] ;  /* 0x00000006140a7981 */ /* 0x000322000c1e1900 */
[----:B0-----:R-:W-:Y:S01]  /*04a0*/  VIADD R17, R4, 0xf00 ;  /* 0x00000f0004117836 */ /* 0x001fe20000000000 */
[----:B--2--5:R-:W-:Y:S01]  /*04b0*/  IADD3 R9, PT, PT, R15, R9, R14 ;  /* 0x000000090f097210 */ /* 0x024fe20007ffe00e */
[----:B------:R-:W-:-:S04]  /*04c0*/  IMAD.WIDE.U32 R14, R27, 0x4, R12 ;  /* 0x000000041b0e7825 */ /* 0x000fc800078e000c */
[----:B------:R-:W-:Y:S02]  /*04d0*/  VIADD R27, R4, 0xd00 ;  /* 0x00000d00041b7836 */ /* 0x000fe40000000000 */
[----:B------:R-:W2:Y:S02]  /*04e0*/  LDG.E R15, desc[UR6][R14.64] ;  /* 0x000000060e0f7981 */ /* 0x000ea4000c1e1900 */
[----:B------:R-:W-:-:S04]  /*04f0*/  IMAD.WIDE.U32 R28, R27, 0x4, R12 ;  /* 0x000000041b1c7825 */ /* 0x000fc800078e000c */
[----:B------:R-:W-:Y:S02]  /*0500*/  VIADD R27, R4, 0xe00 ;  /* 0x00000e00041b7836 */ /* 0x000fe40000000000 */
[----:B------:R-:W2:Y:S02]  /*0510*/  LDG.E R29, desc[UR6][R28.64] ;  /* 0x000000061c1d7981 */ /* 0x000ea4000c1e1900 */
[----:B-1----:R-:W-:-:S04]  /*0520*/  IMAD.WIDE.U32 R20, R27, 0x4, R12 ;  /* 0x000000041b147825 */ /* 0x002fc800078e000c */
[----:B------:R-:W-:Y:S02]  /*0530*/  IMAD.WIDE.U32 R12, R17, 0x4, R12 ;  /* 0x00000004110c7825 */ /* 0x000fe400078e000c */
[----:B------:R-:W2:Y:S04]  /*0540*/  LDG.E R20, desc[UR6][R20.64] ;  /* 0x0000000614147981 */ /* 0x000ea8000c1e1900 */
[----:B------:R-:W2:Y:S01]  /*0550*/  LDG.E R12, desc[UR6][R12.64] ;  /* 0x000000060c0c7981 */ /* 0x000ea2000c1e1900 */
[----:B---3--:R-:W-:Y:S02]  /*0560*/  IADD3 R9, PT, PT, R26, R25, R9 ;  /* 0x000000191a097210 */ /* 0x008fe40007ffe009 */
[----:B------:R-:W-:Y:S02]  /*0570*/  IADD3 R8, PT, PT, R8, 0x10, RZ ;  /* 0x0000001008087810 */ /* 0x000fe40007ffe0ff */
[----:B----4-:R-:W-:-:S02]  /*0580*/  IADD3 R9, PT, PT, R23, R24, R9 ;  /* 0x0000001817097210 */ /* 0x010fc40007ffe009 */
[----:B------:R-:W-:Y:S02]  /*0590*/  ISETP.NE.AND P0, PT, R8, RZ, PT ;  /* 0x000000ff0800720c */ /* 0x000fe40003f05270 */
[----:B------:R-:W-:Y:S01]  /*05a0*/  IADD3 R9, PT, PT, R19, R22, R9 ;  /* 0x0000001613097210 */ /* 0x000fe20007ffe009 */
[----:B------:R-:W-:Y:S02]  /*05b0*/  VIADD R7, R7, 0x1000 ;  /* 0x0000100007077836 */ /* 0x000fe40000000000 */
[----:B------:R-:W-:Y:S01]  /*05c0*/  VIADD R4, R4, 0x1000 ;  /* 0x0000100004047836 */ /* 0x000fe20000000000 */
[----:B------:R-:W-:-:S04]  /*05d0*/  IADD3 R9, PT, PT, R11, R18, R9 ;  /* 0x000000120b097210 */ /* 0x000fc80007ffe009 */
[----:B--2---:R-:W-:-:S04]  /*05e0*/  IADD3 R9, PT, PT, R15, R10, R9 ;  /* 0x0000000a0f097210 */ /* 0x004fc80007ffe009 */
[----:B------:R-:W-:-:S04]  /*05f0*/  IADD3 R9, PT, PT, R29, R16, R9 ;  /* 0x000000101d097210 */ /* 0x000fc80007ffe009 */
[----:B------:R-:W-:Y:S01]  /*0600*/  IADD3 R14, PT, PT, R12, R20, R9 ;  /* 0x000000140c0e7210 */ /* 0x000fe20007ffe009 */
[----:B------:R-:W-:Y:S06]  /*0610*/  @P0 BRA `(.L_x_666) ;  /* 0xfffffffc000c0947 */ /* 0x000fec000383ffff */
[----:B------:R-:W-:Y:S05]  /*0620*/  BSYNC.RECONVERGENT B3 ;  /* 0x0000000000037941 */ /* 0x000fea0003800200 */
.L_x_665:
[----:B------:R-:W-:-:S07]  /*0630*/  VIADD R4, R7, 0xfffff800 ;  /* 0xfffff80007047836 */ /* 0x000fce0000000000 */
.L_x_664:
[----:B------:R-:W-:Y:S05]  /*0640*/  BSYNC.RECONVERGENT B2 ;  /* 0x0000000000027941 */ /* 0x000fea0003800200 */
.L_x_663:
[----:B------:R-:W-:-:S13]  /*0650*/  ISETP.NE.AND P0, PT, R6, RZ, PT ;  /* 0x000000ff0600720c */ /* 0x000fda0003f05270 */
[----:B------:R-:W-:Y:S05]  /*0660*/  @!P0 BRA `(.L_x_662) ;  /* 0x0000000400188947 */ /* 0x000fea0003800000 */
[----:B------:R-:W-:Y:S01]  /*0670*/  ISETP.GE.U32.AND P0, PT, R6, 0x8, PT ;  /* 0x000000080600780c */ /* 0x000fe20003f06070 */
[----:B------:R-:W-:Y:S01]  /*0680*/  BSSY.RECONVERGENT B2, `(.L_x_667) ;  /* 0x0000022000027945 */ /* 0x000fe20003800200 */
[----:B------:R-:W-:-:S04]  /*0690*/  LOP3.LUT R24, R5, 0x7, RZ, 0xc0, !PT ;  /* 0x0000000705187812 */ /* 0x000fc800078ec0ff */
[----:B------:R-:W-:-:S07]  /*06a0*/  ISETP.NE.AND P1, PT, R24, RZ, PT ;  /* 0x000000ff1800720c */ /* 0x000fce0003f25270 */
[----:B------:R-:W-:Y:S06]  /*06b0*/  @!P0 BRA `(.L_x_668) ;  /* 0x0000000000788947 */ /* 0x000fec0003800000 */
[----:B------:R-:W1:Y:S01]  /*06c0*/  LDC.64 R10, c[0x0][0x380] ;  /* 0x0000e000ff0a7b82 */ /* 0x000e620000000a00 */
[----:B------:R-:W-:-:S04]  /*06d0*/  IMAD R27, R3, 0x1000, R4 ;  /* 0x00001000031b7824 */ /* 0x000fc800078e0204 */
[C---:B------:R-:W-:Y:S02]  /*06e0*/  VIADD R21, R27.reuse, 0x100 ;  /* 0x000001001b157836 */ /* 0x040fe40000000000 */
[C---:B------:R-:W-:Y:S02]  /*06f0*/  VIADD R17, R27.reuse, 0x300 ;  /* 0x000003001b117836 */ /* 0x040fe40000000000 */
[C---:B------:R-:W-:Y:S01]  /*0700*/  VIADD R23, R27.reuse, 0x200 ;  /* 0x000002001b177836 */ /* 0x040fe20000000000 */
[C---:B------:R-:W-:Y:S01]  /*0710*/  IADD3 R7, PT, PT, R27.reuse, 0x400, RZ ;  /* 0x000004001b077810 */ /* 0x040fe20007ffe0ff */
[C---:B------:R-:W-:Y:S02]  /*0720*/  VIADD R9, R27.reuse, 0x500 ;  /* 0x000005001b097836 */ /* 0x040fe40000000000 */
[C---:B------:R-:W-:Y:S02]  /*0730*/  VIADD R25, R27.reuse, 0x600 ;  /* 0x000006001b197836 */ /* 0x040fe40000000000 */
[----:B-1----:R-:W-:-:S04]  /*0740*/  IMAD.WIDE.U32 R12, R27, 0x4, R10 ;  /* 0x000000041b0c7825 */ /* 0x002fc800078e000a */
[--C-:B------:R-:W-:Y:S01]  /*0750*/  IMAD.WIDE.U32 R20, R21, 0x4, R10.reuse ;  /* 0x0000000415147825 */ /* 0x100fe200078e000a */
[----:B0-----:R0:W2:Y:S03]  /*0760*/  LDG.E R15, desc[UR6][R12.64] ;  /* 0x000000060c0f7981 */ /* 0x0010a6000c1e1900 */
[--C-:B------:R-:W-:Y:S01]  /*0770*/  IMAD.WIDE.U32 R16, R17, 0x4, R10.reuse ;  /* 0x0000000411107825 */ /* 0x100fe200078e000a */
[----:B------:R-:W2:Y:S03]  /*0780*/  LDG.E R18, desc[UR6][R20.64] ;  /* 0x0000000614127981 */ /* 0x000ea6000c1e1900 */
[----:B------:R-:W-:Y:S02]  /*0790*/  IMAD.WIDE.U32 R22, R23, 0x4, R10 ;  /* 0x0000000417167825 */ /* 0x000fe400078e000a */
[----:B------:R-:W3:Y:S02]  /*07a0*/  LDG.E R16, desc[UR6][R16.64] ;  /* 0x0000000610107981 */ /* 0x000ee4000c1e1900 */
[----:B------:R-:W-:-:S02]  /*07b0*/  VIADD R27, R27, 0x700 ;  /* 0x000007001b1b7836 */ /* 0x000fc40000000000 */
[--C-:B------:R-:W-:Y:S01]  /*07c0*/  IMAD.WIDE.U32 R6, R7, 0x4, R10.reuse ;  /* 0x0000000407067825 */ /* 0x100fe200078e000a */
[----:B------:R-:W3:Y:S03]  /*07d0*/  LDG.E R19, desc[UR6][R22.64] ;  /* 0x0000000616137981 */ /* 0x000ee6000c1e1900 */
[--C-:B------:R-:W-:Y:S02]  /*07e0*/  IMAD.WIDE.U32 R8, R9, 0x4, R10.reuse ;  /* 0x0000000409087825 */ /* 0x100fe400078e000a */
[----:B------:R-:W4:Y:S02]  /*07f0*/  LDG.E R7, desc[UR6][R6.64] ;  /* 0x0000000606077981 */ /* 0x000f24000c1e1900 */
[--C-:B0-----:R-:W-:Y:S02]  /*0800*/  IMAD.WIDE.U32 R12, R25, 0x4, R10.reuse ;  /* 0x00000004190c7825 */ /* 0x101fe400078e000a */
[----:B------:R-:W4:Y:S02]  /*0810*/  LDG.E R8, desc[UR6][R8.64] ;  /* 0x0000000608087981 */ /* 0x000f24000c1e1900 */
[----:B------:R-:W-:-:S02]  /*0820*/  IMAD.WIDE.U32 R10, R27, 0x4, R10 ;  /* 0x000000041b0a7825 */ /* 0x000fc400078e000a */
[----:B------:R-:W4:Y:S04]  /*0830*/  LDG.E R13, desc[UR6][R12.64] ;  /* 0x000000060c0d7981 */ /* 0x000f28000c1e1900 */
[----:B------:R-:W4:Y:S01]  /*0840*/  LDG.E R10, desc[UR6][R10.64] ;  /* 0x000000060a0a7981 */ /* 0x000f22000c1e1900 */
[----:B------:R-:W-:Y:S01]  /*0850*/  VIADD R4, R4, 0x800 ;  /* 0x0000080004047836 */ /* 0x000fe20000000000 */
[----:B--2--5:R-:W-:-:S04]  /*0860*/  IADD3 R18, PT, PT, R18, R15, R14 ;  /* 0x0000000f12127210 */ /* 0x024fc80007ffe00e */
[----:B---3--:R-:W-:-:S04]  /*0870*/  IADD3 R18, PT, PT, R16, R19, R18 ;  /* 0x0000001310127210 */ /* 0x008fc80007ffe012 */
[----:B----4-:R-:W-:-:S04]  /*0880*/  IADD3 R18, PT, PT, R8, R7, R18 ;  /* 0x0000000708127210 */ /* 0x010fc80007ffe012 */
[----:B------:R-:W-:-:S07]  /*0890*/  IADD3 R14, PT, PT, R10, R13, R18 ;  /* 0x0000000d0a0e7210 */ /* 0x000fce0007ffe012 */
.L_x_668:
[----:B------:R-:W-:Y:S05]  /*08a0*/  BSYNC.RECONVERGENT B2 ;  /* 0x0000000000027941 */ /* 0x000fea0003800200 */
.L_x_667:
        /* <DEDUP_REMOVED lines=8> */
[C---:B------:R-:W-:Y:S01]  /*0930*/  VIADD R13, R11.reuse, 0x100 ;  /* 0x000001000b0d7836 */ /* 0x040fe20000000000 */
[C---:B------:R-:W-:Y:S01]  /*0940*/  IADD3 R17, PT, PT, R11.reuse, 0x300, RZ ;  /* 0x000003000b117810 */ /* 0x040fe20007ffe0ff */
[C---:B0-----:R-:W-:Y:S02]  /*0950*/  VIADD R15, R11.reuse, 0x200 ;  /* 0x000002000b0f7836 */ /* 0x041fe40000000000 */
[----:B-1----:R-:W-:-:S04]  /*0960*/  IMAD.WIDE.U32 R8, R11, 0x4, R6 ;  /* 0x000000040b087825 */ /* 0x002fc800078e0006 */
[--C-:B------:R-:W-:Y:S02]  /*0970*/  IMAD.WIDE.U32 R10, R13, 0x4, R6.reuse ;  /* 0x000000040d0a7825 */ /* 0x100fe400078e0006 */
[----:B------:R-:W2:Y:S02]  /*0980*/  LDG.E R9, desc[UR6][R8.64] ;  /* 0x0000000608097981 */ /* 0x000ea4000c1e1900 */
[--C-:B------:R-:W-:Y:S02]  /*0990*/  IMAD.WIDE.U32 R12, R15, 0x4, R6.reuse ;  /* 0x000000040f0c7825 */ /* 0x100fe400078e0006 */
[----:B------:R-:W2:Y:S02]  /*09a0*/  LDG.E R10, desc[UR6][R10.64] ;  /* 0x000000060a0a7981 */ /* 0x000ea4000c1e1900 */
[----:B------:R-:W-:Y:S02]  /*09b0*/  IMAD.WIDE.U32 R6, R17, 0x4, R6 ;  /* 0x0000000411067825 */ /* 0x000fe400078e0006 */
[----:B------:R-:W3:Y:S04]  /*09c0*/  LDG.E R13, desc[UR6][R12.64] ;  /* 0x000000060c0d7981 */ /* 0x000ee8000c1e1900 */
[----:B------:R-:W3:Y:S01]  /*09d0*/  LDG.E R6, desc[UR6][R6.64] ;  /* 0x0000000606067981 */ /* 0x000ee2000c1e1900 */
[----:B------:R-:W-:Y:S01]  /*09e0*/  VIADD R4, R4, 0x400 ;  /* 0x0000040004047836 */ /* 0x000fe20000000000 */
[----:B--2--5:R-:W-:-:S04]  /*09f0*/  IADD3 R14, PT, PT, R10, R9, R14 ;  /* 0x000000090a0e7210 */ /* 0x024fc80007ffe00e */
[----:B---3--:R-:W-:-:S07]  /*0a00*/  IADD3 R14, PT, PT, R6, R13, R14 ;  /* 0x0000000d060e7210 */ /* 0x008fce0007ffe00e */
.L_x_670:
[----:B------:R-:W-:Y:S05]  /*0a10*/  BSYNC.RECONVERGENT B2 ;  /* 0x0000000000027941 */ /* 0x000fea0003800200 */
.L_x_669:
[----:B------:R-:W-:Y:S05]  /*0a20*/  @!P1 BRA `(.L_x_662) ;  /* 0x0000000000289947 */ /* 0x000fea0003800000 */
[----:B------:R-:W1:Y:S01]  /*0a30*/  LDC.64 R6, c[0x0][0x380] ;  /* 0x0000e000ff067b82 */ /* 0x000e620000000a00 */
[----:B------:R-:W-:Y:S02]  /*0a40*/  IMAD R9, R3, 0x1000, R4 ;  /* 0x0000100003097824 */ /* 0x000fe400078e0204 */
[----:B------:R-:W-:-:S07]  /*0a50*/  IMAD.MOV R8, RZ, RZ, -R5 ;  /* 0x000000ffff087224 */ /* 0x000fce00078e0a05 */
.L_x_671:
[----:B-1----:R-:W-:-:S06]  /*0a60*/  IMAD.WIDE.U32 R4, R9, 0x4, R6 ;  /* 0x0000000409047825 */ /* 0x002fcc00078e0006 */
[----:B------:R-:W2:Y:S01]  /*0a70*/  LDG.E R5, desc[UR6][R4.64] ;  /* 0x0000000604057981 */ /* 0x000ea2000c1e1900 */
[----:B------:R-:W-:Y:S02]  /*0a80*/  VIADD R8, R8, 0x1 ;  /* 0x0000000108087836 */ /* 0x000fe40000000000 */
[----:B------:R-:W-:-:S03]  /*0a90*/  VIADD R9, R9, 0x100 ;  /* 0x0000010009097836 */ /* 0x000fc60000000000 */
[----:B------:R-:W-:Y:S01]  /*0aa0*/  ISETP.NE.AND P0, PT, R8, RZ, PT ;  /* 0x000000ff0800720c */ /* 0x000fe20003f05270 */
[----:B--2--5:R-:W-:-:S12]  /*0ab0*/  IMAD.IADD R14, R5, 0x1, R14 ;  /* 0x00000001050e7824 */ /* 0x024fd800078e020e */
[----:B------:R-:W-:Y:S05]  /*0ac0*/  @P0 BRA `(.L_x_671) ;  /* 0xfffffffc00e40947 */ /* 0x000fea000383ffff */
.L_x_662:
[----:B------:R-:W-:Y:S05]  /*0ad0*/  BSYNC.RECONVERGENT B1 ;  /* 0x0000000000017941 */ /* 0x000fea0003800200 */
.L_x_661:
[----:B------:R-:W-:-:S13]  /*0ae0*/  ISETP.GE.U32.AND P0, PT, R0, 0x100, PT ;  /* 0x000001000000780c */ /* 0x000fda0003f06070 */
[----:B------:R-:W-:Y:S05]  /*0af0*/  @!P0 BRA `(.L_x_672) ;  /* 0x0000000000ac8947 */ /* 0x000fea0003800000 */
[----:B------:R-:W1:Y:S01]  /*0b00*/  S2R R8, SR_LANEID ;  /* 0x0000000000087919 */ /* 0x000e620000000000 */
[----:B-----5:R-:W2:Y:S01]  /*0b10*/  SHFL.DOWN PT, R0, R14, 0x1, 0x1f ;  /* 0x08201f000e007f89 */ /* 0x020ea200000e0000 */
[C---:B-1----:R-:W-:Y:S02]  /*0b20*/  ISETP.GT.AND P0, PT, R8.reuse, 0x1e, PT ;  /* 0x0000001e0800780c */ /* 0x042fe40003f04270 */
[----:B------:R-:W-:Y:S02]  /*0b30*/  ISETP.NE.AND P1, PT, R8, RZ, PT ;  /* 0x000000ff0800720c */ /* 0x000fe40003f25270 */
[----:B--2---:R-:W-:Y:S02]  /*0b40*/  SEL R5, R0, RZ, !P0 ;  /* 0x000000ff00057207 */ /* 0x004fe40004000000 */
[----:B------:R-:W-:Y:S02]  /*0b50*/  ISETP.GT.AND P0, PT, R8, 0x1d, PT ;  /* 0x0000001d0800780c */ /* 0x000fe40003f04270 */
[----:B------:R-:W-:-:S05]  /*0b60*/  IADD3 R5, PT, PT, R5, R14, RZ ;  /* 0x0000000e05057210 */ /* 0x000fca0007ffe0ff */
[----:B------:R-:W1:Y:S02]  /*0b70*/  SHFL.DOWN PT, R0, R5, 0x2, 0x1f ;  /* 0x08401f0005007f89 */ /* 0x000e6400000e0000 */
[----:B------:R-:W-:Y:S01]  /*0b80*/  @!P1 MOV R6, 0x400 ;  /* 0x0000040000069802 */ /* 0x000fe20000000f00 */
[----:B------:R-:W2:Y:S01]  /*0b90*/  @!P1 S2R R9, SR_CgaCtaId ;  /* 0x0000000000099919 */ /* 0x000ea20000008800 */
[----:B-1----:R-:W-:Y:S02]  /*0ba0*/  SEL R0, R0, RZ, !P0 ;  /* 0x000000ff00007207 */ /* 0x002fe40004000000 */
[----:B------:R-:W-:-:S03]  /*0bb0*/  ISETP.GT.AND P0, PT, R8, 0x1b, PT ;  /* 0x0000001b0800780c */ /* 0x000fc60003f04270 */
[----:B------:R-:W-:-:S05]  /*0bc0*/  IMAD.IADD R0, R5, 0x1, R0 ;  /* 0x0000000105007824 */ /* 0x000fca00078e0200 */
[----:B------:R-:W1:Y:S01]  /*0bd0*/  SHFL.DOWN PT, R4, R0, 0x4, 0x1f ;  /* 0x08801f0000047f89 */ /* 0x000e6200000e0000 */
[----:B--2---:R-:W-:Y:S02]  /*0be0*/  @!P1 LEA R9, R9, R6, 0x18 ;  /* 0x0000000609099211 */ /* 0x004fe400078ec0ff */
[----:B-1----:R-:W-:Y:S02]  /*0bf0*/  SEL R7, R4, RZ, !P0 ;  /* 0x000000ff04077207 */ /* 0x002fe40004000000 */
[----:B------:R-:W-:-:S03]  /*0c00*/  ISETP.GT.AND P0, PT, R8, 0x17, PT ;  /* 0x000000170800780c */ /* 0x000fc60003f04270 */
[----:B------:R-:W-:Y:S01]  /*0c10*/  IMAD.IADD R7, R0, 0x1, R7 ;  /* 0x0000000100077824 */ /* 0x000fe200078e0207 */
[----:B------:R-:W-:-:S04]  /*0c20*/  @!P1 SHF.R.U32.HI R0, RZ, 0x3, R2 ;  /* 0x00000003ff009819 */ /* 0x000fc80000011602 */
[----:B------:R-:W1:Y:S01]  /*0c30*/  SHFL.DOWN PT, R4, R7, 0x8, 0x1f ;  /* 0x09001f0007047f89 */ /* 0x000e6200000e0000 */
[----:B------:R-:W-:-:S05]  /*0c40*/  @!P1 LOP3.LUT R0, R0, 0x7c, RZ, 0xc0, !PT ;  /* 0x0000007c00009812 */ /* 0x000fca00078ec0ff */
[----:B------:R-:W-:Y:S01]  /*0c50*/  @!P1 IMAD.IADD R0, R0, 0x1, R9 ;  /* 0x0000000100009824 */ /* 0x000fe200078e0209 */
[----:B-1----:R-:W-:Y:S02]  /*0c60*/  SEL R4, R4, RZ, !P0 ;  /* 0x000000ff04047207 */ /* 0x002fe40004000000 */
[----:B------:R-:W-:-:S03]  /*0c70*/  ISETP.GT.AND P0, PT, R8, 0xf, PT ;  /* 0x0000000f0800780c */ /* 0x000fc60003f04270 */
[----:B------:R-:W-:-:S05]  /*0c80*/  IMAD.IADD R4, R7, 0x1, R4 ;  /* 0x0000000107047824 */ /* 0x000fca00078e0204 */
[----:B------:R-:W1:Y:S02]  /*0c90*/  SHFL.DOWN PT, R5, R4, 0x10, 0x1f ;  /* 0x0a001f0004057f89 */ /* 0x000e6400000e0000 */
[----:B-1----:R-:W-:Y:S02]  /*0ca0*/  SEL R5, R5, RZ, !P0 ;  /* 0x000000ff05057207 */ /* 0x002fe40004000000 */
        /* <DEDUP_REMOVED lines=8> */
[----:B--2---:R-:W-:Y:S04]  /*0d30*/  LDS R0, [UR4+0xc] ;  /* 0x00000c04ff007984 */ /* 0x004fe80008000800 */
[----:B------:R-:W1:Y:S04]  /*0d40*/  LDS.128 R4, [UR4+0x10] ;  /* 0x00001004ff047984 */ /* 0x000e680008000c00 */
[----:B------:R-:W2:Y:S01]  /*0d50*/  LDS.64 R8, [UR4+0x20] ;  /* 0x00002004ff087984 */ /* 0x000ea20008000a00 */
[----:B-1----:R-:W-:-:S04]  /*0d60*/  IADD3 R0, PT, PT, R4, R0, R11 ;  /* 0x0000000004007210 */ /* 0x002fc80007ffe00b */
[----:B------:R-:W-:-:S04]  /*0d70*/  IADD3 R0, PT, PT, R6, R0, R5 ;  /* 0x0000000006007210 */ /* 0x000fc80007ffe005 */
[----:B--2---:R-:W-:-:S05]  /*0d80*/  IADD3 R0, PT, PT, R8, R0, R7 ;  /* 0x0000000008007210 */ /* 0x004fca0007ffe007 */
[----:B------:R-:W-:Y:S01]  /*0d90*/  IMAD.IADD R11, R0, 0x1, R9 ;  /* 0x00000001000b7824 */ /* 0x000fe200078e0209 */
[----:B------:R-:W-:Y:S06]  /*0da0*/  BRA `(.L_x_673) ;  /* 0x00000014007c7947 */ /* 0x000fec0003800000 */
.L_x_672:
[----:B------:R-:W-:Y:S01]  /*0db0*/  LOP3.LUT R4, R2, 0x3e0, RZ, 0xc0, !PT ;  /* 0x000003e002047812 */ /* 0x000fe200078ec0ff */
[----:B------:R-:W1:Y:S03]  /*0dc0*/  S2R R10, SR_LANEID ;  /* 0x00000000000a7919 */ /* 0x000e660000000000 */
[----:B------:R-:W-:Y:S02]  /*0dd0*/  LOP3.LUT R7, RZ, R4, RZ, 0x33, !PT ;  /* 0x00000004ff077212 */ /* 0x000fe400078e33ff */
[----:B------:R-:W-:-:S03]  /*0de0*/  IADD3 R5, PT, PT, R4, 0x20, RZ ;  /* 0x0000002004057810 */ /* 0x000fc60007ffe0ff */
[----:B------:R-:W-:Y:S01]  /*0df0*/  IMAD.IADD R7, R0, 0x1, R7 ;  /* 0x0000000100077824 */ /* 0x000fe200078e0207 */
[----:B------:R-:W-:-:S04]  /*0e00*/  ISETP.GT.U32.AND P0, PT, R5, R0, PT ;  /* 0x000000000500720c */ /* 0x000fc80003f04070 */
[----:B------:R-:W-:-:S05]  /*0e10*/  SEL R7, R7, 0x1f, P0 ;  /* 0x0000001f07077807 */ /* 0x000fca0000000000 */
[----:B-----5:R-:W2:Y:S01]  /*0e20*/  SHFL.DOWN PT, R4, R14, 0x1, R7 ;  /* 0x082000000e047989 */ /* 0x020ea200000e0007 */
[CC--:B-1----:R-:W-:Y:S01]  /*0e30*/  ISETP.GE.AND P0, PT, R10.reuse, R7.reuse, PT ;  /* 0x000000070a00720c */ /* 0x0c2fe20003f06270 */
[C---:B------:R-:W-:Y:S01]  /*0e40*/  VIADD R6, R10.reuse, 0x2 ;  /* 0x000000020a067836 */ /* 0x040fe20000000000 */
[C---:B------:R-:W-:Y:S01]  /*0e50*/  ISETP.NE.AND P1, PT, R10.reuse, RZ, PT ;  /* 0x000000ff0a00720c */ /* 0x040fe20003f25270 */
[----:B------:R-:W-:Y:S01]  /*0e60*/  VIADD R8, R10, 0x4 ;  /* 0x000000040a087836 */ /* 0x000fe20000000000 */
[----:B--2---:R-:W-:Y:S02]  /*0e70*/  SEL R5, R4, RZ, !P0 ;  /* 0x000000ff04057207 */ /* 0x004fe40004000000 */
[----:B------:R-:W-:-:S03]  /*0e80*/  ISETP.GT.AND P0, PT, R6, R7, PT ;  /* 0x000000070600720c */ /* 0x000fc60003f04270 */
[----:B------:R-:W-:-:S06]  /*0e90*/  IMAD.IADD R4, R5, 0x1, R14 ;  /* 0x0000000105047824 */ /* 0x000fcc00078e020e */
[----:B------:R-:W1:Y:S01]  /*0ea0*/  @!P1 S2R R11, SR_CgaCtaId ;  /* 0x00000000000b9919 */ /* 0x000e620000008800 */
[----:B------:R-:W-:Y:S01]  /*0eb0*/  @!P1 SHF.R.U32.HI R9, RZ, 0x3, R2 ;  /* 0x00000003ff099819 */ /* 0x000fe20000011602 */
[----:B------:R-:W2:Y:S03]  /*0ec0*/  SHFL.DOWN PT, R5, R4, 0x2, R7 ;  /* 0x0840000004057989 */ /* 0x000ea600000e0007 */
[----:B------:R-:W-:Y:S02]  /*0ed0*/  @!P1 LOP3.LUT R9, R9, 0x7c, RZ, 0xc0, !PT ;  /* 0x0000007c09099812 */ /* 0x000fe400078ec0ff */
[----:B--2---:R-:W-:Y:S02]  /*0ee0*/  SEL R5, R5, RZ, !P0 ;  /* 0x000000ff05057207 */ /* 0x004fe40004000000 */
[----:B------:R-:W-:-:S03]  /*0ef0*/  ISETP.GT.AND P0, PT, R8, R7, PT ;  /* 0x000000070800720c */ /* 0x000fc60003f04270 */
[----:B------:R-:W-:Y:S01]  /*0f00*/  IMAD.IADD R6, R4, 0x1, R5 ;  /* 0x0000000104067824 */ /* 0x000fe200078e0205 */
[----:B------:R-:W-:-:S04]  /*0f10*/  IADD3 R4, PT, PT, R10, 0x8, RZ ;  /* 0x000000080a047810 */ /* 0x000fc80007ffe0ff */
[----:B------:R-:W2:Y:S02]  /*0f20*/  SHFL.DOWN PT, R5, R6, 0x4, R7 ;  /* 0x0880000006057989 */ /* 0x000ea400000e0007 */
[----:B--2---:R-:W-:Y:S02]  /*0f30*/  SEL R5, R5, RZ, !P0 ;  /* 0x000000ff05057207 */ /* 0x004fe40004000000 */
[----:B------:R-:W-:-:S03]  /*0f40*/  ISETP.GT.AND P0, PT, R4, R7, PT ;  /* 0x000000070400720c */ /* 0x000fc60003f04270 */
[----:B------:R-:W-:Y:S02]  /*0f50*/  IMAD.IADD R8, R6, 0x1, R5 ;  /* 0x0000000106087824 */ /* 0x000fe400078e0205 */
[----:B------:R-:W-:Y:S01]  /*0f60*/  VIADD R6, R10, 0x10 ;  /* 0x000000100a067836 */ /* 0x000fe20000000000 */
[----:B------:R-:W-:Y:S02]  /*0f70*/  @!P1 MOV R10, 0x400 ;  /* 0x00000400000a9802 */ /* 0x000fe40000000f00 */
[----:B------:R-:W2:Y:S02]  /*0f80*/  SHFL.DOWN PT, R5, R8, 0x8, R7 ;  /* 0x0900000008057989 */ /* 0x000ea400000e0007 */
[----:B-1----:R-:W-:-:S05]  /*0f90*/  @!P1 LEA R10, R11, R10, 0x18 ;  /* 0x0000000a0b0a9211 */ /* 0x002fca00078ec0ff */
[----:B------:R-:W-:Y:S01]  /*0fa0*/  @!P1 IMAD.IADD R10, R9, 0x1, R10 ;  /* 0x00000001090a9824 */ /* 0x000fe200078e020a */
[----:B--2---:R-:W-:Y:S02]  /*0fb0*/  SEL R5, R5, RZ, !P0 ;  /* 0x000000ff05057207 */ /* 0x004fe40004000000 */
[----:B------:R-:W-:-:S03]  /*0fc0*/  ISETP.GT.AND P0, PT, R6, R7, PT ;  /* 0x000000070600720c */ /* 0x000fc60003f04270 */
[----:B------:R-:W-:-:S05]  /*0fd0*/  IMAD.IADD R4, R8, 0x1, R5 ;  /* 0x0000000108047824 */ /* 0x000fca00078e0205 */
[----:B------:R-:W1:Y:S02]  /*0fe0*/  SHFL.DOWN PT, R5, R4, 0x10, R7 ;  /* 0x0a00000004057989 */ /* 0x000e6400000e0007 */
[----:B-1----:R-:W-:Y:S02]  /*0ff0*/  SEL R5, R5, RZ, !P0 ;  /* 0x000000ff05057207 */ /* 0x002fe40004000000 */
[----:B------:R-:W-:-:S03]  /*1000*/  ISETP.NE.AND P0, PT, R2, RZ, PT ;  /* 0x000000ff0200720c */ /* 0x000fc60003f05270 */
[----:B------:R-:W-:-:S05]  /*1010*/  IMAD.IADD R11, R4, 0x1, R5 ;  /* 0x00000001040b7824 */ /* 0x000fca00078e0205 */
[----:B------:R1:W-:Y:S01]  /*1020*/  @!P1 STS [R10+0x8], R11 ;  /* 0x0000080b0a009388 */ /* 0x0003e20000000800 */
[----:B------:R-:W-:Y:S06]  /*1030*/  BAR.SYNC.DEFER_BLOCKING 0x0 ;  /* 0x0000000000007b1d */ /* 0x000fec0000010000 */
[----:B------:R-:W-:Y:S05]  /*1040*/  @P0 BRA `(.L_x_673) ;  /* 0x0000001000d40947 */ /* 0x000fea0003800000 */
[----:B------:R-:W2:Y:S01]  /*1050*/  S2UR UR5, SR_CgaCtaId ;  /* 0x00000000000579c3 */ /* 0x000ea20000008800 */
[----:B------:R-:W-:Y:S01]  /*1060*/  UMOV UR4, 0x400 ;  /* 0x0000040000047882 */ /* 0x000fe20000000000 */
[C---:B------:R-:W-:Y:S02]  /*1070*/  ISETP.GT.U32.AND P2, PT, R0.reuse, 0x40, PT ;  /* 0x000000400000780c */ /* 0x040fe40003f44070 */
[C---:B------:R-:W-:Y:S02]  /*1080*/  ISETP.GT.U32.AND P1, PT, R0.reuse, 0x20, PT ;  /* 0x000000200000780c */ /* 0x040fe40003f24070 */
[----:B------:R-:W-:Y:S01]  /*1090*/  ISETP.GT.U32.AND P3, PT, R0, 0x80, PT ;  /* 0x000000800000780c */ /* 0x000fe20003f64070 */
[----:B--2---:R-:W-:-:S09]  /*10a0*/  ULEA UR4, UR5, UR4, 0x18 ;  /* 0x0000000405047291 */ /* 0x004fd2000f8ec0ff */
[----:B------:R-:W2:Y:S04]  /*10b0*/  LDS.128 R4, [UR4+0x10] ;  /* 0x00001004ff047984 */ /* 0x000ea80008000c00 */
[----:B------:R-:W3:Y:S04]  /*10c0*/  LDS R2, [UR4+0xc] ;  /* 0x00000c04ff027984 */ /* 0x000ee80008000800 */
[----:B------:R-:W4:Y:S01]  /*10d0*/  LDS.64 R8, [UR4+0x20] ;  /* 0x00002004ff087984 */ /* 0x000f220008000a00 */
[----:B--2---:R-:W-:Y:S02]  /*10e0*/  SEL R4, R4, RZ, P2 ;  /* 0x000000ff04047207 */ /* 0x004fe40001000000 */
[----:B------:R-:W-:-:S02]  /*10f0*/  ISETP.GT.U32.AND P2, PT, R0, 0x60, PT ;  /* 0x000000600000780c */ /* 0x000fc40003f44070 */
[----:B---3--:R-:W-:Y:S02]  /*1100*/  SEL R2, R2, RZ, P1 ;  /* 0x000000ff02027207 */ /* 0x008fe40000800000 */
        /* <DEDUP_REMOVED lines=8> */
[----:B----4-:R-:W-:Y:S02]  /*1190*/  SEL R8, R8, RZ, P2 ;  /* 0x000000ff08087207 */ /* 0x010fe40001000000 */
[----:B------:R-:W-:Y:S02]  /*11a0*/  SEL R9, R9, RZ, P3 ;  /* 0x000000ff09097207 */ /* 0x000fe40001800000 */
[----:B------:R-:W-:-:S05]  /*11b0*/  IADD3 R2, PT, PT, R8, R2, R7 ;  /* 0x0000000208027210 */ /* 0x000fca0007ffe007 */
[----:B-1----:R-:W-:Y:S01]  /*11c0*/  IMAD.IADD R11, R2, 0x1, R9 ;  /* 0x00000001020b7824 */ /* 0x002fe200078e0209 */
[----:B------:R-:W-:Y:S06]  /*11d0*/  BRA `(.L_x_673) ;  /* 0x0000001000707947 */ /* 0x000fec0003800000 */
.L_x_658:
[----:B------:R-:W0:Y:S01]  /*11e0*/  S2R R2, SR_TID.X ;  /* 0x0000000000027919 */ /* 0x000e220000002100 */
[----:B------:R-:W1:Y:S02]  /*11f0*/  LDCU.64 UR4, c[0x0][0x380] ;  /* 0x00007000ff0477ac */ /* 0x000e640008000a00 */
[----:B-1----:R-:W-:Y:S01]  /*1200*/  MOV R4, UR4 ;  /* 0x0000000400047c02 */ /* 0x002fe20008000f00 */
[----:B------:R-:W-:Y:S02]  /*1210*/  IMAD.U32 R5, RZ, RZ, UR5 ;  /* 0x00000005ff057e24 */ /* 0x000fe4000f8e00ff */
[----:B0-----:R-:W-:-:S04]  /*1220*/  IMAD R7, R3, 0x1000, R2 ;  /* 0x0000100003077824 */ /* 0x001fc800078e0202 */
[----:B------:R-:W-:-:S05]  /*1230*/  IMAD.WIDE.U32 R6, R7, 0x4, R4 ;  /* 0x0000000407067825 */ /* 0x000fca00078e0004 */
        /* <DEDUP_REMOVED lines=16> */
[----:B------:R-:W-:-:S02]  /*1340*/  ISETP.GE.U32.AND P0, PT, R0, R13, PT ;  /* 0x0000000d0000720c */ /* 0x000fc40003f06070 */
        /* <DEDUP_REMOVED lines=9> */
[----:B------:R-:W-:Y:S01]  /*13e0*/  IMAD R9, R3, 0x1000, R13 ;  /* 0x0000100003097824 */ /* 0x000fe200078e020d */
[----:B------:R-:W-:Y:S01]  /*13f0*/  LOP3.LUT R6, RZ, R2, RZ, 0x33, !PT ;  /* 0x00000002ff067212 */ /* 0x000fe200078e33ff */
[----:B------:R-:W-:Y:S01]  /*1400*/  VIADD R0, R8, 0xfffff000 ;  /* 0xfffff00008007836 */ /* 0x000fe20000000000 */
[----:B------:R-:W-:Y:S02]  /*1410*/  UMOV UR4, URZ ;  /* 0x000000ff00047c82 */ /* 0x000fe40008000000 */
[----:B------:R-:W-:Y:S02]  /*1420*/  IADD3 R6, PT, PT, -R13, R8, R6 ;  /* 0x000000080d067210 */ /* 0x000fe40007ffe106 */
[C---:B------:R-:W-:Y:S02]  /*1430*/  ISETP.GT.U32.AND P0, PT, R9.reuse, R0, PT ;  /* 0x000000000900720c */ /* 0x040fe40003f04070 */
[----:B------:R-:W-:Y:S01]  /*1440*/  IADD3 R7, PT, PT, R9, 0x800, R2 ;  /* 0x0000080009077810 */ /* 0x000fe20007ffe002 */
[----:B------:R-:W-:-:S02]  /*1450*/  IMAD.MOV.U32 R2, RZ, RZ, R9 ;  /* 0x000000ffff027224 */ /* 0x000fc400078e0009 */
[----:B------:R-:W-:-:S08]  /*1460*/  IMAD R6, R3, -0x1000, R6 ;  /* 0xfffff00003067824 */ /* 0x000fd000078e0206 */
[----:B------:R-:W-:Y:S05]  /*1470*/  @P0 BRA `(.L_x_675) ;  /* 0x00000000009c0947 */ /* 0x000fea0003800000 */
[----:B------:R-:W0:Y:S08]  /*1480*/  LDC R8, c[0x0][0x3a8] ;  /* 0x0000ea00ff087b82 */ /* 0x000e300000000800 */
[----:B------:R-:W1:Y:S02]  /*1490*/  LDC.64 R4, c[0x0][0x380] ;  /* 0x0000e000ff047b82 */ /* 0x000e640000000a00 */
.L_x_676:
[----:B------:R-:W2:Y:S02]  /*14a0*/  S2R R10, SR_TID.X ;  /* 0x00000000000a7919 */ /* 0x000ea40000002100 */
[----:B--2---:R-:W-:-:S04]  /*14b0*/  IMAD.IADD R11, R10, 0x1, R9 ;  /* 0x000000010a0b7824 */ /* 0x004fc800078e0209 */
[----:B-1----:R-:W-:-:S05]  /*14c0*/  IMAD.WIDE.U32 R10, R11, 0x4, R4 ;  /* 0x000000040b0a7825 */ /* 0x002fca00078e0004 */
        /* <DEDUP_REMOVED lines=11> */
[----:B--2---:R-:W-:-:S03]  /*1580*/  IADD3 R20, PT, PT, R20, R18, R27 ;  /* 0x0000001214147210 */ /* 0x004fc60007ffe01b */
[----:B------:R-:W2:Y:S04]  /*1590*/  LDG.E R18, desc[UR6][R10.64+0x2800] ;  /* 0x002800060a127981 */ /* 0x000ea8000c1e1900 */
[----:B------:R-:W2:Y:S01]  /*15a0*/  LDG.E R27, desc[UR6][R10.64+0x3800] ;  /* 0x003800060a1b7981 */ /* 0x000ea2000c1e1900 */
[----:B---3--:R-:W-:-:S03]  /*15b0*/  IADD3 R24, PT, PT, R23, R22, R20 ;  /* 0x0000001617187210 */ /* 0x008fc60007ffe014 */
[----:B------:R-:W3:Y:S04]  /*15c0*/  LDG.E R23, desc[UR6][R10.64+0x3000] ;  /* 0x003000060a177981 */ /* 0x000ee8000c1e1900 */
[----:B------:R-:W3:Y:S04]  /*15d0*/  LDG.E R20, desc[UR6][R10.64+0x3400] ;  /* 0x003400060a147981 */ /* 0x000ee8000c1e1900 */
[----:B------:R-:W3:Y:S01]  /*15e0*/  LDG.E R22, desc[UR6][R10.64+0x3c00] ;  /* 0x003c00060a167981 */ /* 0x000ee2000c1e1900 */
[----:B----4-:R-:W-:-:S04]  /*15f0*/  IADD3 R14, PT, PT, R17, R14, R24 ;  /* 0x0000000e110e7210 */ /* 0x010fc80007ffe018 */
[----:B-----5:R-:W-:-:S04]  /*1600*/  IADD3 R14, PT, PT, R19, R16, R14 ;  /* 0x00000010130e7210 */ /* 0x020fc80007ffe00e */
[----:B------:R-:W-:Y:S02]  /*1610*/  IADD3 R12, PT, PT, R15, R12, R14 ;  /* 0x0000000c0f0c7210 */ /* 0x000fe40007ffe00e */
[----:B0-----:R-:W-:-:S04]  /*1620*/  IADD3 R14, PT, PT, -R9, R8, RZ ;  /* 0x00000008090e7210 */ /* 0x001fc80007ffe1ff */
[----:B------:R-:W-:Y:S02]  /*1630*/  ISETP.GE.U32.AND P0, PT, R14, R13, PT ;  /* 0x0000000d0e00720c */ /* 0x000fe40003f06070 */
[----:B--2---:R-:W-:-:S04]  /*1640*/  IADD3 R12, PT, PT, R21, R18, R12 ;  /* 0x00000012150c7210 */ /* 0x004fc80007ffe00c */
[----:B---3--:R-:W-:-:S04]  /*1650*/  IADD3 R12, PT, PT, R20, R23, R12 ;  /* 0x00000017140c7210 */ /* 0x008fc80007ffe00c */
[----:B------:R-:W-:-:S03]  /*1660*/  IADD3 R27, PT, PT, R22, R27, R12 ;  /* 0x0000001b161b7210 */ /* 0x000fc60007ffe00c */
[----:B------:R-:W-:Y:S05]  /*1670*/  @!P0 BRA `(.L_x_674) ;  /* 0x00000008009c8947 */ /* 0x000fea0003800000 */
[C---:B------:R-:W-:Y:S01]  /*1680*/  IMAD.IADD R9, R13.reuse, 0x1, R9 ;  /* 0x000000010d097824 */ /* 0x040fe200078e0209 */
[----:B------:R-:W-:Y:S01]  /*1690*/  UIADD3 UR4, UPT, UPT, UR4, 0x1, URZ ;  /* 0x0000000104047890 */ /* 0x000fe2000fffe0ff */
[----:B------:R-:W-:Y:S02]  /*16a0*/  IMAD.IADD R2, R13, 0x1, R2 ;  /* 0x000000010d027824 */ /* 0x000fe400078e0202 */
[----:B------:R-:W-:Y:S01]  /*16b0*/  IMAD.IADD R6, R6, 0x1, -R13 ;  /* 0x0000000106067824 */ /* 0x000fe200078e0a0d */
[----:B------:R-:W-:Y:S01]  /*16c0*/  ISETP.GT.U32.AND P0, PT, R9, R0, PT ;  /* 0x000000000900720c */ /* 0x000fe20003f04070 */
[----:B------:R-:W-:-:S12]  /*16d0*/  IMAD.IADD R7, R13, 0x1, R7 ;  /* 0x000000010d077824 */ /* 0x000fd800078e0207 */
[----:B------:R-:W-:Y:S05]  /*16e0*/  @!P0 BRA `(.L_x_676) ;  /* 0xfffffffc006c8947 */ /* 0x000fea000383ffff */
.L_x_675:
[----:B------:R-:W0:Y:S01]  /*16f0*/  S2R R13, SR_TID.X ;  /* 0x00000000000d7919 */ /* 0x000e220000002100 */
[----:B------:R-:W-:Y:S01]  /*1700*/  IMAD.IADD R0, R8, 0x1, -R9 ;  /* 0x0000000108007824 */ /* 0x000fe200078e0a09 */
[----:B------:R-:W-:Y:S04]  /*1710*/  BSSY.RECONVERGENT B1, `(.L_x_674) ;  /* 0x000009d000017945 */ /* 0x000fe80003800200 */
[----:B0-----:R-:W-:-:S04]  /*1720*/  ISETP.GE.AND P0, PT, R13, R0, PT ;  /* 0x000000000d00720c */ /* 0x001fc80003f06270 */
[----:B------:R-:W-:-:S13]  /*1730*/  ISETP.GE.U32.OR P0, PT, R9, R8, P0 ;  /* 0x000000080900720c */ /* 0x000fda0000706470 */
[----:B------:R-:W-:Y:S05]  /*1740*/  @P0 BRA `(.L_x_677) ;  /* 0x0000000800640947 */ /* 0x000fea0003800000 */
[----:B------:R-:W0:Y:S01]  /*1750*/  LDC R10, c[0x0][0x3ac] ;  /* 0x0000eb00ff0a7b82 */ /* 0x000e220000000800 */
[----:B------:R-:W-:Y:S01]  /*1760*/  LOP3.LUT R11, RZ, R13, RZ, 0x33, !PT ;  /* 0x0000000dff0b7212 */ /* 0x000fe200078e33ff */
[----:B------:R-:W-:Y:S06]  /*1770*/  BSSY.RECONVERGENT B2, `(.L_x_678) ;  /* 0x000004f000027945 */ /* 0x000fec0003800200 */
[----:B------:R-:W1:Y:S01]  /*1780*/  LDC R0, c[0x0][0x3ac] ;  /* 0x0000eb00ff007b82 */ /* 0x000e620000000800 */
[----:B0-----:R-:W-:-:S05]  /*1790*/  IMAD.SHL.U32 R10, R10, 0x1000, RZ ;  /* 0x000010000a0a7824 */ /* 0x001fca00078e00ff */
[----:B------:R-:W-:-:S04]  /*17a0*/  LEA R10, R3, R10, 0xc ;  /* 0x0000000a030a7211 */ /* 0x000fc800078e60ff */
[----:B------:R-:W-:Y:S01]  /*17b0*/  IADD3 R8, PT, PT, -R10, R8, R11 ;  /* 0x000000080a087210 */ /* 0x000fe20007ffe10b */
[----:B-1----:R-:W-:Y:S02]  /*17c0*/  IMAD R11, R0, UR4, RZ ;  /* 0x00000004000b7c24 */ /* 0x002fe4000f8e02ff */
[----:B------:R-:W-:Y:S02]  /*17d0*/  IMAD.MOV.U32 R0, RZ, RZ, R13 ;  /* 0x000000ffff007224 */ /* 0x000fe400078e000d */
[----:B------:R-:W-:-:S05]  /*17e0*/  IMAD R8, R11, -0x1000, R8 ;  /* 0xfffff0000b087824 */ /* 0x000fca00078e0208 */
[C---:B------:R-:W-:Y:S02]  /*17f0*/  ISETP.GE.U32.AND P0, PT, R8.reuse, 0xf00, PT ;  /* 0x00000f000800780c */ /* 0x040fe40003f06070 */
[----:B------:R-:W-:-:S04]  /*1800*/  LEA.HI R8, R8, 0x1, RZ, 0x18 ;  /* 0x0000000108087811 */ /* 0x000fc800078fc0ff */
[----:B------:R-:W-:-:S07]  /*1810*/  LOP3.LUT R10, R8, 0xf, RZ, 0xc0, !PT ;  /* 0x0000000f080a7812 */ /* 0x000fce00078ec0ff */
[----:B------:R-:W-:Y:S05]  /*1820*/  @!P0 BRA `(.L_x_679) ;  /* 0x00000004000c8947 */ /* 0x000fea0003800000 */
[----:B------:R-:W-:Y:S01]  /*1830*/  LEA.HI R0, R6, 0x1, RZ, 0x18 ;  /* 0x0000000106007811 */ /* 0x000fe200078fc0ff */
[----:B------:R-:W-:Y:S01]  /*1840*/  BSSY.RECONVERGENT B3, `(.L_x_680) ;  /* 0x0000040000037945 */ /* 0x000fe20003800200 */
[----:B------:R-:W-:Y:S02]  /*1850*/  LOP3.LUT R11, R13, 0x800, RZ, 0xfc, !PT ;  /* 0x000008000d0b7812 */ /* 0x000fe400078efcff */
[----:B------:R-:W-:-:S05]  /*1860*/  LOP3.LUT R0, R0, 0x1fffff0, RZ, 0xc0, !PT ;  /* 0x01fffff000007812 */ /* 0x000fca00078ec0ff */
[----:B------:R-:W-:-:S07]  /*1870*/  IMAD.MOV R0, RZ, RZ, -R0 ;  /* 0x000000ffff007224 */ /* 0x000fce00078e0a00 */
.L_x_681:
[C---:B------:R-:W-:Y:S02]  /*1880*/  VIADD R15, R7.reuse, 0xfffff800 ;  /* 0xfffff800070f7836 */ /* 0x040fe40000000000 */
[----:B------:R-:W-:Y:S02]  /*1890*/  VIADD R21, R7, 0xfffff900 ;  /* 0xfffff90007157836 */ /* 0x000fe40000000000 */
[----:B------:R-:W-:-:S04]  /*18a0*/  IMAD.WIDE.U32 R14, R15, 0x4, R4 ;  /* 0x000000040f0e7825 */ /* 0x000fc800078e0004 */
[--C-:B------:R-:W-:Y:S01]  /*18b0*/  IMAD.WIDE.U32 R20, R21, 0x4, R4.reuse ;  /* 0x0000000415147825 */ /* 0x100fe200078e0004 */
[----:B------:R0:W2:Y:S04]  /*18c0*/  LDG.E R28, desc[UR6][R14.64] ;  /* 0x000000060e1c7981 */ /* 0x0000a8000c1e1900 */
[----:B------:R-:W2:Y:S01]  /*18d0*/  LDG.E R29, desc[UR6][R20.64] ;  /* 0x00000006141d7981 */ /* 0x000ea2000c1e1900 */
[C---:B------:R-:W-:Y:S02]  /*18e0*/  VIADD R17, R7.reuse, 0xfffffa00 ;  /* 0xfffffa0007117836 */ /* 0x040fe40000000000 */
[----:B------:R-:W-:Y:S02]  /*18f0*/  VIADD R19, R7, 0xfffffb00 ;  /* 0xfffffb0007137836 */ /* 0x000fe40000000000 */
[----:B------:R-:W-:-:S04]  /*1900*/  IMAD.WIDE.U32 R16, R17, 0x4, R4 ;  /* 0x0000000411107825 */ /* 0x000fc800078e0004 */
[--C-:B------:R-:W-:Y:S01]  /*1910*/  IMAD.WIDE.U32 R18, R19, 0x4, R4.reuse ;  /* 0x0000000413127825 */ /* 0x100fe200078e0004 */
[----:B------:R1:W3:Y:S04]  /*1920*/  LDG.E R13, desc[UR6][R16.64] ;  /* 0x00000006100d7981 */ /* 0x0002e8000c1e1900 */
[----:B------:R4:W3:Y:S01]  /*1930*/  LDG.E R12, desc[UR6][R18.64] ;  /* 0x00000006120c7981 */ /* 0x0008e2000c1e1900 */
[C---:B------:R-:W-:Y:S01]  /*1940*/  VIADD R22, R7.reuse, 0xfffffd00 ;  /* 0xfffffd0007167836 */ /* 0x040fe20000000000 */
[C---:B------:R-:W-:Y:S01]  /*1950*/  IADD3 R23, PT, PT, R7.reuse, -0x400, RZ ;  /* 0xfffffc0007177810 */ /* 0x040fe20007ffe0ff */
[----:B------:R-:W-:Y:S02]  /*1960*/  VIADD R26, R7, 0xfffffe00 ;  /* 0xfffffe00071a7836 */ /* 0x000fe40000000000 */
[----:B0-----:R-:W-:-:S04]  /*1970*/  IMAD.WIDE.U32 R14, R22, 0x4, R4 ;  /* 0x00000004160e7825 */ /* 0x001fc800078e0004 */
[--C-:B-1----:R-:W-:Y:S02]  /*1980*/  IMAD.WIDE.U32 R16, R26, 0x4, R4.reuse ;  /* 0x000000041a107825 */ /* 0x102fe400078e0004 */
[----:B------:R0:W5:Y:S02]  /*1990*/  LDG.E R26, desc[UR6][R14.64] ;  /* 0x000000060e1a7981 */ /* 0x000164000c1e1900 */
[C-C-:B------:R-:W-:Y:S02]  /*19a0*/  IMAD.WIDE.U32 R24, R7.reuse, 0x4, R4.reuse ;  /* 0x0000000407187825 */ /* 0x140fe400078e0004 */
[----:B------:R-:W5:Y:S02]  /*19b0*/  LDG.E R16, desc[UR6][R16.64] ;  /* 0x0000000610107981 */ /* 0x000f64000c1e1900 */
[----:B----4-:R-:W-:Y:S02]  /*19c0*/  VIADD R19, R7, 0xffffff00 ;  /* 0xffffff0007137836 */ /* 0x010fe40000000000 */
[----:B------:R-:W-:Y:S01]  /*19d0*/  IMAD.WIDE.U32 R20, R23, 0x4, R4 ;  /* 0x0000000417147825 */ /* 0x000fe200078e0004 */
[----:B------:R-:W4:Y:S03]  /*19e0*/  LDG.E R24, desc[UR6][R24.64] ;  /* 0x0000000618187981 */ /* 0x000f26000c1e1900 */
[----:B0-----:R-:W-:-:S02]  /*19f0*/  VIADD R15, R7, 0x200 ;  /* 0x00000200070f7836 */ /* 0x001fc40000000000 */
[----:B------:R-:W-:Y:S02]  /*1a00*/  VIADD R23, R7, 0x100 ;  /* 0x0000010007177836 */ /* 0x000fe40000000000 */
[--C-:B------:R-:W-:Y:S01]  /*1a10*/  IMAD.WIDE.U32 R18, R19, 0x4, R4.reuse ;  /* 0x0000000413127825 */ /* 0x100fe200078e0004 */
[----:B------:R0:W5:Y:S03]  /*1a20*/  LDG.E R25, desc[UR6][R20.64] ;  /* 0x0000000614197981 */ /* 0x000166000c1e1900 */
[----:B------:R-:W-:Y:S02]  /*1a30*/  IMAD.WIDE.U32 R22, R23, 0x4, R4 ;  /* 0x0000000417167825 */ /* 0x000fe400078e0004 */
[----:B------:R-:W4:Y:S04]  /*1a40*/  LDG.E R19, desc[UR6][R18.64] ;  /* 0x0000000612137981 */ /* 0x000f28000c1e1900 */
[----:B------:R1:W4:Y:S01]  /*1a50*/  LDG.E R23, desc[UR6][R22.64] ;  /* 0x0000000616177981 */ /* 0x000322000c1e1900 */
[----:B0-----:R-:W-:-:S04]  /*1a60*/  VIADD R21, R7, 0x300 ;  /* 0x0000030007157836 */ /* 0x001fc80000000000 */
[----:B------:R-:W-:-:S04]  /*1a70*/  IMAD.WIDE.U32 R20, R21, 0x4, R4 ;  /* 0x0000000415147825 */ /* 0x000fc800078e0004 */
[----:B-1----:R-:W-:Y:S02]  /*1a80*/  VIADD R22, R7, 0x700 ;  /* 0x0000070007167836 */ /* 0x002fe40000000000 */
[----:B------:R-:W4:Y:S01]  /*1a90*/  LDG.E R21, desc[UR6][R20.64] ;  /* 0x0000000614157981 */ /* 0x000f22000c1e1900 */
[----:B--2---:R-:W-:Y:S01]  /*1aa0*/  IADD3 R27, PT, PT, R29, R28, R27 ;  /* 0x0000001c1d1b7210 */ /* 0x004fe20007ffe01b */
[----:B------:R-:W-:Y:S01]  /*1ab0*/  IMAD.WIDE.U32 R28, R15, 0x4, R4 ;  /* 0x000000040f1c7825 */ /* 0x000fe200078e0004 */
[----:B------:R-:W-:-:S05]  /*1ac0*/  IADD3 R15, PT, PT, R7, 0x400, RZ ;  /* 0x00000400070f7810 */ /* 0x000fca0007ffe0ff */
[----:B------:R0:W2:Y:S01]  /*1ad0*/  LDG.E R28, desc[UR6][R28.64] ;  /* 0x000000061c1c7981 */ /* 0x0000a2000c1e1900 */
[----:B------:R-:W-:-:S05]  /*1ae0*/  IMAD.WIDE.U32 R14, R15, 0x4, R4 ;  /* 0x000000040f0e7825 */ /* 0x000fca00078e0004 */
[----:B------:R1:W2:Y:S01]  /*1af0*/  LDG.E R17, desc[UR6][R14.64] ;  /* 0x000000060e117981 */ /* 0x0002a2000c1e1900 */
[----:B---3--:R-:W-:Y:S01]  /*1b00*/  IADD3 R27, PT, PT, R12, R13, R27 ;  /* 0x0000000d0c1b7210 */ /* 0x008fe20007ffe01b */
[----:B0-----:R-:W-:-:S04]  /*1b10*/  VIADD R29, R7, 0x500 ;  /* 0x00000500071d7836 */ /* 0x001fc80000000000 */
[----:B------:R-:W-:-:S04]  /*1b20*/  IMAD.WIDE.U32 R12, R29, 0x4, R4 ;  /* 0x000000041d0c7825 */ /* 0x000fc800078e0004 */
[----:B-1----:R-:W-:Y:S01]  /*1b30*/  VIADD R15, R7, 0x600 ;  /* 0x00000600070f7836 */ /* 0x002fe20000000000 */
[----:B------:R0:W3:Y:S03]  /*1b40*/  LDG.E R18, desc[UR6][R12.64] ;  /* 0x000000060c127981 */ /* 0x0000e6000c1e1900 */
[----:B------:R-:W-:-:S04]  /*1b50*/  IMAD.WIDE.U32 R14, R15, 0x4, R4 ;  /* 0x000000040f0e7825 */ /* 0x000fc800078e0004 */
[----:B0-----:R-:W-:Y:S02]  /*1b60*/  IMAD.WIDE.U32 R12, R22, 0x4, R4 ;  /* 0x00000004160c7825 */ /* 0x001fe400078e0004 */
[----:B------:R-:W3:Y:S04]  /*1b70*/  LDG.E R22, desc[UR6][R14.64] ;  /* 0x000000060e167981 */ /* 0x000ee8000c1e1900 */
[----:B------:R-:W3:Y:S01]  /*1b80*/  LDG.E R20, desc[UR6][R12.64] ;  /* 0x000000060c147981 */ /* 0x000ee2000c1e1900 */
[----:B------:R-:W-:Y:S01]  /*1b90*/  VIADD R0, R0, 0x10 ;  /* 0x0000001000007836 */ /* 0x000fe20000000000 */
[----:B-----5:R-:W-:-:S04]  /*1ba0*/  IADD3 R25, PT, PT, R26, R25, R27 ;  /* 0x000000191a197210 */ /* 0x020fc80007ffe01b */
[----:B----4-:R-:W-:Y:S02]  /*1bb0*/  IADD3 R16, PT, PT, R19, R16, R25 ;  /* 0x0000001013107210 */ /* 0x010fe40007ffe019 */
[----:B------:R-:W-:Y:S02]  /*1bc0*/  ISETP.NE.AND P0, PT, R0, RZ, PT ;  /* 0x000000ff0000720c */ /* 0x000fe40003f05270 */
[----:B------:R-:W-:Y:S01]  /*1bd0*/  IADD3 R16, PT, PT, R23, R24, R16 ;  /* 0x0000001817107210 */ /* 0x000fe20007ffe010 */
[----:B------:R-:W-:Y:S02]  /*1be0*/  VIADD R11, R11, 0x1000 ;  /* 0x000010000b0b7836 */ /* 0x000fe40000000000 */
[----:B------:R-:W-:Y:S01]  /*1bf0*/  VIADD R7, R7, 0x1000 ;  /* 0x0000100007077836 */ /* 0x000fe20000000000 */
[----:B--2---:R-:W-:-:S04]  /*1c00*/  IADD3 R16, PT, PT, R21, R28, R16 ;  /* 0x0000001c15107210 */ /* 0x004fc80007ffe010 */
[----:B---3--:R-:W-:-:S04]  /*1c10*/  IADD3 R17, PT, PT, R18, R17, R16 ;  /* 0x0000001112117210 */ /* 0x008fc80007ffe010 */
[----:B------:R-:W-:Y:S01]  /*1c20*/  IADD3 R27, PT, PT, R20, R22, R17 ;  /* 0x00000016141b7210 */ /* 0x000fe20007ffe011 */
[----:B------:R-:W-:Y:S06]  /*1c30*/  @P0 BRA `(.L_x_681) ;  /* 0xfffffffc00100947 */ /* 0x000fec000383ffff */
[----:B------:R-:W-:Y:S05]  /*1c40*/  BSYNC.RECONVERGENT B3 ;  /* 0x0000000000037941 */ /* 0x000fea0003800200 */
.L_x_680:
[----:B------:R-:W-:-:S07]  /*1c50*/  IADD3 R0, PT, PT, R11, -0x800, RZ ;  /* 0xfffff8000b007810 */ /* 0x000fce0007ffe0ff */
.L_x_679:
[----:B------:R-:W-:Y:S05]  /*1c60*/  BSYNC.RECONVERGENT B2 ;  /* 0x0000000000027941 */ /* 0x000fea0003800200 */
.L_x_678:
        /* <DEDUP_REMOVED lines=8> */
[C---:B------:R-:W-:Y:S02]  /*1cf0*/  VIADD R19, R11.reuse, 0x100 ;  /* 0x000001000b137836 */ /* 0x040fe40000000000 */
[C---:B------:R-:W-:Y:S02]  /*1d00*/  VIADD R21, R11.reuse, 0x200 ;  /* 0x000002000b157836 */ /* 0x040fe40000000000 */
[C---:B------:R-:W-:Y:S02]  /*1d10*/  VIADD R13, R11.reuse, 0x300 ;  /* 0x000003000b0d7836 */ /* 0x040fe40000000000 */
[----:B------:R-:W-:-:S04]  /*1d20*/  IMAD.WIDE.U32 R16, R11, 0x4, R4 ;  /* 0x000000040b107825 */ /* 0x000fc800078e0004 */
[--C-:B------:R-:W-:Y:S01]  /*1d30*/  IMAD.WIDE.U32 R18, R19, 0x4, R4.reuse ;  /* 0x0000000413127825 */ /* 0x100fe200078e0004 */
[----:B------:R0:W2:Y:S03]  /*1d40*/  LDG.E R22, desc[UR6][R16.64] ;  /* 0x0000000610167981 */ /* 0x0000a6000c1e1900 */
[--C-:B------:R-:W-:Y:S01]  /*1d50*/  IMAD.WIDE.U32 R20, R21, 0x4, R4.reuse ;  /* 0x0000000415147825 */ /* 0x100fe200078e0004 */
[----:B------:R1:W2:Y:S03]  /*1d60*/  LDG.E R7, desc[UR6][R18.64] ;  /* 0x0000000612077981 */ /* 0x0002a6000c1e1900 */
[C---:B------:R-:W-:Y:S02]  /*1d70*/  VIADD R15, R11.reuse, 0x400 ;  /* 0x000004000b0f7836 */ /* 0x040fe40000000000 */
[C---:B------:R-:W-:Y:S01]  /*1d80*/  VIADD R25, R11.reuse, 0x500 ;  /* 0x000005000b197836 */ /* 0x040fe20000000000 */
[----:B------:R-:W-:Y:S01]  /*1d90*/  IADD3 R29, PT, PT, R11, 0x600, RZ ;  /* 0x000006000b1d7810 */ /* 0x000fe20007ffe0ff */
[----:B------:R-:W-:Y:S01]  /*1da0*/  IMAD.WIDE.U32 R12, R13, 0x4, R4 ;  /* 0x000000040d0c7825 */ /* 0x000fe200078e0004 */
[----:B------:R-:W3:Y:S03]  /*1db0*/  LDG.E R20, desc[UR6][R20.64] ;  /* 0x0000000614147981 */ /* 0x000ee6000c1e1900 */
[----:B------:R-:W-:-:S02]  /*1dc0*/  VIADD R24, R11, 0x700 ;  /* 0x000007000b187836 */ /* 0x000fc40000000000 */
[--C-:B------:R-:W-:Y:S01]  /*1dd0*/  IMAD.WIDE.U32 R14, R15, 0x4, R4.reuse ;  /* 0x000000040f0e7825 */ /* 0x100fe200078e0004 */
[----:B------:R-:W3:Y:S03]  /*1de0*/  LDG.E R12, desc[UR6][R12.64] ;  /* 0x000000060c0c7981 */ /* 0x000ee6000c1e1900 */
[--C-:B------:R-:W-:Y:S02]  /*1df0*/  IMAD.WIDE.U32 R10, R25, 0x4, R4.reuse ;  /* 0x00000004190a7825 */ /* 0x100fe400078e0004 */
[----:B------:R-:W4:Y:S02]  /*1e00*/  LDG.E R14, desc[UR6][R14.64] ;  /* 0x000000060e0e7981 */ /* 0x000f24000c1e1900 */
[--C-:B0-----:R-:W-:Y:S02]  /*1e10*/  IMAD.WIDE.U32 R16, R29, 0x4, R4.reuse ;  /* 0x000000041d107825 */ /* 0x101fe400078e0004 */
[----:B------:R-:W4:Y:S02]  /*1e20*/  LDG.E R10, desc[UR6][R10.64] ;  /* 0x000000060a0a7981 */ /* 0x000f24000c1e1900 */
[----:B-1----:R-:W-:-:S02]  /*1e30*/  IMAD.WIDE.U32 R18, R24, 0x4, R4 ;  /* 0x0000000418127825 */ /* 0x002fc400078e0004 */
[----:B------:R-:W5:Y:S04]  /*1e40*/  LDG.E R16, desc[UR6][R16.64] ;  /* 0x0000000610107981 */ /* 0x000f68000c1e1900 */
[----:B------:R-:W5:Y:S01]  /*1e50*/  LDG.E R18, desc[UR6][R18.64] ;  /* 0x0000000612127981 */ /* 0x000f62000c1e1900 */
[----:B------:R-:W-:Y:S01]  /*1e60*/  VIADD R0, R0, 0x800 ;  /* 0x0000080000007836 */ /* 0x000fe20000000000 */
[----:B--2---:R-:W-:-:S04]  /*1e70*/  IADD3 R7, PT, PT, R7, R22, R27 ;  /* 0x0000001607077210 */ /* 0x004fc80007ffe01b */
[----:B---3--:R-:W-:-:S04]  /*1e80*/  IADD3 R7, PT, PT, R12, R20, R7 ;  /* 0x000000140c077210 */ /* 0x008fc80007ffe007 */
[----:B----4-:R-:W-:-:S04]  /*1e90*/  IADD3 R7, PT, PT, R10, R14, R7 ;  /* 0x0000000e0a077210 */ /* 0x010fc80007ffe007 */
[----:B-----5:R-:W-:-:S07]  /*1ea0*/  IADD3 R27, PT, PT, R18, R16, R7 ;  /* 0x00000010121b7210 */ /* 0x020fce0007ffe007 */
.L_x_683:
[----:B------:R-:W-:Y:S05]  /*1eb0*/  BSYNC.RECONVERGENT B2 ;  /* 0x0000000000027941 */ /* 0x000fea0003800200 */
.L_x_682:
[----:B------:R-:W-:Y:S05]  /*1ec0*/  @!P1 BRA `(.L_x_677) ;  /* 0x0000000000849947 */ /* 0x000fea0003800000 */
[----:B------:R-:W-:Y:S01]  /*1ed0*/  ISETP.GE.U32.AND P0, PT, R23, 0x4, PT ;  /* 0x000000041700780c */ /* 0x000fe20003f06070 */
[----:B------:R-:W-:Y:S01]  /*1ee0*/  BSSY.RECONVERGENT B2, `(.L_x_684) ;  /* 0x0000012000027945 */ /* 0x000fe20003800200 */
[----:B------:R-:W-:-:S11]  /*1ef0*/  LOP3.LUT P1, RZ, R8, 0x3, RZ, 0xc0, !PT ;  /* 0x0000000308ff7812 */ /* 0x000fd6000782c0ff */
[----:B------:R-:W-:Y:S05]  /*1f00*/  @!P0 BRA `(.L_x_685) ;  /* 0x00000000003c8947 */ /* 0x000fea0003800000 */
[----:B------:R-:W-:-:S04]  /*1f10*/  IMAD.IADD R7, R0, 0x1, R9 ;  /* 0x0000000100077824 */ /* 0x000fc800078e0209 */
[C---:B------:R-:W-:Y:S02]  /*1f20*/  VIADD R11, R7.reuse, 0x100 ;  /* 0x00000100070b7836 */ /* 0x040fe40000000000 */
[----:B------:R-:W-:-:S04]  /*1f30*/  IMAD.WIDE.U32 R8, R7, 0x4, R4 ;  /* 0x0000000407087825 */ /* 0x000fc800078e0004 */
[C---:B------:R-:W-:Y:S02]  /*1f40*/  VIADD R13, R7.reuse, 0x200 ;  /* 0x00000200070d7836 */ /* 0x040fe40000000000 */
[----:B------:R-:W-:Y:S01]  /*1f50*/  VIADD R15, R7, 0x300 ;  /* 0x00000300070f7836 */ /* 0x000fe20000000000 */
[----:B------:R-:W2:Y:S01]  /*1f60*/  LDG.E R8, desc[UR6][R8.64] ;  /* 0x0000000608087981 */ /* 0x000ea2000c1e1900 */
[----:B------:R-:W-:-:S04]  /*1f70*/  IMAD.WIDE.U32 R10, R11, 0x4, R4 ;  /* 0x000000040b0a7825 */ /* 0x000fc800078e0004 */
[--C-:B------:R-:W-:Y:S02]  /*1f80*/  IMAD.WIDE.U32 R12, R13, 0x4, R4.reuse ;  /* 0x000000040d0c7825 */ /* 0x100fe400078e0004 */
[----:B------:R-:W2:Y:S02]  /*1f90*/  LDG.E R10, desc[UR6][R10.64] ;  /* 0x000000060a0a7981 */ /* 0x000ea4000c1e1900 */
[----:B------:R-:W-:Y:S02]  /*1fa0*/  IMAD.WIDE.U32 R14, R15, 0x4, R4 ;  /* 0x000000040f0e7825 */ /* 0x000fe400078e0004 */
[----:B------:R-:W3:Y:S04]  /*1fb0*/  LDG.E R12, desc[UR6][R12.64] ;  /* 0x000000060c0c7981 */ /* 0x000ee8000c1e1900 */
[----:B------:R-:W3:Y:S01]  /*1fc0*/  LDG.E R14, desc[UR6][R14.64] ;  /* 0x000000060e0e7981 */ /* 0x000ee2000c1e1900 */
[----:B------:R-:W-:-:S02]  /*1fd0*/  IADD3 R0, PT, PT, R0, 0x400, RZ ;  /* 0x0000040000007810 */ /* 0x000fc40007ffe0ff */
[----:B--2---:R-:W-:-:S04]  /*1fe0*/  IADD3 R27, PT, PT, R10, R8, R27 ;  /* 0x000000080a1b7210 */ /* 0x004fc80007ffe01b */
[----:B---3--:R-:W-:-:S07]  /*1ff0*/  IADD3 R27, PT, PT, R14, R12, R27 ;  /* 0x0000000c0e1b7210 */ /* 0x008fce0007ffe01b */
.L_x_685:
[----:B------:R-:W-:Y:S05]  /*2000*/  BSYNC.RECONVERGENT B2 ;  /* 0x0000000000027941 */ /* 0x000fea0003800200 */
.L_x_684:
[----:B------:R-:W-:Y:S05]  /*2010*/  @!P1 BRA `(.L_x_677) ;  /* 0x0000000000309947 */ /* 0x000fea0003800000 */
[----:B------:R-:W-:Y:S01]  /*2020*/  LOP3.LUT R6, R6, 0xffff, RZ, 0xc0, !PT ;  /* 0x0000ffff06067812 */ /* 0x000fe200078ec0ff */
[----:B------:R-:W-:-:S03]  /*2030*/  IMAD.IADD R9, R0, 0x1, R2 ;  /* 0x0000000100097824 */ /* 0x000fc600078e0202 */
[----:B------:R-:W-:-:S04]  /*2040*/  LEA.HI R6, R6, 0x1, RZ, 0x18 ;  /* 0x0000000106067811 */ /* 0x000fc800078fc0ff */
[----:B------:R-:W-:-:S05]  /*2050*/  LOP3.LUT R6, R6, 0x3, RZ, 0xc0, !PT ;  /* 0x0000000306067812 */ /* 0x000fca00078ec0ff */
[----:B------:R-:W-:-:S07]  /*2060*/  IMAD.MOV R0, RZ, RZ, -R6 ;  /* 0x000000ffff007224 */ /* 0x000fce00078e0a06 */
.L_x_686:
[----:B------:R-:W-:-:S06]  /*2070*/  IMAD.WIDE.U32 R6, R9, 0x4, R4 ;  /* 0x0000000409067825 */ /* 0x000fcc00078e0004 */
[----:B------:R-:W2:Y:S01]  /*2080*/  LDG.E R6, desc[UR6][R6.64] ;  /* 0x0000000606067981 */ /* 0x000ea2000c1e1900 */
[----:B------:R-:W-:Y:S02]  /*2090*/  VIADD R0, R0, 0x1 ;  /* 0x0000000100007836 */ /* 0x000fe40000000000 */
[----:B------:R-:W-:-:S03]  /*20a0*/  VIADD R9, R9, 0x100 ;  /* 0x0000010009097836 */ /* 0x000fc60000000000 */
[----:B------:R-:W-:Y:S01]  /*20b0*/  ISETP.NE.AND P0, PT, R0, RZ, PT ;  /* 0x000000ff0000720c */ /* 0x000fe20003f05270 */
[----:B--2---:R-:W-:-:S12]  /*20c0*/  IMAD.IADD R27, R6, 0x1, R27 ;  /* 0x00000001061b7824 */ /* 0x004fd800078e021b */
[----:B------:R-:W-:Y:S05]  /*20d0*/  @P0 BRA `(.L_x_686) ;  /* 0xfffffffc00e40947 */ /* 0x000fea000383ffff */
.L_x_677:
[----:B------:R-:W-:Y:S05]  /*20e0*/  BSYNC.RECONVERGENT B1 ;  /* 0x0000000000017941 */ /* 0x000fea0003800200 */
.L_x_674:
[----:B------:R-:W0:Y:S01]  /*20f0*/  S2R R9, SR_LANEID ;  /* 0x0000000000097919 */ /* 0x000e220000000000 */
[----:B------:R-:W1:Y:S01]  /*2100*/  SHFL.DOWN PT, R0, R27, 0x1, 0x1f ;  /* 0x08201f001b007f89 */ /* 0x000e6200000e0000 */
[----:B------:R-:W2:Y:S01]  /*2110*/  S2R R8, SR_TID.X ;  /* 0x0000000000087919 */ /* 0x000ea20000002100 */
        /* <DEDUP_REMOVED lines=8> */
[----:B------:R-:W-:Y:S02]  /*21a0*/  ISETP.GT.AND P0, PT, R9, 0x1b, PT ;  /* 0x0000001b0900780c */ /* 0x000fe40003f04270 */
[----:B------:R-:W-:-:S05]  /*21b0*/  IADD3 R5, PT, PT, R0, R5, RZ ;  /* 0x0000000500057210 */ /* 0x000fca0007ffe0ff */
[----:B------:R-:W0:Y:S02]  /*21c0*/  SHFL.DOWN PT, R2, R5, 0x4, 0x1f ;  /* 0x08801f0005027f89 */ /* 0x000e2400000e0000 */
[----:B0-----:R-:W-:Y:S02]  /*21d0*/  SEL R2, R2, RZ, !P0 ;  /* 0x000000ff02027207 */ /* 0x001fe40004000000 */
[----:B------:R-:W-:-:S03]  /*21e0*/  ISETP.GT.AND P0, PT, R9, 0x17, PT ;  /* 0x000000170900780c */ /* 0x000fc60003f04270 */
[----:B------:R-:W-:Y:S01]  /*21f0*/  IMAD.IADD R2, R5, 0x1, R2 ;  /* 0x0000000105027824 */ /* 0x000fe200078e0202 */
[----:B------:R-:W-:-:S04]  /*2200*/  @!P1 MOV R5, 0x400 ;  /* 0x0000040000059802 */ /* 0x000fc80000000f00 */
[----:B------:R-:W0:Y:S01]  /*2210*/  SHFL.DOWN PT, R4, R2, 0x8, 0x1f ;  /* 0x09001f0002047f89 */ /* 0x000e2200000e0000 */
[----:B-1----:R-:W-:Y:S02]  /*2220*/  @!P1 LEA R5, R6, R5, 0x18 ;  /* 0x0000000506059211 */ /* 0x002fe400078ec0ff */
[----:B0-----:R-:W-:Y:S02]  /*2230*/  SEL R7, R4, RZ, !P0 ;  /* 0x000000ff04077207 */ /* 0x001fe40004000000 */
[----:B------:R-:W-:Y:S02]  /*2240*/  ISETP.GT.AND P0, PT, R9, 0xf, PT ;  /* 0x0000000f0900780c */ /* 0x000fe40003f04270 */
[----:B--2---:R-:W-:Y:S01]  /*2250*/  @!P1 SHF.R.U32.HI R4, RZ, 0x3, R8 ;  /* 0x00000003ff049819 */ /* 0x004fe20000011608 */
[----:B------:R-:W-:-:S03]  /*2260*/  IMAD.IADD R7, R2, 0x1, R7 ;  /* 0x0000000102077824 */ /* 0x000fc600078e0207 */
[----:B------:R-:W-:Y:S02]  /*2270*/  @!P1 LOP3.LUT R4, R4, 0x7c, RZ, 0xc0, !PT ;  /* 0x0000007c04049812 */ /* 0x000fe400078ec0ff */
[----:B------:R-:W0:Y:S03]  /*2280*/  SHFL.DOWN PT, R0, R7, 0x10, 0x1f ;  /* 0x0a001f0007007f89 */ /* 0x000e2600000e0000 */
        /* <DEDUP_REMOVED lines=16> */
[----:B------:R-:W-:-:S07]  /*2390*/  IMAD.IADD R11, R0, 0x1, R9 ;  /* 0x00000001000b7824 */ /* 0x000fce00078e0209 */
.L_x_673:
[----:B------:R-:W-:Y:S05]  /*23a0*/  BSYNC.RECONVERGENT B0 ;  /* 0x0000000000007941 */ /* 0x000fea0003800200 */
.L_x_657:
[----:B------:R-:W-:Y:S05]  /*23b0*/  @P0 EXIT ;  /* 0x000000000000094d */ /* 0x000fea0003800000 */
[----:B---3--:R-:W3:Y:S02]  /*23c0*/  LDC.64 R4, c[0x0][0x388] ;  /* 0x0000e200ff047b82 */ /* 0x008ee40000000a00 */
[----:B---3--:R-:W-:-:S05]  /*23d0*/  IMAD.WIDE.U32 R2, R3, 0x4, R4 ;  /* 0x0000000403027825 */ /* 0x008fca00078e0004 */
[----:B------:R-:W-:Y:S01]  /*23e0*/  STG.E desc[UR6][R2.64], R11 ;  /* 0x0000000b02007986 */ /* 0x000fe2000c101906 */
[----:B------:R-:W-:Y:S05]  /*23f0*/  EXIT ;  /* 0x000000000000794d */ /* 0x000fea0003800000 */
.L_x_687:
        /* <DEDUP_REMOVED lines=16> */
.L_x_798:


//--------------------- .text._ZN3cub18CUB_300001_SM_10006detail6reduce28DeviceReduceSingleTileKernelINS2_10policy_hubIijN4cuda3std3__44plusIiEEE10Policy1000EN6thrust24THRUST_300001_SM_1000_NS6detail15normal_iteratorINSD_10device_ptrIiEEEEPijS9_iiNS7_10__identityEEEvT0_T1_T2_T3_T4_T6_ --------------------------
	.section	.text._ZN3cub18CUB_300001_SM_10006detail6reduce28DeviceReduceSingleTileKernelINS2_10policy_hubIijN4cuda3std3__44plusIiEEE10Policy1000EN6thrust24THRUST_300001_SM_1000_NS6detail15normal_iteratorINSD_10device_ptrIiEEEEPijS9_iiNS7_10__identityEEEvT0_T1_T2_T3_T4_T6_,"ax",@progbits
	.align	128
        .global         _ZN3cub18CUB_300001_SM_10006detail6reduce28DeviceReduceSingleTileKernelINS2_10policy_hubIijN4cuda3std3__44plusIiEEE10Policy1000EN6thrust24THRUST_300001_SM_1000_NS6detail15normal_iteratorINSD_10device_ptrIiEEEEPijS9_iiNS7_10__identityEEEvT0_T1_T2_T3_T4_T6_
        .type           _ZN3cub18CUB_300001_SM_10006detail6reduce28DeviceReduceSingleTileKernelINS2_10policy_hubIijN4cuda3std3__44plusIiEEE10Policy1000EN6thrust24THRUST_300001_SM_1000_NS6detail15normal_iteratorINSD_10device_ptrIiEEEEPijS9_iiNS7_10__identityEEEvT0_T1_T2_T3_T4_T6_,@function
        .size           _ZN3cub18CUB_300001_SM_10006detail6reduce28DeviceReduceSingleTileKernelINS2_10policy_hubIijN4cuda3std3__44plusIiEEE10Policy1000EN6thrust24THRUST_300001_SM_1000_NS6detail15normal_iteratorINSD_10device_ptrIiEEEEPijS9_iiNS7_10__identityEEEvT0_T1_T2_T3_T4_T6_,(.L_x_799 - _ZN3cub18CUB_300001_SM_10006detail6reduce28DeviceReduceSingleTileKernelINS2_10policy_hubIijN4cuda3std3__44plusIiEEE10Policy1000EN6thrust24THRUST_300001_SM_1000_NS6detail15normal_iteratorINSD_10device_ptrIiEEEEPijS9_iiNS7_10__identityEEEvT0_T1_T2_T3_T4_T6_)
        .other          _ZN3cub18CUB_300001_SM_10006detail6reduce28DeviceReduceSingleTileKernelINS2_10policy_hubIijN4cuda3std3__44plusIiEEE10Policy1000EN6thrust24THRUST_300001_SM_1000_NS6detail15normal_iteratorINSD_10device_ptrIiEEEEPijS9_iiNS7_10__identityEEEvT0_T1_T2_T3_T4_T6_,@"STO_CUDA_ENTRY STV_DEFAULT"
_ZN3cub18CUB_300001_SM_10006detail6reduce28DeviceReduceSingleTileKernelINS2_10policy_hubIijN4cuda3std3__44plusIiEEE10Policy1000EN6thrust24THRUST_300001_SM_1000_NS6detail15normal_iteratorINSD_10device_ptrIiEEEEPijS9_iiNS7_10__identityEEEvT0_T1_T2_T3_T4_T6_:
.text._ZN3cub18CUB_300001_SM_10006detail6reduce28DeviceReduceSingleTileKernelINS2_10policy_hubIijN4cuda3std3__44plusIiEEE10Policy1000EN6thrust24THRUST_300001_SM_1000_NS6detail15normal_iteratorINSD_10device_ptrIiEEEEPijS9_iiNS7_10__identityEEEvT0_T1_T2_T3_T4_T6_:
        /* <DEDUP_REMOVED lines=13> */
.L_x_688:
[----:B------:R-:W-:Y:S01]  /*00d0*/  ISETP.GT.U32.AND P0, PT, R2, 0xfff, PT ;  /* 0x00000fff0200780c */ /* 0x000fe20003f04070 */
[----:B------:R-:W-:-:S12]  /*00e0*/  BSSY.RECONVERGENT B0, `(.L_x_689) ;  /* 0x00001e7000007945 */ /* 0x000fd80003800200 */
        /* <DEDUP_REMOVED lines=11> */
.L_x_692:
[----:B------:R-:W-:Y:S05]  /*01a0*/  BSYNC.RECONVERGENT B1 ;  /* 0x0000000000017941 */ /* 0x000fea0003800200 */
.L_x_691:
        /* <DEDUP_REMOVED lines=17> */
.L_x_697:
        /* <DEDUP_REMOVED lines=31> */
.L_x_696:
[----:B------:R-:W-:Y:S05]  /*04b0*/  BSYNC.RECONVERGENT B2 ;  /* 0x0000000000027941 */ /* 0x000fea0003800200 */
.L_x_695:
[----:B------:R-:W-:Y:S05]  /*04c0*/  @!P0 BRA `(.L_x_694) ;  /* 0x0000000000c88947 */ /* 0x000fea0003800000 */
[----:B------:R-:W-:Y:S01]  /*04d0*/  ISETP.GE.U32.AND P0, PT, R21, 0x8, PT ;  /* 0x000000081500780c */ /* 0x000fe20003f06070 */
[----:B------:R-:W-:Y:S01]  /*04e0*/  BSSY.RECONVERGENT B2, `(.L_x_698) ;  /* 0x0000013000027945 */ /* 0x000fe20003800200 */
[----:B------:R-:W-:-:S04]  /*04f0*/  LOP3.LUT R16, R4, 0x7, RZ, 0xc0, !PT ;  /* 0x0000000704107812 */ /* 0x000fc800078ec0ff */
[----:B------:R-:W-:-:S07]  /*0500*/  ISETP.NE.AND P1, PT, R16, RZ, PT ;  /* 0x000000ff1000720c */ /* 0x000fce0003f25270 */
[----:B------:R-:W-:Y:S06]  /*0510*/  @!P0 BRA `(.L_x_699) ;  /* 0x00000000003c8947 */ /* 0x000fec0003800000 */
[----:B------:R-:W0:Y:S02]  /*0520*/  LDC.64 R6, c[0x0][0x380] ;  /* 0x0000e000ff067b82 */ /* 0x000e240000000a00 */
[----:B0-----:R-:W-:-:S05]  /*0530*/  IMAD.WIDE.U32 R6, R5, 0x4, R6 ;  /* 0x0000000405067825 */ /* 0x001fca00078e0006 */
        /* <DEDUP_REMOVED lines=13> */
.L_x_699:
[----:B------:R-:W-:Y:S05]  /*0610*/  BSYNC.RECONVERGENT B2 ;  /* 0x0000000000027941 */ /* 0x000fea0003800200 */
.L_x_698:
        /* <DEDUP_REMOVED lines=11> */
[----:B------:R-:W3:Y:S01]  /*06d0*/  LDG.E R10, desc[UR6][R6.64+0xc00] ;  /* 0x000c0006060a7981 */ /* 0x000ee2000c1e1900 */
[----:B------:R-:W-:Y:S01]  /*06e0*/  VIADD R5, R5, 0x400 ;  /* 0x0000040005057836 */ /* 0x000fe20000000000 */
[----:B--2--5:R-:W-:-:S04]  /*06f0*/  IADD3 R0, PT, PT, R4, R9, R0 ;  /* 0x0000000904007210 */ /* 0x024fc80007ffe000 */
[----:B---3--:R-:W-:-:S07]  /*0700*/  IADD3 R0, PT, PT, R10, R11, R0 ;  /* 0x0000000b0a007210 */ /* 0x008fce0007ffe000 */
.L_x_701:
[----:B------:R-:W-:Y:S05]  /*0710*/  BSYNC.RECONVERGENT B2 ;  /* 0x0000000000027941 */ /* 0x000fea0003800200 */
.L_x_700:
[----:B------:R-:W-:Y:S05]  /*0720*/  @!P1 BRA `(.L_x_694) ;  /* 0x0000000000309947 */ /* 0x000fea0003800000 */
[----:B------:R-:W0:Y:S02]  /*0730*/  LDC.64 R6, c[0x0][0x380] ;  /* 0x0000e000ff067b82 */ /* 0x000e240000000a00 */
[----:B0-----:R-:W-:-:S04]  /*0740*/  IMAD.WIDE.U32 R4, R5, 0x4, R6 ;  /* 0x0000000405047825 */ /* 0x001fc800078e0006 */
[----:B------:R-:W-:Y:S02]  /*0750*/  IMAD.MOV R6, RZ, RZ, -R8 ;  /* 0x000000ffff067224 */ /* 0x000fe400078e0a08 */
[----:B------:R-:W-:-:S07]  /*0760*/  IMAD.MOV.U32 R7, RZ, RZ, R5 ;  /* 0x000000ffff077224 */ /* 0x000fce00078e0005 */
.L_x_702:
[----:B------:R-:W-:-:S06]  /*0770*/  IMAD.MOV.U32 R5, RZ, RZ, R7 ;  /* 0x000000ffff057224 */ /* 0x000fcc00078e0007 */
[----:B------:R0:W2:Y:S01]  /*0780*/  LDG.E R5, desc[UR6][R4.64] ;  /* 0x0000000604057981 */ /* 0x0000a2000c1e1900 */
[----:B------:R-:W-:-:S05]  /*0790*/  VIADD R6, R6, 0x1 ;  /* 0x0000000106067836 */ /* 0x000fca0000000000 */
[----:B------:R-:W-:Y:S02]  /*07a0*/  ISETP.NE.AND P0, PT, R6, RZ, PT ;  /* 0x000000ff0600720c */ /* 0x000fe40003f05270 */
[----:B0-----:R-:W-:-:S05]  /*07b0*/  IADD3 R4, P1, PT, R4, 0x400, RZ ;  /* 0x0000040004047810 */ /* 0x001fca0007f3e0ff */
[----:B------:R-:W-:Y:S02]  /*07c0*/  IMAD.X R7, RZ, RZ, R7, P1 ;  /* 0x000000ffff077224 */ /* 0x000fe400008e0607 */
[----:B--2--5:R-:W-:-:S04]  /*07d0*/  IMAD.IADD R0, R5, 0x1, R0 ;  /* 0x0000000105007824 */ /* 0x024fc800078e0200 */
[----:B------:R-:W-:Y:S05]  /*07e0*/  @P0 BRA `(.L_x_702) ;  /* 0xfffffffc00e00947 */ /* 0x000fea000383ffff */
.L_x_694:
[----:B------:R-:W-:Y:S05]  /*07f0*/  BSYNC.RECONVERGENT B1 ;  /* 0x0000000000017941 */ /* 0x000fea0003800200 */
.L_x_693:
[----:B------:R-:W-:-:S13]  /*0800*/  ISETP.GE.U32.AND P0, PT, R2, 0x100, PT ;  /* 0x000001000200780c */ /* 0x000fda0003f06070 */
        /* <DEDUP_REMOVED lines=44> */
.L_x_703:
[----:B------:R-:W-:Y:S01]  /*0ad0*/  LOP3.LUT R4, R3, 0x3e0, RZ, 0xc0, !PT ;  /* 0x000003e003047812 */ /* 0x000fe200078ec0ff */
[----:B------:R-:W1:Y:S03]  /*0ae0*/  S2R R10, SR_LANEID ;  /* 0x00000000000a7919 */ /* 0x000e660000000000 */
[----:B0-----:R-:W-:Y:S01]  /*0af0*/  LOP3.LUT R7, RZ, R4, RZ, 0x33, !PT ;  /* 0x00000004ff077212 */ /* 0x001fe200078e33ff */
[----:B------:R-:W-:-:S04]  /*0b00*/  VIADD R5, R4, 0x20 ;  /* 0x0000002004057836 */ /* 0x000fc80000000000 */
[----:B------:R-:W-:Y:S01]  /*0b10*/  IMAD.IADD R7, R7, 0x1, R2 ;  /* 0x0000000107077824 */ /* 0x000fe200078e0202 */
[----:B------:R-:W-:-:S04]  /*0b20*/  ISETP.GT.U32.AND P0, PT, R5, R2, PT ;  /* 0x000000020500720c */ /* 0x000fc80003f04070 */
        /* <DEDUP_REMOVED lines=42> */
[----:B------:R-:W1:Y:S04]  /*0dd0*/  LDS.128 R4, [UR4+0x10] ;  /* 0x00001004ff047984 */ /* 0x000e680008000c00 */
[----:B------:R-:W2:Y:S04]  /*0de0*/  LDS R0, [UR4+0xc] ;  /* 0x00000c04ff007984 */ /* 0x000ea80008000800 */
[----:B------:R-:W3:Y:S01]  /*0df0*/  LDS.64 R10, [UR4+0x20] ;  /* 0x00002004ff0a7984 */ /* 0x000ee20008000a00 */
[----:B-1----:R-:W-:Y:S02]  /*0e00*/  SEL R4, R4, RZ, P2 ;  /* 0x000000ff04047207 */ /* 0x002fe40001000000 */
[----:B------:R-:W-:-:S02]  /*0e10*/  ISETP.GT.U32.AND P2, PT, R2, 0x60, PT ;  /* 0x000000600200780c */ /* 0x000fc40003f44070 */
[----:B--2---:R-:W-:Y:S02]  /*0e20*/  SEL R0, R0, RZ, P1 ;  /* 0x000000ff00007207 */ /* 0x004fe40000800000 */
        /* <DEDUP_REMOVED lines=8> */
[----:B---3--:R-:W-:Y:S02]  /*0eb0*/  SEL R10, R10, RZ, P2 ;  /* 0x000000ff0a0a7207 */ /* 0x008fe40001000000 */
[----:B------:R-:W-:Y:S02]  /*0ec0*/  SEL R11, R11, RZ, P3 ;  /* 0x000000ff0b0b7207 */ /* 0x000fe40001800000 */
[----:B------:R-:W-:-:S05]  /*0ed0*/  IADD3 R0, PT, PT, R10, R0, R7 ;  /* 0x000000000a007210 */ /* 0x000fca0007ffe007 */
[----:B0-----:R-:W-:Y:S01]  /*0ee0*/  IMAD.IADD R9, R0, 0x1, R11 ;  /* 0x0000000100097824 */ /* 0x001fe200078e020b */
[----:B------:R-:W-:Y:S06]  /*0ef0*/  BRA `(.L_x_704) ;  /* 0x0000001000147947 */ /* 0x000fec0003800000 */
.L_x_690:
[----:B------:R-:W0:Y:S01]  /*0f00*/  S2R R0, SR_TID.X ;  /* 0x0000000000007919 */ /* 0x000e220000002100 */
[----:B------:R-:W1:Y:S02]  /*0f10*/  LDCU.64 UR4, c[0x0][0x380] ;  /* 0x00007000ff0477ac */ /* 0x000e640008000a00 */
[----:B-1----:R-:W-:Y:S02]  /*0f20*/  IMAD.U32 R12, RZ, RZ, UR4 ;  /* 0x00000004ff0c7e24 */ /* 0x002fe4000f8e00ff */
[----:B------:R-:W-:Y:S02]  /*0f30*/  IMAD.U32 R13, RZ, RZ, UR5 ;  /* 0x00000005ff0d7e24 */ /* 0x000fe4000f8e00ff */
        /* <DEDUP_REMOVED lines=17> */
[----:B------:R-:W-:Y:S01]  /*1050*/  UMOV UR4, 0x1000 ;  /* 0x0000100000047882 */ /* 0x000fe20000000000 */
[----:B--2---:R-:W-:-:S04]  /*1060*/  IADD3 R3, PT, PT, R7, R6, R3 ;  /* 0x0000000607037210 */ /* 0x004fc80007ffe003 */
[----:B---3--:R-:W-:-:S04]  /*1070*/  IADD3 R3, PT, PT, R9, R8, R3 ;  /* 0x0000000809037210 */ /* 0x008fc80007ffe003 */
[----:B----4-:R-:W-:-:S04]  /*1080*/  IADD3 R3, PT, PT, R11, R10, R3 ;  /* 0x0000000a0b037210 */ /* 0x010fc80007ffe003 */
[----:B-----5:R-:W-:-:S04]  /*1090*/  IADD3 R3, PT, PT, R15, R14, R3 ;  /* 0x0000000e0f037210 */ /* 0x020fc80007ffe003 */
[----:B------:R-:W-:Y:S01]  /*10a0*/  IADD3 R16, PT, PT, R17, R16, R3 ;  /* 0x0000001011107210 */ /* 0x000fe20007ffe003 */
[----:B------:R-:W-:-:S05]  /*10b0*/  VIADD R3, R2, 0xfffff000 ;  /* 0xfffff00002037836 */ /* 0x000fca0000000000 */
[----:B------:R-:W-:Y:S02]  /*10c0*/  ISETP.GE.U32.AND P0, PT, R3, 0x1000, PT ;  /* 0x000010000300780c */ /* 0x000fe40003f06070 */
[----:B------:R-:W-:-:S04]  /*10d0*/  IADD3 R16, PT, PT, R19, R18, R16 ;  /* 0x0000001213107210 */ /* 0x000fc80007ffe010 */
[----:B------:R-:W-:-:S05]  /*10e0*/  IADD3 R21, PT, PT, R21, R20, R16 ;  /* 0x0000001415157210 */ /* 0x000fca0007ffe010 */
[----:B------:R-:W-:Y:S02]  /*10f0*/  IMAD.IADD R7, R22, 0x1, R21 ;  /* 0x0000000116077824 */ /* 0x000fe400078e0215 */
[----:B------:R-:W-:Y:S05]  /*1100*/  @!P0 BRA `(.L_x_705) ;  /* 0x00000000008c8947 */ /* 0x000fea0003800000 */
[----:B------:R-:W0:Y:S01]  /*1110*/  LDC R2, c[0x0][0x390] ;  /* 0x0000e400ff027b82 */ /* 0x000e220000000800 */
[----:B------:R-:W-:-:S07]  /*1120*/  UMOV UR4, 0x1000 ;  /* 0x0000100000047882 */ /* 0x000fce0000000000 */
[----:B------:R-:W1:Y:S02]  /*1130*/  LDC.64 R12, c[0x0][0x380] ;  /* 0x0000e000ff0c7b82 */ /* 0x000e640000000a00 */
.L_x_707:
[----:B------:R-:W-:-:S04]  /*1140*/  VIADD R5, R0, UR4 ;  /* 0x0000000400057c36 */ /* 0x000fc80008000000 */
        /* <DEDUP_REMOVED lines=17> */
[----:B--2---:R-:W-:Y:S01]  /*1260*/  IADD3 R16, PT, PT, R18, R16, R7 ;  /* 0x0000001012107210 */ /* 0x004fe20007ffe007 */
[----:B0-----:R-:W-:-:S05]  /*1270*/  VIADD R7, R2, -UR4 ;  /* 0x8000000402077c36 */ /* 0x001fca0008000000 */
[----:B------:R-:W-:Y:S02]  /*1280*/  ISETP.GE.U32.AND P0, PT, R7, 0x1000, PT ;  /* 0x000010000700780c */ /* 0x000fe40003f06070 */
        /* <DEDUP_REMOVED lines=8> */
[----:B------:R-:W-:-:S06]  /*1310*/  UIADD3 UR4, UPT, UPT, UR4, 0x1000, URZ ;  /* 0x0000100004047890 */ /* 0x000fcc000fffe0ff */
[----:B------:R-:W-:-:S13]  /*1320*/  ISETP.LT.U32.AND P0, PT, R3, UR4, PT ;  /* 0x0000000403007c0c */ /* 0x000fda000bf01070 */
[----:B------:R-:W-:Y:S05]  /*1330*/  @!P0 BRA `(.L_x_707) ;  /* 0xfffffffc00808947 */ /* 0x000fea000383ffff */
.L_x_705:
[----:B------:R-:W-:Y:S01]  /*1340*/  VIADD R3, R2, -UR4 ;  /* 0x8000000402037c36 */ /* 0x000fe20008000000 */
[----:B------:R-:W-:Y:S04]  /*1350*/  BSSY.RECONVERGENT B1, `(.L_x_706) ;  /* 0x0000095000017945 */ /* 0x000fe80003800200 */
[----:B------:R-:W-:-:S04]  /*1360*/  ISETP.GE.AND P0, PT, R0, R3, PT ;  /* 0x000000030000720c */ /* 0x000fc80003f06270 */
[----:B------:R-:W-:-:S13]  /*1370*/  ISETP.LE.U32.OR P0, PT, R2, UR4, P0 ;  /* 0x0000000402007c0c */ /* 0x000fda0008703470 */
[----:B------:R-:W-:Y:S05]  /*1380*/  @P0 BRA `(.L_x_708) ;  /* 0x0000000800440947 */ /* 0x000fea0003800000 */
[----:B------:R-:W-:Y:S01]  /*1390*/  LOP3.LUT R3, RZ, R0, RZ, 0x33, !PT ;  /* 0x00000000ff037212 */ /* 0x000fe200078e33ff */
[----:B------:R-:W-:Y:S01]  /*13a0*/  BSSY.RECONVERGENT B2, `(.L_x_709) ;  /* 0x000004a000027945 */ /* 0x000fe20003800200 */
[----:B------:R-:W-:Y:S02]  /*13b0*/  IMAD.MOV.U32 R5, RZ, RZ, R0 ;  /* 0x000000ffff057224 */ /* 0x000fe400078e0000 */
[----:B------:R-:W-:-:S04]  /*13c0*/  IADD3 R3, PT, PT, R2, -UR4, R3 ;  /* 0x8000000402037c10 */ /* 0x000fc8000fffe003 */
[C---:B------:R-:W-:Y:S02]  /*13d0*/  ISETP.GE.U32.AND P0, PT, R3.reuse, 0xf00, PT ;  /* 0x00000f000300780c */ /* 0x040fe40003f06070 */
[----:B------:R-:W-:-:S04]  /*13e0*/  LEA.HI R3, R3, 0x1, RZ, 0x18 ;  /* 0x0000000103037811 */ /* 0x000fc800078fc0ff */
[----:B------:R-:W-:-:S07]  /*13f0*/  LOP3.LUT R4, R3, 0xf, RZ, 0xc0, !PT ;  /* 0x0000000f03047812 */ /* 0x000fce00078ec0ff */
[----:B------:R-:W-:Y:S05]  /*1400*/  @!P0 BRA `(.L_x_710) ;  /* 0x00000004000c8947 */ /* 0x000fea0003800000 */
[----:B------:R-:W-:Y:S01]  /*1410*/  LOP3.LUT R6, R3, 0x1fffff0, RZ, 0xc0, !PT ;  /* 0x01fffff003067812 */ /* 0x000fe200078ec0ff */
[----:B------:R-:W-:Y:S01]  /*1420*/  BSSY.RECONVERGENT B3, `(.L_x_711) ;  /* 0x0000040000037945 */ /* 0x000fe20003800200 */
[C---:B------:R-:W-:Y:S01]  /*1430*/  LOP3.LUT R5, R0.reuse, 0x800, RZ, 0xfc, !PT ;  /* 0x0000080000057812 */ /* 0x040fe200078efcff */
[----:B------:R-:W-:Y:S02]  /*1440*/  VIADD R2, R0, UR4 ;  /* 0x0000000400027c36 */ /* 0x000fe40008000000 */
[----:B------:R-:W-:-:S07]  /*1450*/  IMAD.MOV R6, RZ, RZ, -R6 ;  /* 0x000000ffff067224 */ /* 0x000fce00078e0a06 */
.L_x_712:
[----:B------:R-:W-:-:S04]  /*1460*/  IMAD.WIDE.U32 R26, R2, 0x4, R12 ;  /* 0x00000004021a7825 */ /* 0x000fc800078e000c */
[C---:B------:R-:W-:Y:S02]  /*1470*/  VIADD R9, R2.reuse, 0x100 ;  /* 0x0000010002097836 */ /* 0x040fe40000000000 */
[----:B------:R-:W-:Y:S01]  /*1480*/  VIADD R15, R2, 0x400 ;  /* 0x00000400020f7836 */ /* 0x000fe20000000000 */
[----:B------:R0:W2:Y:S01]  /*1490*/  LDG.E R26, desc[UR6][R26.64] ;  /* 0x000000061a1a7981 */ /* 0x0000a2000c1e1900 */
[----:B------:R-:W-:-:S04]  /*14a0*/  IMAD.WIDE.U32 R8, R9, 0x4, R12 ;  /* 0x0000000409087825 */ /* 0x000fc800078e000c */
[C---:B------:R-:W-:Y:S01]  /*14b0*/  VIADD R17, R2.reuse, 0x200 ;  /* 0x0000020002117836 */ /* 0x040fe20000000000 */
[----:B------:R1:W2:Y:S01]  /*14c0*/  LDG.E R25, desc[UR6][R8.64] ;  /* 0x0000000608197981 */ /* 0x0002a2000c1e1900 */
[C---:B------:R-:W-:Y:S02]  /*14d0*/  VIADD R11, R2.reuse, 0x300 ;  /* 0x00000300020b7836 */ /* 0x040fe40000000000 */
[----:B0-----:R-:W-:Y:S02]  /*14e0*/  VIADD R27, R2, 0x700 ;  /* 0x00000700021b7836 */ /* 0x001fe40000000000 */
[----:B------:R-:W-:-:S04]  /*14f0*/  IMAD.WIDE.U32 R14, R15, 0x4, R12 ;  /* 0x000000040f0e7825 */ /* 0x000fc800078e000c */
[--C-:B------:R-:W-:Y:S01]  /*1500*/  IMAD.WIDE.U32 R16, R17, 0x4, R12.reuse ;  /* 0x0000000411107825 */ /* 0x100fe200078e000c */
[----:B------:R0:W3:Y:S03]  /*1510*/  LDG.E R22, desc[UR6][R14.64] ;  /* 0x000000060e167981 */ /* 0x0000e6000c1e1900 */
[----:B------:R-:W-:Y:S01]  /*1520*/  VIADD R29, R2, 0x500 ;  /* 0x00000500021d7836 */ /* 0x000fe20000000000 */
[----:B------:R-:W4:Y:S01]  /*1530*/  LDG.E R24, desc[UR6][R16.64] ;  /* 0x0000000610187981 */ /* 0x000f22000c1e1900 */
[----:B------:R-:W-:-:S04]  /*1540*/  IMAD.WIDE.U32 R10, R11, 0x4, R12 ;  /* 0x000000040b0a7825 */ /* 0x000fc800078e000c */
[--C-:B-1----:R-:W-:Y:S01]  /*1550*/  IMAD.WIDE.U32 R8, R27, 0x4, R12.reuse ;  /* 0x000000041b087825 */ /* 0x102fe200078e000c */
[----:B------:R-:W4:Y:S03]  /*1560*/  LDG.E R23, desc[UR6][R10.64] ;  /* 0x000000060a177981 */ /* 0x000f26000c1e1900 */
[----:B------:R-:W-:Y:S02]  /*1570*/  VIADD R27, R2, 0x900 ;  /* 0x00000900021b7836 */ /* 0x000fe40000000000 */
[----:B------:R-:W-:-:S04]  /*1580*/  IMAD.WIDE.U32 R28, R29, 0x4, R12 ;  /* 0x000000041d1c7825 */ /* 0x000fc800078e000c */
[C---:B------:R-:W-:Y:S01]  /*1590*/  VIADD R19, R2.reuse, 0x600 ;  /* 0x0000060002137836 */ /* 0x040fe20000000000 */
[----:B------:R1:W5:Y:S01]  /*15a0*/  LDG.E R11, desc[UR6][R8.64] ;  /* 0x00000006080b7981 */ /* 0x000362000c1e1900 */
[C---:B0-----:R-:W-:Y:S02]  /*15b0*/  VIADD R15, R2.reuse, 0xa00 ;  /* 0x00000a00020f7836 */ /* 0x041fe40000000000 */
[----:B------:R-:W-:Y:S01]  /*15c0*/  VIADD R20, R2, 0x800 ;  /* 0x0000080002147836 */ /* 0x000fe20000000000 */
[----:B------:R0:W3:Y:S01]  /*15d0*/  LDG.E R21, desc[UR6][R28.64] ;  /* 0x000000061c157981 */ /* 0x0000e2000c1e1900 */
[----:B------:R-:W-:-:S04]  /*15e0*/  IMAD.WIDE.U32 R18, R19, 0x4, R12 ;  /* 0x0000000413127825 */ /* 0x000fc800078e000c */
[----:B-1----:R-:W-:-:S04]  /*15f0*/  IMAD.WIDE.U32 R8, R27, 0x4, R12 ;  /* 0x000000041b087825 */ /* 0x002fc800078e000c */
[--C-:B------:R-:W-:Y:S02]  /*1600*/  IMAD.WIDE.U32 R14, R15, 0x4, R12.reuse ;  /* 0x000000040f0e7825 */ /* 0x100fe400078e000c */
[----:B------:R-:W5:Y:S02]  /*1610*/  LDG.E R9, desc[UR6][R8.64] ;  /* 0x0000000608097981 */ /* 0x000f64000c1e1900 */
[--C-:B------:R-:W-:Y:S02]  /*1620*/  IMAD.WIDE.U32 R16, R20, 0x4, R12.reuse ;  /* 0x0000000414107825 */ /* 0x100fe400078e000c */
[----:B------:R1:W5:Y:S02]  /*1630*/  LDG.E R20, desc[UR6][R18.64] ;  /* 0x0000000612147981 */ /* 0x000364000c1e1900 */
[C---:B0-----:R-:W-:Y:S02]  /*1640*/  VIADD R29, R2.reuse, 0xb00 ;  /* 0x00000b00021d7836 */ /* 0x041fe40000000000 */
[----:B------:R-:W-:Y:S01]  /*1650*/  VIADD R27, R2, 0xc00 ;  /* 0x00000c00021b7836 */ /* 0x000fe20000000000 */
[----:B------:R0:W5:Y:S01]  /*1660*/  LDG.E R10, desc[UR6][R16.64] ;  /* 0x00000006100a7981 */ /* 0x000162000c1e1900 */
[----:B------:R-:W-:-:S03]  /*1670*/  IMAD.WIDE.U32 R28, R29, 0x4, R12 ;  /* 0x000000041d1c7825 */ /* 0x000fc600078e000c */
[----:B------:R0:W5:Y:S01]  /*1680*/  LDG.E R8, desc[UR6][R14.64] ;  /* 0x000000060e087981 */ /* 0x000162000c1e1900 */
[C---:B-1----:R-:W-:Y:S02]  /*1690*/  VIADD R19, R2.reuse, 0xe00 ;  /* 0x00000e0002137836 */ /* 0x042fe40000000000 */
[C---:B------:R-:W-:Y:S02]  /*16a0*/  VIADD R18, R2.reuse, 0xf00 ;  /* 0x00000f0002127836 */ /* 0x040fe40000000000 */
[----:B0-----:R-:W-:Y:S02]  /*16b0*/  IMAD.WIDE.U32 R16, R27, 0x4, R12 ;  /* 0x000000041b107825 */ /* 0x001fe400078e000c */
[----:B------:R-:W5:Y:S02]  /*16c0*/  LDG.E R27, desc[UR6][R28.64] ;  /* 0x000000061c1b7981 */ /* 0x000f64000c1e1900 */
[----:B------:R-:W-:-:S04]  /*16d0*/  VIADD R15, R2, 0xd00 ;  /* 0x00000d00020f7836 */ /* 0x000fc80000000000 */
[--C-:B------:R-:W-:Y:S01]  /*16e0*/  IMAD.WIDE.U32 R14, R15, 0x4, R12.reuse ;  /* 0x000000040f0e7825 */ /* 0x100fe200078e000c */
[----:B------:R0:W5:Y:S05]  /*16f0*/  LDG.E R28, desc[UR6][R16.64] ;  /* 0x00000006101c7981 */ /* 0x00016a000c1e1900 */
[----:B------:R-:W5:Y:S01]  /*1700*/  LDG.E R15, desc[UR6][R14.64] ;  /* 0x000000060e0f7981 */ /* 0x000f62000c1e1900 */
[----:B0-----:R-:W-:-:S04]  /*1710*/  IMAD.WIDE.U32 R16, R19, 0x4, R12 ;  /* 0x0000000413107825 */ /* 0x001fc800078e000c */
[----:B------:R-:W-:Y:S02]  /*1720*/  IMAD.WIDE.U32 R18, R18, 0x4, R12 ;  /* 0x0000000412127825 */ /* 0x000fe400078e000c */
[----:B------:R-:W5:Y:S04]  /*1730*/  LDG.E R16, desc[UR6][R16.64] ;  /* 0x0000000610107981 */ /* 0x000f68000c1e1900 */
[----:B------:R-:W5:Y:S01]  /*1740*/  LDG.E R19, desc[UR6][R18.64] ;  /* 0x0000000612137981 */ /* 0x000f62000c1e1900 */
[----:B------:R-:W-:-:S05]  /*1750*/  VIADD R6, R6, 0x10 ;  /* 0x0000001006067836 */ /* 0x000fca0000000000 */
[----:B------:R-:W-:Y:S01]  /*1760*/  ISETP.NE.AND P0, PT, R6, RZ, PT ;  /* 0x000000ff0600720c */ /* 0x000fe20003f05270 */
[----:B------:R-:W-:Y:S02]  /*1770*/  VIADD R5, R5, 0x1000 ;  /* 0x0000100005057836 */ /* 0x000fe40000000000 */
[----:B------:R-:W-:Y:S01]  /*1780*/  VIADD R2, R2, 0x1000 ;  /* 0x0000100002027836 */ /* 0x000fe20000000000 */
[----:B--2---:R-:W-:-:S04]  /*1790*/  IADD3 R25, PT, PT, R25, R26, R7 ;  /* 0x0000001a19197210 */ /* 0x004fc80007ffe007 */
[----:B----4-:R-:W-:-:S04]  /*17a0*/  IADD3 R23, PT, PT, R23, R24, R25 ;  /* 0x0000001817177210 */ /* 0x010fc80007ffe019 */
[----:B---3--:R-:W-:-:S04]  /*17b0*/  IADD3 R21, PT, PT, R21, R22, R23 ;  /* 0x0000001615157210 */ /* 0x008fc80007ffe017 */
[----:B-----5:R-:W-:-:S04]  /*17c0*/  IADD3 R11, PT, PT, R11, R20, R21 ;  /* 0x000000140b0b7210 */ /* 0x020fc80007ffe015 */
[----:B------:R-:W-:-:S04]  /*17d0*/  IADD3 R9, PT, PT, R9, R10, R11 ;  /* 0x0000000a09097210 */ /* 0x000fc80007ffe00b */
[----:B------:R-:W-:-:S04]  /*17e0*/  IADD3 R8, PT, PT, R27, R8, R9 ;  /* 0x000000081b087210 */ /* 0x000fc80007ffe009 */
[----:B------:R-:W-:-:S04]  /*17f0*/  IADD3 R8, PT, PT, R15, R28, R8 ;  /* 0x0000001c0f087210 */ /* 0x000fc80007ffe008 */
[----:B------:R-:W-:Y:S01]  /*1800*/  IADD3 R7, PT, PT, R19, R16, R8 ;  /* 0x0000001013077210 */ /* 0x000fe20007ffe008 */
[----:B------:R-:W-:Y:S06]  /*1810*/  @P0 BRA `(.L_x_712) ;  /* 0xfffffffc00100947 */ /* 0x000fec000383ffff */
[----:B------:R-:W-:Y:S05]  /*1820*/  BSYNC.RECONVERGENT B3 ;  /* 0x0000000000037941 */ /* 0x000fea0003800200 */
.L_x_711:
[----:B------:R-:W-:-:S07]  /*1830*/  VIADD R5, R5, 0xfffff800 ;  /* 0xfffff80005057836 */ /* 0x000fce0000000000 */
.L_x_710:
[----:B------:R-:W-:Y:S05]  /*1840*/  BSYNC.RECONVERGENT B2 ;  /* 0x0000000000027941 */ /* 0x000fea0003800200 */
.L_x_709:
        /* <DEDUP_REMOVED lines=8> */
[C---:B------:R-:W-:Y:S02]  /*18d0*/  VIADD R21, R9.reuse, 0x100 ;  /* 0x0000010009157836 */ /* 0x040fe40000000000 */
[C---:B------:R-:W-:Y:S02]  /*18e0*/  VIADD R11, R9.reuse, 0x300 ;  /* 0x00000300090b7836 */ /* 0x040fe40000000000 */
[C---:B------:R-:W-:Y:S02]  /*18f0*/  VIADD R23, R9.reuse, 0x200 ;  /* 0x0000020009177836 */ /* 0x040fe40000000000 */
[----:B------:R-:W-:-:S04]  /*1900*/  IMAD.WIDE.U32 R16, R9, 0x4, R12 ;  /* 0x0000000409107825 */ /* 0x000fc800078e000c */
[--C-:B------:R-:W-:Y:S01]  /*1910*/  IMAD.WIDE.U32 R20, R21, 0x4, R12.reuse ;  /* 0x0000000415147825 */ /* 0x100fe200078e000c */
[----:B------:R0:W2:Y:S03]  /*1920*/  LDG.E R2, desc[UR6][R16.64] ;  /* 0x0000000610027981 */ /* 0x0000a6000c1e1900 */
[C---:B------:R-:W-:Y:S01]  /*1930*/  VIADD R15, R9.reuse, 0x400 ;  /* 0x00000400090f7836 */ /* 0x040fe20000000000 */
[----:B------:R-:W2:Y:S01]  /*1940*/  LDG.E R4, desc[UR6][R20.64] ;  /* 0x0000000614047981 */ /* 0x000ea2000c1e1900 */
[----:B------:R-:W-:Y:S02]  /*1950*/  VIADD R19, R9, 0x500 ;  /* 0x0000050009137836 */ /* 0x000fe40000000000 */
[----:B------:R-:W-:-:S04]  /*1960*/  IMAD.WIDE.U32 R10, R11, 0x4, R12 ;  /* 0x000000040b0a7825 */ /* 0x000fc800078e000c */
[--C-:B------:R-:W-:Y:S02]  /*1970*/  IMAD.WIDE.U32 R22, R23, 0x4, R12.reuse ;  /* 0x0000000417167825 */ /* 0x100fe400078e000c */
[----:B------:R-:W3:Y:S02]  /*1980*/  LDG.E R10, desc[UR6][R10.64] ;  /* 0x000000060a0a7981 */ /* 0x000ee4000c1e1900 */
[C---:B------:R-:W-:Y:S02]  /*1990*/  VIADD R25, R9.reuse, 0x600 ;  /* 0x0000060009197836 */ /* 0x040fe40000000000 */
[----:B------:R-:W-:Y:S01]  /*19a0*/  VIADD R27, R9, 0x700 ;  /* 0x00000700091b7836 */ /* 0x000fe20000000000 */
[----:B------:R-:W3:Y:S01]  /*19b0*/  LDG.E R6, desc[UR6][R22.64] ;  /* 0x0000000616067981 */ /* 0x000ee2000c1e1900 */
[----:B------:R-:W-:-:S04]  /*19c0*/  IMAD.WIDE.U32 R14, R15, 0x4, R12 ;  /* 0x000000040f0e7825 */ /* 0x000fc800078e000c */
[--C-:B------:R-:W-:Y:S02]  /*19d0*/  IMAD.WIDE.U32 R8, R19, 0x4, R12.reuse ;  /* 0x0000000413087825 */ /* 0x100fe400078e000c */
[----:B------:R-:W4:Y:S02]  /*19e0*/  LDG.E R15, desc[UR6][R14.64] ;  /* 0x000000060e0f7981 */ /* 0x000f24000c1e1900 */
[--C-:B------:R-:W-:Y:S02]  /*19f0*/  IMAD.WIDE.U32 R18, R25, 0x4, R12.reuse ;  /* 0x0000000419127825 */ /* 0x100fe400078e000c */
[----:B------:R-:W4:Y:S02]  /*1a00*/  LDG.E R8, desc[UR6][R8.64] ;  /* 0x0000000608087981 */ /* 0x000f24000c1e1900 */
[----:B0-----:R-:W-:Y:S02]  /*1a10*/  IMAD.WIDE.U32 R16, R27, 0x4, R12 ;  /* 0x000000041b107825 */ /* 0x001fe400078e000c */
[----:B------:R-:W5:Y:S04]  /*1a20*/  LDG.E R19, desc[UR6][R18.64] ;  /* 0x0000000612137981 */ /* 0x000f68000c1e1900 */
[----:B------:R-:W5:Y:S01]  /*1a30*/  LDG.E R16, desc[UR6][R16.64] ;  /* 0x0000000610107981 */ /* 0x000f62000c1e1900 */
[----:B------:R-:W-:Y:S01]  /*1a40*/  VIADD R5, R5, 0x800 ;  /* 0x0000080005057836 */ /* 0x000fe20000000000 */
[----:B--2---:R-:W-:-:S04]  /*1a50*/  IADD3 R7, PT, PT, R4, R2, R7 ;  /* 0x0000000204077210 */ /* 0x004fc80007ffe007 */
[----:B---3--:R-:W-:-:S04]  /*1a60*/  IADD3 R6, PT, PT, R10, R6, R7 ;  /* 0x000000060a067210 */ /* 0x008fc80007ffe007 */
[----:B----4-:R-:W-:-:S04]  /*1a70*/  IADD3 R6, PT, PT, R8, R15, R6 ;  /* 0x0000000f08067210 */ /* 0x010fc80007ffe006 */
[----:B-----5:R-:W-:-:S07]  /*1a80*/  IADD3 R7, PT, PT, R16, R19, R6 ;  /* 0x0000001310077210 */ /* 0x020fce0007ffe006 */
.L_x_714:
[----:B------:R-:W-:Y:S05]  /*1a90*/  BSYNC.RECONVERGENT B2 ;  /* 0x0000000000027941 */ /* 0x000fea0003800200 */
.L_x_713:
        /* <DEDUP_REMOVED lines=18> */
[----:B------:R-:W-:Y:S01]  /*1bc0*/  VIADD R5, R5, 0x400 ;  /* 0x0000040005057836 */ /* 0x000fe20000000000 */
[----:B--2---:R-:W-:-:S04]  /*1bd0*/  IADD3 R7, PT, PT, R8, R2, R7 ;  /* 0x0000000208077210 */ /* 0x004fc80007ffe007 */
[----:B---3--:R-:W-:-:S07]  /*1be0*/  IADD3 R7, PT, PT, R14, R10, R7 ;  /* 0x0000000a0e077210 */ /* 0x008fce0007ffe007 */
.L_x_716:
[----:B------:R-:W-:Y:S05]  /*1bf0*/  BSYNC.RECONVERGENT B2 ;  /* 0x0000000000027941 */ /* 0x000fea0003800200 */
.L_x_715:
[----:B------:R-:W-:Y:S05]  /*1c00*/  @!P1 BRA `(.L_x_708) ;  /* 0x0000000000249947 */ /* 0x000fea0003800000 */
[----:B------:R-:W-:Y:S02]  /*1c10*/  VIADD R5, R5, UR4 ;  /* 0x0000000405057c36 */ /* 0x000fe40008000000 */
[----:B------:R-:W-:-:S07]  /*1c20*/  IMAD.MOV R4, RZ, RZ, -R4 ;  /* 0x000000ffff047224 */ /* 0x000fce00078e0a04 */
.L_x_717:
[----:B------:R-:W-:-:S06]  /*1c30*/  IMAD.WIDE.U32 R2, R5, 0x4, R12 ;  /* 0x0000000405027825 */ /* 0x000fcc00078e000c */
[----:B------:R-:W2:Y:S01]  /*1c40*/  LDG.E R2, desc[UR6][R2.64] ;  /* 0x0000000602027981 */ /* 0x000ea2000c1e1900 */
[----:B------:R-:W-:Y:S02]  /*1c50*/  VIADD R4, R4, 0x1 ;  /* 0x0000000104047836 */ /* 0x000fe40000000000 */
[----:B------:R-:W-:-:S03]  /*1c60*/  VIADD R5, R5, 0x100 ;  /* 0x0000010005057836 */ /* 0x000fc60000000000 */
[----:B------:R-:W-:Y:S01]  /*1c70*/  ISETP.NE.AND P0, PT, R4, RZ, PT ;  /* 0x000000ff0400720c */ /* 0x000fe20003f05270 */
[----:B--2---:R-:W-:-:S12]  /*1c80*/  IMAD.IADD R7, R2, 0x1, R7 ;  /* 0x0000000102077824 */ /* 0x004fd800078e0207 */
[----:B------:R-:W-:Y:S05]  /*1c90*/  @P0 BRA `(.L_x_717) ;  /* 0xfffffffc00e40947 */ /* 0x000fea000383ffff */
.L_x_708:
[----:B------:R-:W-:Y:S05]  /*1ca0*/  BSYNC.RECONVERGENT B1 ;  /* 0x0000000000017941 */ /* 0x000fea0003800200 */
.L_x_706:
        /* <DEDUP_REMOVED lines=42> */
.L_x_704:
[----:B------:R-:W-:Y:S05]  /*1f50*/  BSYNC.RECONVERGENT B0 ;  /* 0x0000000000007941 */ /* 0x000fea0003800200 */
.L_x_689:
[----:B------:R-:W-:Y:S05]  /*1f60*/  @P0 EXIT ;  /* 0x000000000000094d */ /* 0x000fea0003800000 */
[----:B-1----:R-:W1:Y:S01]  /*1f70*/  LDC.64 R2, c[0x0][0x388] ;  /* 0x0000e200ff027b82 */ /* 0x002e620000000a00 */
[----:B------:R-:W0:Y:S02]  /*1f80*/  LDCU UR4, c[0x0][0x398] ;  /* 0x00007300ff0477ac */ /* 0x000e240008000800 */
[----:B0-2---:R-:W-:-:S05]  /*1f90*/  VIADD R9, R9, UR4 ;  /* 0x0000000409097c36 */ /* 0x005fca0008000000 */
[----:B-1----:R-:W-:Y:S01]  /*1fa0*/  STG.E desc[UR6][R2.64], R9 ;  /* 0x0000000902007986 */ /* 0x002fe2000c101906 */
[----:B------:R-:W-:Y:S05]  /*1fb0*/  EXIT ;  /* 0x000000000000794d */ /* 0x000fea0003800000 */
.L_x_718:
        /* <DEDUP_REMOVED lines=12> */
.L_x_799:


//--------------------- .text._ZN3cub18CUB_300001_SM_10006detail9transform16transform_kernelINS2_10policy_hubILb0EN4cuda3std3__45tupleIJN6thrust24THRUST_300001_SM_1000_NS6detail15normal_iteratorINSA_10device_ptrIiEEEESF_EEEE10policy1000ElNS7_10multipliesIiEESF_JPiSL_EEEvT0_iT1_T2_DpNS2_10kernel_argIT3_EE --------------------------
	.section	.text._ZN3cub18CUB_300001_SM_10006detail9transform16transform_kernelINS2_10policy_hubILb0EN4cuda3std3__45tupleIJN6thrust24THRUST_300001_SM_1000_NS6detail15normal_iteratorINSA_10device_ptrIiEEEESF_EEEE10policy1000ElNS7_10multipliesIiEESF_JPiSL_EEEvT0_iT1_T2_DpNS2_10kernel_argIT3_EE,"ax",@progbits
	.align	128
        .global         _ZN3cub18CUB_300001_SM_10006detail9transform16transform_kernelINS2_10policy_hubILb0EN4cuda3std3__45tupleIJN6thrust24THRUST_300001_SM_1000_NS6detail15normal_iteratorINSA_10device_ptrIiEEEESF_EEEE10policy1000ElNS7_10multipliesIiEESF_JPiSL_EEEvT0_iT1_T2_DpNS2_10kernel_argIT3_EE
        .type           _ZN3cub18CUB_300001_SM_10006detail9transform16transform_kernelINS2_10policy_hubILb0EN4cuda3std3__45tupleIJN6thrust24THRUST_300001_SM_1000_NS6detail15normal_iteratorINSA_10device_ptrIiEEEESF_EEEE10policy1000ElNS7_10multipliesIiEESF_JPiSL_EEEvT0_iT1_T2_DpNS2_10kernel_argIT3_EE,@function
        .size           _ZN3cub18CUB_300001_SM_10006detail9transform16transform_kernelINS2_10policy_hubILb0EN4cuda3std3__45tupleIJN6thrust24THRUST_300001_SM_1000_NS6detail15normal_iteratorINSA_10device_ptrIiEEEESF_EEEE10policy1000ElNS7_10multipliesIiEESF_JPiSL_EEEvT0_iT1_T2_DpNS2_10kernel_argIT3_EE,(.L_x_776 - _ZN3cub18CUB_300001_SM_10006detail9transform16transform_kernelINS2_10policy_hubILb0EN4cuda3std3__45tupleIJN6thrust24THRUST_300001_SM_1000_NS6detail15normal_iteratorINSA_10device_ptrIiEEEESF_EEEE10policy1000ElNS7_10multipliesIiEESF_JPiSL_EEEvT0_iT1_T2_DpNS2_10kernel_argIT3_EE)
        .other          _ZN3cub18CUB_300001_SM_10006detail9transform16transform_kernelINS2_10policy_hubILb0EN4cuda3std3__45tupleIJN6thrust24THRUST_300001_SM_1000_NS6detail15normal_iteratorINSA_10device_ptrIiEEEESF_EEEE10policy1000ElNS7_10multipliesIiEESF_JPiSL_EEEvT0_iT1_T2_DpNS2_10kernel_argIT3_EE,@"STO_CUDA_ENTRY STV_DEFAULT"
_ZN3cub18CUB_300001_SM_10006detail9transform16transform_kernelINS2_10policy_hubILb0EN4cuda3std3__45tupleIJN6thrust24THRUST_300001_SM_1000_NS6detail15normal_iteratorINSA_10device_ptrIiEEEESF_EEEE10policy1000ElNS7_10multipliesIiEESF_JPiSL_EEEvT0_iT1_T2_DpNS2_10kernel_argIT3_EE:
.text._ZN3cub18CUB_300001_SM_10006detail9transform16transform_kernelINS2_10policy_hubILb0EN4cuda3std3__45tupleIJN6thrust24THRUST_300001_SM_1000_NS6detail15normal_iteratorINSA_10device_ptrIiEEEESF_EEEE10policy1000ElNS7_10multipliesIiEESF_JPiSL_EEEvT0_iT1_T2_DpNS2_10kernel_argIT3_EE:
[----:B------:R-:W-:Y:S01]  /*0000*/  LDC R1, c[0x0][0x37c] ;  /* 0x0000df00ff017b82 */ /* 0x000fe20000000800 */
[----:B------:R-:W1:Y:S07]  /*0010*/  LDCU UR24, c[0x0][0x388] ;  /* 0x00007100ff1877ac */ /* 0x000e6e0008000800 */
[----:B------:R-:W2:Y:S01]  /*0020*/  S2UR UR5, SR_CTAID.X ;  /* 0x00000000000579c3 */ /* 0x000ea20000002500 */
[----:B------:R-:W3:Y:S01]  /*0030*/  LDCU UR7, c[0x0][0x370] ;  /* 0x00006e00ff0777ac */ /* 0x000ee20008000800 */
[----:B------:R-:W4:Y:S06]  /*0040*/  LDCU.64 UR22, c[0x0][0x358] ;  /* 0x00006b00ff1677ac */ /* 0x000f2c0008000a00 */
[----:B------:R-:W5:Y:S01]  /*0050*/  LDC.64 R2, c[0x0][0x380] ;  /* 0x0000e000ff027b82 */ /* 0x000f620000000a00 */
[----:B-1----:R-:W-:-:S04]  /*0060*/  USHF.L.U32 UR19, UR24, 0x7, URZ ;  /* 0x0000000718137899 */ /* 0x002fc800080006ff */
[----:B------:R-:W-:Y:S02]  /*0070*/  USHF.R.S32.HI UR8, URZ, 0x1f, UR19 ;  /* 0x0000001fff087899 */ /* 0x000fe40008011413 */
[----:B--2---:R-:W-:Y:S02]  /*0080*/  UIMAD.WIDE.U32 UR20, UR19, UR5, URZ ;  /* 0x00000005131472a5 */ /* 0x004fe4000f8e00ff */
[----:B------:R-:W-:Y:S02]  /*0090*/  UIMAD UR6, UR8, UR5, URZ ;  /* 0x00000005080672a4 */ /* 0x000fe4000f8e02ff */
[----:B------:R-:W-:Y:S02]  /*00a0*/  UIADD3 UR4, UPT, UPT, UR5, 0x2, URZ ;  /* 0x0000000205047890 */ /* 0x000fe4000fffe0ff */
[----:B------:R-:W-:Y:S02]  /*00b0*/  UIADD3 UR6, UPT, UPT, UR21, UR6, URZ ;  /* 0x0000000615067290 */ /* 0x000fe4000fffe0ff */
[----:B---3--:R-:W-:Y:S01]  /*00c0*/  UISETP.GE.U32.AND UP0, UPT, UR4, UR7, UPT ;  /* 0x000000070400728c */ /* 0x008fe2000bf06070 */
[----:B-----5:R-:W-:-:S03]  /*00d0*/  IADD3 R0, P0, PT, R2, -UR20, RZ ;  /* 0x8000001402007c10 */ /* 0x020fc6000ff1e0ff */
[----:B------:R-:W-:Y:S01]  /*00e0*/  UISETP.EQ.OR UP0, UPT, UR5, URZ, UP0 ;  /* 0x000000ff0500728c */ /* 0x000fe20008702670 */
[----:B------:R-:W-:Y:S02]  /*00f0*/  IADD3.X R2, PT, PT, R3, ~UR6, RZ, P0, !PT ;  /* 0x8000000603027c10 */ /* 0x000fe400087fe4ff */
[----:B------:R-:W-:-:S04]  /*0100*/  ISETP.LT.U32.AND P0, PT, R0, UR19, PT ;  /* 0x0000001300007c0c */ /* 0x000fc8000bf01070 */
[----:B------:R-:W-:-:S04]  /*0110*/  ISETP.LT.AND.EX P0, PT, R2, UR8, PT, P0 ;  /* 0x0000000802007c0c */ /* 0x000fc8000bf01300 */
[----:B------:R-:W-:Y:S01]  /*0120*/  SEL R0, R0, UR19, P0 ;  /* 0x0000001300007c07 */ /* 0x000fe20008000000 */
[----:B----4-:R-:W-:Y:S08]  /*0130*/  BRA.U UP0, `(.L_x_719) ;  /* 0x0000000100e47547 */ /* 0x010ff0000b800000 */
[----:B------:R-:W1:Y:S01]  /*0140*/  S2R R2, SR_TID.X ;  /* 0x0000000000027919 */ /* 0x000e620000002100 */
[----:B------:R-:W-:Y:S01]  /*0150*/  ELECT P0, URZ, PT ;  /* 0x0000000000ff782f */ /* 0x000fe20003800000 */
[----:B------:R-:W-:Y:S03]  /*0160*/  BSSY.RECONVERGENT B0, `(.L_x_720) ;  /* 0x000002e000007945 */ /* 0x000fe60003800200 */
[----:B-1----:R-:W-:-:S13]  /*0170*/  ISETP.GT.U32.OR P0, PT, R2, 0x1f, !P0 ;  /* 0x0000001f0200780c */ /* 0x002fda0004704470 */
[----:B------:R-:W-:Y:S05]  /*0180*/  @P0 BRA `(.L_x_721) ;  /* 0x0000000000ac0947 */ /* 0x000fea0003800000 */
[----:B------:R-:W1:Y:S01]  /*0190*/  S2UR UR18, SR_CgaCtaId ;  /* 0x00000000001279c3 */ /* 0x000e620000008800 */
[----:B------:R-:W2:Y:S01]  /*01a0*/  LDCU UR15, c[0x0][0x3a0] ;  /* 0x00007400ff0f77ac */ /* 0x000ea20008000800 */
[----:B------:R-:W3:Y:S01]  /*01b0*/  LDCU UR17, c[0x0][0x3b0] ;  /* 0x00007600ff1177ac */ /* 0x000ee20008000800 */
[----:B------:R-:W-:Y:S01]  /*01c0*/  ULEA UR14, UR24, 0xf, 0x9 ;  /* 0x0000000f180e7891 */ /* 0x000fe2000f8e48ff */
[----:B------:R-:W-:Y:S01]  /*01d0*/  UMOV UR7, 0x400 ;  /* 0x0000040000077882 */ /* 0x000fe20000000000 */
[----:B------:R-:W-:Y:S01]  /*01e0*/  UMOV UR10, 0x1 ;  /* 0x00000001000a7882 */ /* 0x000fe20000000000 */
[----:B------:R-:W4:Y:S01]  /*01f0*/  LDCU.64 UR4, c[0x0][0x398] ;  /* 0x00007300ff0477ac */ /* 0x000f220008000a00 */
[----:B------:R-:W-:-:S04]  /*0200*/  UIADD3 UR10, UPT, UPT, -UR10, 0x100000, URZ ;  /* 0x001000000a0a7890 */ /* 0x000fc8000fffe1ff */
[----:B------:R-:W-:Y:S02]  /*0210*/  USHF.L.U32 UR11, UR10, 0xb, URZ ;  /* 0x0000000b0a0b7899 */ /* 0x000fe400080006ff */
[----:B------:R-:W-:Y:S02]  /*0220*/  USHF.L.U32 UR10, UR10, 0x1, URZ ;  /* 0x000000010a0a7899 */ /* 0x000fe400080006ff */
[----:B--2---:R-:W-:Y:S01]  /*0230*/  UIADD3 UR15, UPT, UPT, UR14, UR15, URZ ;  /* 0x0000000f0e0f7290 */ /* 0x004fe2000fffe0ff */
[----:B------:R-:W2:Y:S01]  /*0240*/  LDCU.64 UR12, c[0x0][0x3a8] ;  /* 0x00007500ff0c77ac */ /* 0x000ea20008000a00 */
[----:B---3--:R-:W-:Y:S02]  /*0250*/  UIADD3 UR14, UPT, UPT, UR14, UR17, URZ ;  /* 0x000000110e0e7290 */ /* 0x008fe4000fffe0ff */
[----:B-1----:R-:W-:Y:S02]  /*0260*/  ULEA UR17, UR18, UR7, 0x18 ;  /* 0x0000000712117291 */ /* 0x002fe4000f8ec0ff */
[----:B------:R-:W-:-:S02]  /*0270*/  UIADD3 UR16, UPT, UPT, UR7, 0x80, URZ ;  /* 0x0000008007107890 */ /* 0x000fc4000fffe0ff */
[----:B------:R-:W-:Y:S02]  /*0280*/  USHF.L.U64.HI UR9, UR20, 0x2, UR6 ;  /* 0x0000000214097899 */ /* 0x000fe40008010206 */
[----:B------:R-:W-:Y:S02]  /*0290*/  USHF.L.U32 UR8, UR20, 0x2, URZ ;  /* 0x0000000214087899 */ /* 0x000fe400080006ff */
[----:B------:R-:W-:Y:S02]  /*02a0*/  ULOP3.LUT UR15, UR15, 0xfffffff0, URZ, 0xc0, !UPT ;  /* 0xfffffff00f0f7892 */ /* 0x000fe4000f8ec0ff */
[----:B------:R-:W-:Y:S01]  /*02b0*/  ULOP3.LUT UR14, UR14, 0xfffffff0, URZ, 0xc0, !UPT ;  /* 0xfffffff00e0e7892 */ /* 0x000fe2000f8ec0ff */
[----:B------:R-:W1:Y:S02]  /*02c0*/  FENCE.VIEW.ASYNC.S ;  /* 0x00000000000073c6 */ /* 0x000e640000000000 */
[----:B-1----:R1:W3:Y:S02]  /*02d0*/  SYNCS.EXCH.64 URZ, [UR17], UR10 ;  /* 0x0000000a11ff75b2 */ /* 0x0022e40008000100 */
[----:B------:R-:W-:Y:S01]  /*02e0*/  @!PT LDS RZ, [RZ] ;  /* 0x00000000fffff984 */ /* 0x000fe20000000800 */
[----:B------:R-:W-:Y:S01]  /*02f0*/  @!PT LDS RZ, [RZ] ;  /* 0x00000000fffff984 */ /* 0x000fe20000000800 */
[----:B------:R-:W-:Y:S01]  /*0300*/  @!PT LDS RZ, [RZ] ;  /* 0x00000000fffff984 */ /* 0x000fe20000000800 */
[----:B------:R-:W-:Y:S01]  /*0310*/  @!PT LDS RZ, [RZ] ;  /* 0x00000000fffff984 */ /* 0x000fe20000000800 */
[----:B---3--:R3:W-:Y:S06]  /*0320*/  MEMBAR.ALL.CTA ;  /* 0x0000000000007992 */ /* 0x0087ec0000008000 */
[----:B---3--:R-:W3:Y:S01]  /*0330*/  FENCE.VIEW.ASYNC.S ;  /* 0x00000000000073c6 */ /* 0x008ee20000000000 */
[----:B------:R-:W-:-:S02]  /*0340*/  ULEA UR16, UR18, UR16, 0x18 ;  /* 0x0000001012107291 */ /* 0x000fc4000f8ec0ff */
[----:B----4-:R-:W-:Y:S02]  /*0350*/  UIADD3.64 UR4, UPT, UPT, UR8, UR4, URZ ;  /* 0x0000000408047297 */ /* 0x010fe4000fffe0ff */
[----:B------:R-:W-:Y:S02]  /*0360*/  USHF.R.U32.HI UR7, URZ, 0x4, UR15 ;  /* 0x00000004ff077899 */ /* 0x000fe4000801160f */
[----:B--2---:R-:W-:Y:S02]  /*0370*/  UIADD3.64 UR8, UPT, UPT, UR8, UR12, URZ ;  /* 0x0000000c08087297 */ /* 0x004fe4000fffe0ff */
[----:B------:R-:W-:Y:S02]  /*0380*/  UIADD3 UR15, UPT, UPT, UR15, UR14, URZ ;  /* 0x0000000e0f0f7290 */ /* 0x000fe4000fffe0ff */
[----:B------:R-:W-:Y:S02]  /*0390*/  ULEA UR12, UR24, UR16, 0x9 ;  /* 0x00000010180c7291 */ /* 0x000fe4000f8e48ff */
[----:B------:R-:W-:-:S02]  /*03a0*/  USHF.R.U32.HI UR14, URZ, 0x4, UR14 ;  /* 0x00000004ff0e7899 */ /* 0x000fc4000801160e */
[----:B------:R-:W-:Y:S01]  /*03b0*/  UPRMT UR7, UR7, 0x5410, URZ ;  /* 0x0000541007077896 */ /* 0x000fe200080000ff */
[----:B------:R-:W-:Y:S01]  /*03c0*/  IMAD.U32 R2, RZ, RZ, UR15 ;  /* 0x0000000fff027e24 */ /* 0x000fe2000f8e00ff */
[----:B------:R-:W-:Y:S02]  /*03d0*/  UIADD3 UR12, UPT, UPT, UR12, 0x80, URZ ;  /* 0x000000800c0c7890 */ /* 0x000fe4000fffe0ff */
[----:B------:R-:W-:Y:S01]  /*03e0*/  UPRMT UR14, UR14, 0x5410, URZ ;  /* 0x000054100e0e7896 */ /* 0x000fe200080000ff */
[----:B------:R-:W-:-:S04]  /*03f0*/  UMOV UR13, UR17 ;  /* 0x00000011000d7c82 */ /* 0x000fc80008000000 */
[----:B---3--:R1:W-:Y:S04]  /*0400*/  UBLKCP.S.G [UR16], [UR4], UR7 ;  /* 0x00000010040073ba */ /* 0x0083e80008000207 */
[----:B------:R1:W-:Y:S01]  /*0410*/  UBLKCP.S.G [UR12], [UR8], UR14 ;  /* 0x0000000c080073ba */ /* 0x0003e2000800020e */
[----:B------:R1:W-:Y:S01]  /*0420*/  SYNCS.ARRIVE.TRANS64 RZ, [UR17], R2 ;  /* 0x00000002ffff79a7 */ /* 0x0003e20008000011 */
[----:B------:R-:W-:Y:S01]  /*0430*/  NOP ;  /* 0x0000000000007918 */ /* 0x000fe20000000000 */
.L_x_721:
[----:B-1----:R-:W-:Y:S05]  /*0440*/  BSYNC.RECONVERGENT B0 ;  /* 0x0000000000007941 */ /* 0x002fea0003800200 */
.L_x_720:
[----:B------:R-:W1:Y:S08]  /*0450*/  S2UR UR5, SR_CgaCtaId ;  /* 0x00000000000579c3 */ /* 0x000e700000008800 */
[----:B------:R-:W-:Y:S01]  /*0460*/  BAR.SYNC.DEFER_BLOCKING 0x0 ;  /* 0x0000000000007b1d */ /* 0x000fe20000010000 */
[----:B------:R-:W-:-:S05]  /*0470*/  SHF.L.U32 R2, RZ, 0x1f, RZ ;  /* 0x0000001fff027819 */ /* 0x000fca00000006ff */
[----:B------:R-:W-:Y:S02]  /*0480*/  UMOV UR4, 0x400 ;  /* 0x0000040000047882 */ /* 0x000fe40000000000 */
[----:B-1----:R-:W-:-:S12]  /*0490*/  ULEA UR4, UR5, UR4, 0x18 ;  /* 0x0000000405047291 */ /* 0x002fd8000f8ec0ff */
.L_x_722:
[----:B------:R-:W1:Y:S02]  /*04a0*/  SYNCS.PHASECHK.TRANS64.TRYWAIT P0, [UR4], R2 ;  /* 0x00000002ff0075a7 */ /* 0x000e640008001104 */
[----:B-1----:R-:W-:Y:S05]  /*04b0*/  @!P0 BRA `(.L_x_722) ;  /* 0xfffffffc00f88947 */ /* 0x002fea000383ffff */
[----:B------:R-:W-:Y:S05]  /*04c0*/  BRA `(.L_x_723) ;  /* 0x0000001400407947 */ /* 0x000fea0003800000 */
.L_x_719:
[----:B------:R-:W1:Y:S01]  /*04d0*/  S2R R3, SR_TID.Y ;  /* 0x0000000000037919 */ /* 0x000e620000002200 */
[----:B------:R-:W2:Y:S01]  /*04e0*/  LDCU UR9, c[0x0][0x360] ;  /* 0x00006c00ff0977ac */ /* 0x000ea20008000800 */
[----:B------:R-:W-:Y:S01]  /*04f0*/  IMAD.SHL.U32 R4, R0, 0x4, RZ ;  /* 0x0000000400047824 */ /* 0x000fe200078e00ff */
[----:B------:R-:W-:Y:S01]  /*0500*/  BSSY.RECONVERGENT B0, `(.L_x_724) ;  /* 0x00000aa000007945 */ /* 0x000fe20003800200 */
[----:B------:R-:W1:Y:S01]  /*0510*/  S2R R6, SR_TID.Z ;  /* 0x0000000000067919 */ /* 0x000e620000002300 */
[----:B------:R-:W2:Y:S01]  /*0520*/  LDCU UR10, c[0x0][0x364] ;  /* 0x00006c80ff0a77ac */ /* 0x000ea20008000800 */
[----:B------:R-:W3:Y:S01]  /*0530*/  LDC R2, c[0x0][0x368] ;  /* 0x0000da00ff027b82 */ /* 0x000ee20000000800 */
[----:B------:R-:W-:Y:S01]  /*0540*/  SHF.R.S32.HI R5, RZ, 0x1f, R4 ;  /* 0x0000001fff057819 */ /* 0x000fe20000011404 */
[----:B------:R-:W4:Y:S03]  /*0550*/  S2R R8, SR_TID.X ;  /* 0x0000000000087919 */ /* 0x000f260000002100 */
[----:B------:R-:W-:-:S02]  /*0560*/  SHF.R.U64 R4, R4, 0x2, R5 ;  /* 0x0000000204047819 */ /* 0x000fc40000001205 */
[----:B------:R-:W-:Y:S01]  /*0570*/  SHF.R.U32.HI R5, RZ, 0x2, R5 ;  /* 0x00000002ff057819 */ /* 0x000fe20000011605 */
[----:B--2---:R-:W-:Y:S02]  /*0580*/  UIMAD UR4, UR9, UR10, URZ ;  /* 0x0000000a090472a4 */ /* 0x004fe4000f8e02ff */
[----:B-1----:R-:W-:Y:S02]  /*0590*/  IMAD R3, R6, UR10, R3 ;  /* 0x0000000a06037c24 */ /* 0x002fe4000f8e0203 */
[----:B------:R-:W-:Y:S02]  /*05a0*/  IMAD.MOV.U32 R6, RZ, RZ, RZ ;  /* 0x000000ffff067224 */ /* 0x000fe400078e00ff */
[----:B----4-:R-:W-:Y:S02]  /*05b0*/  IMAD R3, R3, UR9, R8 ;  /* 0x0000000903037c24 */ /* 0x010fe4000f8e0208 */
[----:B---3--:R-:W-:Y:S01]  /*05c0*/  IMAD R8, R2, UR4, RZ ;  /* 0x0000000402087c24 */ /* 0x008fe2000f8e02ff */
[----:B------:R-:W-:-:S02]  /*05d0*/  UMOV UR4, URZ ;  /* 0x000000ff00047c82 */ /* 0x000fc40008000000 */
[----:B------:R-:W-:-:S04]  /*05e0*/  ISETP.GT.U32.AND P0, PT, R4, R3, PT ;  /* 0x000000030400720c */ /* 0x000fc80003f04070 */
[----:B------:R-:W-:-:S13]  /*05f0*/  ISETP.GT.U32.AND.EX P0, PT, R5, RZ, PT, P0 ;  /* 0x000000ff0500720c */ /* 0x000fda0003f04100 */
[----:B------:R-:W-:Y:S05]  /*0600*/  @!P0 BRA `(.L_x_725) ;  /* 0x0000000800648947 */ /* 0x000fea0003800000 */
[----:B------:R-:W-:Y:S01]  /*0610*/  IMAD.IADD R9, R8, 0x1, R3 ;  /* 0x0000000108097824 */ /* 0x000fe200078e0203 */
[----:B------:R-:W-:Y:S01]  /*0620*/  BSSY.RECONVERGENT B1, `(.L_x_726) ;  /* 0x0000024000017945 */ /* 0x000fe20003800200 */
[----:B------:R-:W-:-:S03]  /*0630*/  IMAD.MOV.U32 R12, RZ, RZ, -0x1 ;  /* 0xffffffffff0c7424 */ /* 0x000fc600078e00ff */
[CC--:B------:R-:W-:Y:S02]  /*0640*/  ISETP.GT.U32.AND P1, PT, R4.reuse, R9.reuse, PT ;  /* 0x000000090400720c */ /* 0x0c0fe40003f24070 */
[CC--:B------:R-:W-:Y:S02]  /*0650*/  ISETP.GT.U32.AND P0, PT, R4.reuse, R9.reuse, PT ;  /* 0x000000090400720c */ /* 0x0c0fe40003f04070 */
[C---:B------:R-:W-:Y:S02]  /*0660*/  ISETP.GT.U32.AND.EX P1, PT, R5.reuse, RZ, PT, P1 ;  /* 0x000000ff0500720c */ /* 0x040fe40003f24110 */
[----:B------:R-:W-:Y:S02]  /*0670*/  ISETP.GT.U32.AND.EX P0, PT, R5, RZ, PT, P0 ;  /* 0x000000ff0500720c */ /* 0x000fe40003f04100 */
[----:B------:R-:W-:Y:S02]  /*0680*/  SEL R10, R4, R9, P1 ;  /* 0x00000009040a7207 */ /* 0x000fe40000800000 */
[----:B------:R-:W-:-:S02]  /*0690*/  SEL R7, RZ, 0x1, !P0 ;  /* 0x00000001ff077807 */ /* 0x000fc40004000000 */
[----:B------:R-:W-:Y:S02]  /*06a0*/  SEL R11, R5, RZ, P1 ;  /* 0x000000ff050b7207 */ /* 0x000fe40000800000 */
[----:B------:R-:W-:-:S04]  /*06b0*/  IADD3 R14, P0, P1, R10, -R7, -R9 ;  /* 0x800000070a0e7210 */ /* 0x000fc8000791e809 */
[----:B------:R-:W-:-:S04]  /*06c0*/  IADD3.X R15, PT, PT, R11, -0x1, R12, P0, P1 ;  /* 0xffffffff0b0f7810 */ /* 0x000fc800007e240c */
[----:B------:R-:W-:-:S13]  /*06d0*/  ISETP.NE.U32.AND P0, PT, R15, RZ, PT ;  /* 0x000000ff0f00720c */ /* 0x000fda0003f05070 */
[----:B------:R-:W-:Y:S05]  /*06e0*/  @P0 BRA `(.L_x_727) ;  /* 0x0000000000500947 */ /* 0x000fea0003800000 */
[----:B------:R-:W1:Y:S01]  /*06f0*/  I2F.U32.RP R9, R8 ;  /* 0x0000000800097306 */ /* 0x000e620000209000 */
[----:B------:R-:W-:Y:S01]  /*0700*/  IMAD.MOV R13, RZ, RZ, -R8 ;  /* 0x000000ffff0d7224 */ /* 0x000fe200078e0a08 */
[----:B------:R-:W-:-:S06]  /*0710*/  ISETP.NE.U32.AND P2, PT, R8, RZ, PT ;  /* 0x000000ff0800720c */ /* 0x000fcc0003f45070 */
[----:B-1----:R-:W1:Y:S02]  /*0720*/  MUFU.RCP R9, R9 ;  /* 0x0000000900097308 */ /* 0x002e640000001000 */
[----:B-1----:R-:W-:-:S06]  /*0730*/  VIADD R10, R9, 0xffffffe ;  /* 0x0ffffffe090a7836 */ /* 0x002fcc0000000000 */
[----:B------:R1:W2:Y:S02]  /*0740*/  F2I.FTZ.U32.TRUNC.NTZ R11, R10 ;  /* 0x0000000a000b7305 */ /* 0x0002a4000021f000 */
[----:B-1----:R-:W-:Y:S02]  /*0750*/  IMAD.MOV.U32 R10, RZ, RZ, RZ ;  /* 0x000000ffff0a7224 */ /* 0x002fe400078e00ff */
[----:B--2---:R-:W-:-:S04]  /*0760*/  IMAD R13, R13, R11, RZ ;  /* 0x0000000b0d0d7224 */ /* 0x004fc800078e02ff */
[----:B------:R-:W-:-:S06]  /*0770*/  IMAD.HI.U32 R11, R11, R13, R10 ;  /* 0x0000000d0b0b7227 */ /* 0x000fcc00078e000a */
[----:B------:R-:W-:-:S04]  /*0780*/  IMAD.HI.U32 R10, R11, R14, RZ ;  /* 0x0000000e0b0a7227 */ /* 0x000fc800078e00ff */
[----:B------:R-:W-:-:S04]  /*0790*/  IMAD.MOV R11, RZ, RZ, -R10 ;  /* 0x000000ffff0b7224 */ /* 0x000fc800078e0a0a */
[----:B------:R-:W-:-:S05]  /*07a0*/  IMAD R11, R8, R11, R14 ;  /* 0x0000000b080b7224 */ /* 0x000fca00078e020e */
[----:B------:R-:W-:-:S13]  /*07b0*/  ISETP.GE.U32.AND P0, PT, R11, R8, PT ;  /* 0x000000080b00720c */ /* 0x000fda0003f06070 */
[----:B------:R-:W-:Y:S02]  /*07c0*/  @P0 IMAD.IADD R11, R11, 0x1, -R8 ;  /* 0x000000010b0b0824 */ /* 0x000fe400078e0a08 */
[----:B------:R-:W-:-:S03]  /*07d0*/  @P0 VIADD R10, R10, 0x1 ;  /* 0x000000010a0a0836 */ /* 0x000fc60000000000 */
[----:B------:R-:W-:Y:S01]  /*07e0*/  ISETP.GE.U32.AND P1, PT, R11, R8, PT ;  /* 0x000000080b00720c */ /* 0x000fe20003f26070 */
[----:B------:R-:W-:-:S12]  /*07f0*/  IMAD.MOV.U32 R11, RZ, RZ, RZ ;  /* 0x000000ffff0b7224 */ /* 0x000fd800078e00ff */
[----:B------:R-:W-:Y:S02]  /*0800*/  @P1 IADD3 R10, PT, PT, R10, 0x1, RZ ;  /* 0x000000010a0a1810 */ /* 0x000fe40007ffe0ff */
[----:B------:R-:W-:Y:S01]  /*0810*/  @!P2 LOP3.LUT R10, RZ, R8, RZ, 0x33, !PT ;  /* 0x00000008ff0aa212 */ /* 0x000fe200078e33ff */
[----:B------:R-:W-:Y:S06]  /*0820*/  BRA `(.L_x_728) ;  /* 0x00000000000c7947 */ /* 0x000fec0003800000 */
.L_x_727:
[----:B------:R-:W-:Y:S01]  /*0830*/  IMAD.MOV.U32 R9, RZ, RZ, R14 ;  /* 0x000000ffff097224 */ /* 0x000fe200078e000e */
[----:B------:R-:W-:-:S07]  /*0840*/  MOV R14, 0x860 ;  /* 0x00000860000e7802 */ /* 0x000fce0000000f00 */
[----:B------:R-:W-:Y:S05]  /*0850*/  CALL.REL.NOINC `($__internal_0_$__cuda_sm20_div_u64) ;  /* 0x0000001400707944 */ /* 0x000fea0003c00000 */
.L_x_728:
[----:B------:R-:W-:Y:S05]  /*0860*/  BSYNC.RECONVERGENT B1 ;  /* 0x0000000000017941 */ /* 0x000fea0003800200 */
.L_x_726:
[----:B------:R-:W-:Y:S01]  /*0870*/  IADD3 R9, P0, PT, R10, R7, RZ ;  /* 0x000000070a097210 */ /* 0x000fe20007f1e0ff */
[----:B------:R-:W1:Y:S01]  /*0880*/  LDC R13, c[0x0][0x3a0] ;  /* 0x0000e800ff0d7b82 */ /* 0x000e620000000800 */
[----:B------:R-:W-:Y:S01]  /*0890*/  BSSY.RECONVERGENT B1, `(.L_x_729) ;  /* 0x0000033000017945 */ /* 0x000fe20003800200 */
[----:B------:R-:W-:Y:S01]  /*08a0*/  IMAD.MOV.U32 R29, RZ, RZ, R3 ;  /* 0x000000ffff1d7224 */ /* 0x000fe200078e0003 */
[C---:B------:R-:W-:Y:S01]  /*08b0*/  LOP3.LUT R7, R9.reuse, 0x3, RZ, 0xc0, !PT ;  /* 0x0000000309077812 */ /* 0x040fe200078ec0ff */
[----:B------:R-:W-:Y:S01]  /*08c0*/  IMAD.X R10, RZ, RZ, R11, P0 ;  /* 0x000000ffff0a7224 */ /* 0x000fe200000e060b */
[----:B------:R-:W-:Y:S02]  /*08d0*/  ISETP.GE.U32.AND P0, PT, R9, 0x3, PT ;  /* 0x000000030900780c */ /* 0x000fe40003f06070 */
[----:B------:R-:W-:Y:S02]  /*08e0*/  ISETP.NE.U32.AND P1, PT, R7, 0x3, PT ;  /* 0x000000030700780c */ /* 0x000fe40003f25070 */
[----:B------:R-:W-:Y:S01]  /*08f0*/  ISETP.GE.U32.AND.EX P0, PT, R10, RZ, PT, P0 ;  /* 0x000000ff0a00720c */ /* 0x000fe20003f06100 */
[----:B------:R-:W-:Y:S01]  /*0900*/  IMAD.MOV.U32 R10, RZ, RZ, R6 ;  /* 0x000000ffff0a7224 */ /* 0x000fe200078e0006 */
[----:B------:R-:W-:-:S02]  /*0910*/  ISETP.NE.AND.EX P1, PT, RZ, RZ, PT, P1 ;  /* 0x000000ffff00720c */ /* 0x000fc40003f25310 */
[----:B-1----:R-:W-:-:S11]  /*0920*/  SHF.R.S32.HI R11, RZ, 0x1f, R13 ;  /* 0x0000001fff0b7819 */ /* 0x002fd6000001140d */
[----:B------:R-:W-:Y:S05]  /*0930*/  @!P1 BRA `(.L_x_730) ;  /* 0x0000000000a09947 */ /* 0x000fea0003800000 */
[----:B------:R-:W1:Y:S01]  /*0940*/  S2UR UR7, SR_CgaCtaId ;  /* 0x00000000000779c3 */ /* 0x000e620000008800 */
[----:B------:R-:W2:Y:S01]  /*0950*/  LDCU.64 UR12, c[0x0][0x398] ;  /* 0x00007300ff0c77ac */ /* 0x000ea20008000a00 */
[C---:B------:R-:W-:Y:S01]  /*0960*/  IMAD.SHL.U32 R7, R3.reuse, 0x4, RZ ;  /* 0x0000000403077824 */ /* 0x040fe200078e00ff */
[----:B------:R-:W-:Y:S01]  /*0970*/  MOV R29, R3 ;  /* 0x00000003001d7202 */ /* 0x000fe20000000f00 */
[----:B------:R-:W-:Y:S01]  /*0980*/  IMAD.U32 R14, RZ, RZ, UR20 ;  /* 0x00000014ff0e7e24 */ /* 0x000fe2000f8e00ff */
[----:B------:R-:W-:Y:S01]  /*0990*/  UMOV UR5, 0x400 ;  /* 0x0000040000057882 */ /* 0x000fe20000000000 */
[----:B------:R-:W-:Y:S01]  /*09a0*/  IMAD.U32 R15, RZ, RZ, UR21 ;  /* 0x00000015ff0f7e24 */ /* 0x000fe2000f8e00ff */
[----:B------:R-:W-:Y:S01]  /*09b0*/  SHF.L.U64.HI R15, R3, 0x2, R6 ;  /* 0x00000002030f7819 */ /* 0x000fe20000010206 */
[----:B------:R-:W-:Y:S01]  /*09c0*/  IMAD.U32 R12, RZ, RZ, UR6 ;  /* 0x00000006ff0c7e24 */ /* 0x000fe2000f8e00ff */
[----:B------:R-:W-:Y:S01]  /*09d0*/  LEA R10, P1, R14, R7, 0x2 ;  /* 0x000000070e0a7211 */ /* 0x000fe200078210ff */
[----:B------:R-:W-:Y:S01]  /*09e0*/  VIADD R9, R9, 0x1 ;  /* 0x0000000109097836 */ /* 0x000fe20000000000 */
[----:B------:R-:W-:Y:S01]  /*09f0*/  UIADD3 UR5, UPT, UPT, UR5, 0x80, URZ ;  /* 0x0000008005057890 */ /* 0x000fe2000fffe0ff */
[----:B------:R-:W-:Y:S01]  /*0a00*/  IMAD R7, R2, UR10, RZ ;  /* 0x0000000a02077c24 */ /* 0x000fe2000f8e02ff */
[----:B------:R-:W-:-:S02]  /*0a10*/  LEA.HI.X R14, R14, R15, R12, 0x2, P1 ;  /* 0x0000000f0e0e7211 */ /* 0x000fc400008f140c */
[----:B------:R-:W-:Y:S01]  /*0a20*/  LOP3.LUT R9, R9, 0x3, RZ, 0xc0, !PT ;  /* 0x0000000309097812 */ /* 0x000fe200078ec0ff */
[----:B------:R-:W-:Y:S01]  /*0a30*/  IMAD R7, R7, UR9, RZ ;  /* 0x0000000907077c24 */ /* 0x000fe2000f8e02ff */
[----:B--2---:R-:W-:Y:S01]  /*0a40*/  IADD3 R17, P1, P2, R10, UR12, R13 ;  /* 0x0000000c0a117c10 */ /* 0x004fe2000fa3e00d */
[----:B------:R-:W-:-:S03]  /*0a50*/  IMAD.MOV.U32 R10, RZ, RZ, R6 ;  /* 0x000000ffff0a7224 */ /* 0x000fc600078e0006 */
[----:B------:R-:W-:Y:S01]  /*0a60*/  IADD3.X R18, PT, PT, R14, UR13, R11, P1, P2 ;  /* 0x0000000d0e127c10 */ /* 0x000fe20008fe440b */
[----:B-1----:R-:W-:Y:S01]  /*0a70*/  ULEA UR5, UR7, UR5, 0x18 ;  /* 0x0000000507057291 */ /* 0x002fe2000f8ec0ff */
[----:B------:R-:W-:-:S05]  /*0a80*/  IADD3 R9, P1, PT, RZ, -R9, RZ ;  /* 0x80000009ff097210 */ /* 0x000fca0007f3e0ff */
[----:B------:R-:W-:Y:S02]  /*0a90*/  VIADD R12, R13, UR5 ;  /* 0x000000050d0c7c36 */ /* 0x000fe40008000000 */
[----:B------:R-:W-:Y:S02]  /*0aa0*/  IMAD.X R16, RZ, RZ, -0x1, P1 ;  /* 0xffffffffff107424 */ /* 0x000fe400008e06ff */
[----:B------:R-:W-:-:S07]  /*0ab0*/  IMAD R12, R3, 0x4, R12 ;  /* 0x00000004030c7824 */ /* 0x000fce00078e020c */
.L_x_731:
[----:B------:R-:W-:Y:S01]  /*0ac0*/  IADD3 R9, P1, PT, R9, 0x1, RZ ;  /* 0x0000000109097810 */ /* 0x000fe20007f3e0ff */
[----:B------:R-:W-:Y:S01]  /*0ad0*/  IMAD.MOV.U32 R14, RZ, RZ, R17 ;  /* 0x000000ffff0e7224 */ /* 0x000fe200078e0011 */
[C---:B------:R-:W-:Y:S01]  /*0ae0*/  IADD3 R29, P2, PT, R8.reuse, R29, RZ ;  /* 0x0000001d081d7210 */ /* 0x040fe20007f5e0ff */
[----:B------:R-:W-:Y:S01]  /*0af0*/  IMAD.MOV.U32 R15, RZ, RZ, R18 ;  /* 0x000000ffff0f7224 */ /* 0x000fe200078e0012 */
[C---:B------:R-:W-:Y:S01]  /*0b00*/  LEA R17, P3, R8.reuse, R17, 0x2 ;  /* 0x0000001108117211 */ /* 0x040fe200078610ff */
[----:B------:R-:W-:Y:S01]  /*0b10*/  IMAD.X R16, RZ, RZ, R16, P1 ;  /* 0x000000ffff107224 */ /* 0x000fe200008e0610 */
[----:B------:R-:W-:Y:S01]  /*0b20*/  ISETP.NE.U32.AND P1, PT, R9, RZ, PT ;  /* 0x000000ff0900720c */ /* 0x000fe20003f25070 */
[----:B------:R-:W-:Y:S01]  /*0b30*/  IMAD.X R10, RZ, RZ, R10, P2 ;  /* 0x000000ffff0a7224 */ /* 0x000fe200010e060a */
[----:B------:R-:W-:Y:S01]  /*0b40*/  @!PT LDS RZ, [RZ] ;  /* 0x00000000fffff984 */ /* 0x000fe20000000800 */
[----:B------:R-:W-:Y:S01]  /*0b50*/  @!PT LDS RZ, [RZ] ;  /* 0x00000000fffff984 */ /* 0x000fe20000000800 */
[----:B------:R-:W-:Y:S01]  /*0b60*/  @!PT LDS RZ, [RZ] ;  /* 0x00000000fffff984 */ /* 0x000fe20000000800 */
[----:B------:R1:W-:Y:S01]  /*0b70*/  LDGSTS.E [R12], desc[UR22][R14.64] ;  /* 0x000000000e0c7fae */ /* 0x0003e2000b9a1016 */
[----:B------:R-:W-:Y:S02]  /*0b80*/  LEA.HI.X R18, R8, R18, RZ, 0x2, P3 ;  /* 0x0000001208127211 */ /* 0x000fe400018f14ff */
[----:B------:R-:W-:Y:S01]  /*0b90*/  ISETP.NE.AND.EX P1, PT, R16, RZ, PT, P1 ;  /* 0x000000ff1000720c */ /* 0x000fe20003f25310 */
[----:B-1----:R-:W-:-:S12]  /*0ba0*/  IMAD R12, R7, 0x4, R12 ;  /* 0x00000004070c7824 */ /* 0x002fd800078e020c */
[----:B------:R-:W-:Y:S05]  /*0bb0*/  @P1 BRA `(.L_x_731) ;  /* 0xfffffffc00c01947 */ /* 0x000fea000383ffff */
.L_x_730:
[----:B------:R-:W-:Y:S05]  /*0bc0*/  BSYNC.RECONVERGENT B1 ;  /* 0x0000000000017941 */ /* 0x000fea0003800200 */
.L_x_729:
[----:B------:R-:W-:Y:S05]  /*0bd0*/  @!P0 BRA `(.L_x_725) ;  /* 0x0000000000f08947 */ /* 0x000fea0003800000 */
[----:B------:R-:W1:Y:S01]  /*0be0*/  S2UR UR8, SR_CgaCtaId ;  /* 0x00000000000879c3 */ /* 0x000e620000008800 */
[----:B------:R-:W2:Y:S01]  /*0bf0*/  LDCU.64 UR12, c[0x0][0x398] ;  /* 0x00007300ff0c77ac */ /* 0x000ea20008000a00 */
[C---:B------:R-:W-:Y:S01]  /*0c00*/  IMAD.SHL.U32 R9, R29.reuse, 0x4, RZ ;  /* 0x000000041d097824 */ /* 0x040fe200078e00ff */
[----:B------:R-:W-:Y:S01]  /*0c10*/  MOV R14, UR20 ;  /* 0x00000014000e7c02 */ /* 0x000fe20008000f00 */
[----:B------:R-:W-:Y:S01]  /*0c20*/  IMAD.U32 R15, RZ, RZ, UR21 ;  /* 0x00000015ff0f7e24 */ /* 0x000fe2000f8e00ff */
[C---:B------:R-:W-:Y:S01]  /*0c30*/  SHF.L.U64.HI R15, R29.reuse, 0x2, R10 ;  /* 0x000000021d0f7819 */ /* 0x040fe2000001020a */
[----:B------:R-:W-:Y:S01]  /*0c40*/  IMAD.U32 R12, RZ, RZ, UR6 ;  /* 0x00000006ff0c7e24 */ /* 0x000fe2000f8e00ff */
[----:B------:R-:W-:Y:S01]  /*0c50*/  LEA R9, P0, R14, R9, 0x2 ;  /* 0x000000090e097211 */ /* 0x000fe200078010ff */
[----:B------:R-:W-:Y:S01]  /*0c60*/  UMOV UR7, 0x400 ;  /* 0x0000040000077882 */ /* 0x000fe20000000000 */
[----:B------:R-:W-:Y:S01]  /*0c70*/  IMAD.SHL.U32 R18, R8, 0x4, RZ ;  /* 0x0000000408127824 */ /* 0x000fe200078e00ff */
[----:B------:R-:W-:Y:S01]  /*0c80*/  UIADD3 UR7, UPT, UPT, UR7, 0x80, URZ ;  /* 0x0000008007077890 */ /* 0x000fe2000fffe0ff */
[----:B------:R-:W-:Y:S01]  /*0c90*/  LEA.HI.X R12, R14, R15, R12, 0x2, P0 ;  /* 0x0000000f0e0c7211 */ /* 0x000fe200000f140c */
[----:B------:R-:W-:Y:S01]  /*0ca0*/  IMAD R24, R2, UR10, RZ ;  /* 0x0000000a02187c24 */ /* 0x000fe2000f8e02ff */
[----:B------:R-:W-:Y:S01]  /*0cb0*/  IADD3 R14, P0, PT, R29, UR20, RZ ;  /* 0x000000141d0e7c10 */ /* 0x000fe2000ff1e0ff */
[----:B------:R-:W-:Y:S01]  /*0cc0*/  UMOV UR5, URZ ;  /* 0x000000ff00057c82 */ /* 0x000fe20008000000 */
[----:B------:R-:W-:Y:S01]  /*0cd0*/  SHF.R.U32.HI R19, RZ, 0x1e, R8 ;  /* 0x0000001eff137819 */ /* 0x000fe20000011608 */
[----:B------:R-:W-:Y:S01]  /*0ce0*/  IMAD R24, R24, UR9, RZ ;  /* 0x0000000918187c24 */ /* 0x000fe2000f8e02ff */
[----:B------:R-:W-:-:S02]  /*0cf0*/  IADD3.X R15, PT, PT, R10, UR6, RZ, P0, !PT ;  /* 0x000000060a0f7c10 */ /* 0x000fc400087fe4ff */
[----:B--2---:R-:W-:Y:S02]  /*0d00*/  IADD3 R7, P1, PT, R13, UR12, RZ ;  /* 0x0000000c0d077c10 */ /* 0x004fe4000ff3e0ff */
[C---:B------:R-:W-:Y:S01]  /*0d10*/  SHF.L.U64.HI R15, R14.reuse, 0x2, R15 ;  /* 0x000000020e0f7819 */ /* 0x040fe2000001020f */
[----:B------:R-:W-:Y:S01]  /*0d20*/  IMAD.SHL.U32 R14, R14, 0x4, RZ ;  /* 0x000000040e0e7824 */ /* 0x000fe200078e00ff */
[----:B------:R-:W-:Y:S01]  /*0d30*/  IADD3.X R11, PT, PT, R11, UR13, RZ, P1, !PT ;  /* 0x0000000d0b0b7c10 */ /* 0x000fe20008ffe4ff */
[----:B-1----:R-:W-:Y:S01]  /*0d40*/  ULEA UR7, UR8, UR7, 0x18 ;  /* 0x0000000708077291 */ /* 0x002fe2000f8ec0ff */
[-C--:B------:R-:W-:Y:S01]  /*0d50*/  IADD3 R22, P1, PT, R18, R9.reuse, RZ ;  /* 0x0000000912167210 */ /* 0x080fe20007f3e0ff */
[C---:B------:R-:W-:Y:S01]  /*0d60*/  IMAD.WIDE.U32 R14, R8.reuse, 0xc, R14 ;  /* 0x0000000c080e7825 */ /* 0x040fe200078e000e */
[----:B------:R-:W-:-:S03]  /*0d70*/  LEA R20, P0, R8, R9, 0x3 ;  /* 0x0000000908147211 */ /* 0x000fc600078018ff */
[----:B------:R-:W-:Y:S01]  /*0d80*/  VIADD R16, R13, UR7 ;  /* 0x000000070d107c36 */ /* 0x000fe20008000000 */
[----:B------:R-:W-:Y:S01]  /*0d90*/  LEA.HI.X R26, R8, R12, RZ, 0x3, P0 ;  /* 0x0000000c081a7211 */ /* 0x000fe200000f1cff */
[----:B------:R-:W-:Y:S02]  /*0da0*/  IMAD.X R28, R19, 0x1, R12, P1 ;  /* 0x00000001131c7824 */ /* 0x000fe400008e060c */
[----:B------:R-:W-:Y:S02]  /*0db0*/  IMAD R13, R29, 0x4, R16 ;  /* 0x000000041d0d7824 */ /* 0x000fe400078e0210 */
[----:B------:R-:W-:Y:S02]  /*0dc0*/  VIADD R23, R15, UR5 ;  /* 0x000000050f177c36 */ /* 0x000fe40008000000 */
[C-C-:B------:R-:W-:Y:S02]  /*0dd0*/  IMAD R21, R24.reuse, 0x4, R13.reuse ;  /* 0x0000000418157824 */ /* 0x140fe400078e020d */
[----:B------:R-:W-:-:S02]  /*0de0*/  IMAD R25, R24, 0x8, R13 ;  /* 0x0000000818197824 */ /* 0x000fc400078e020d */
[----:B------:R-:W-:-:S07]  /*0df0*/  IMAD R27, R24, 0xc, R13 ;  /* 0x0000000c181b7824 */ /* 0x000fce00078e020d */
.L_x_732:
[----:B------:R-:W-:-:S04]  /*0e00*/  IADD3 R16, P0, PT, R7, R9, RZ ;  /* 0x0000000907107210 */ /* 0x000fc80007f1e0ff */
[----:B------:R-:W-:-:S05]  /*0e10*/  IADD3.X R17, PT, PT, R11, R12, RZ, P0, !PT ;  /* 0x0000000c0b117210 */ /* 0x000fca00007fe4ff */
[----:B------:R-:W-:Y:S01]  /*0e20*/  @!PT LDS RZ, [RZ] ;  /* 0x00000000fffff984 */ /* 0x000fe20000000800 */
[----:B------:R-:W-:Y:S01]  /*0e30*/  @!PT LDS RZ, [RZ] ;  /* 0x00000000fffff984 */ /* 0x000fe20000000800 */
[----:B------:R-:W-:Y:S01]  /*0e40*/  @!PT LDS RZ, [RZ] ;  /* 0x00000000fffff984 */ /* 0x000fe20000000800 */
[----:B------:R1:W-:Y:S02]  /*0e50*/  LDGSTS.E [R13], desc[UR22][R16.64] ;  /* 0x00000000100d7fae */ /* 0x0003e4000b9a1016 */
[----:B-1----:R-:W-:Y:S01]  /*0e60*/  IADD3 R16, P0, PT, R7, R22, RZ ;  /* 0x0000001607107210 */ /* 0x002fe20007f1e0ff */
[----:B------:R-:W-:-:S04]  /*0e70*/  IMAD R13, R24, 0x10, R13 ;  /* 0x00000010180d7824 */ /* 0x000fc800078e020d */
[----:B------:R-:W-:-:S05]  /*0e80*/  IMAD.X R17, R11, 0x1, R28, P0 ;  /* 0x000000010b117824 */ /* 0x000fca00000e061c */
[----:B------:R1:W-:Y:S02]  /*0e90*/  LDGSTS.E [R21], desc[UR22][R16.64] ;  /* 0x0000000010157fae */ /* 0x0003e4000b9a1016 */
[----:B-1----:R-:W-:Y:S01]  /*0ea0*/  IADD3 R16, P0, PT, R7, R20, RZ ;  /* 0x0000001407107210 */ /* 0x002fe20007f1e0ff */
[----:B------:R-:W-:-:S04]  /*0eb0*/  IMAD R21, R24, 0x10, R21 ;  /* 0x0000001018157824 */ /* 0x000fc800078e0215 */
[----:B------:R-:W-:-:S05]  /*0ec0*/  IMAD.X R17, R11, 0x1, R26, P0 ;  /* 0x000000010b117824 */ /* 0x000fca00000e061a */
[----:B------:R1:W-:Y:S02]  /*0ed0*/  LDGSTS.E [R25], desc[UR22][R16.64] ;  /* 0x0000000010197fae */ /* 0x0003e4000b9a1016 */
[----:B-1----:R-:W-:Y:S01]  /*0ee0*/  IADD3 R16, P0, PT, R7, R14, RZ ;  /* 0x0000000e07107210 */ /* 0x002fe20007f1e0ff */
[----:B------:R-:W-:Y:S01]  /*0ef0*/  IMAD R25, R24, 0x10, R25 ;  /* 0x0000001018197824 */ /* 0x000fe200078e0219 */
[----:B------:R-:W-:-:S03]  /*0f00*/  LEA R7, P1, R8, R7, 0x4 ;  /* 0x0000000708077211 */ /* 0x000fc600078220ff */
[----:B------:R-:W-:Y:S01]  /*0f10*/  IMAD.X R17, R11, 0x1, R23, P0 ;  /* 0x000000010b117824 */ /* 0x000fe200000e0617 */
[----:B------:R-:W-:Y:S02]  /*0f20*/  IADD3 R29, P0, PT, R18, R29, RZ ;  /* 0x0000001d121d7210 */ /* 0x000fe40007f1e0ff */
[----:B------:R-:W-:Y:S02]  /*0f30*/  LEA.HI.X R11, R8, R11, RZ, 0x4, P1 ;  /* 0x0000000b080b7211 */ /* 0x000fe400008f24ff */
[----:B------:R1:W-:Y:S01]  /*0f40*/  LDGSTS.E [R27], desc[UR22][R16.64] ;  /* 0x00000000101b7fae */ /* 0x0003e2000b9a1016 */
[----:B------:R-:W-:Y:S01]  /*0f50*/  IMAD.X R10, R19, 0x1, R10, P0 ;  /* 0x00000001130a7824 */ /* 0x000fe200000e060a */
[----:B------:R-:W-:-:S04]  /*0f60*/  ISETP.GE.U32.AND P0, PT, R29, R4, PT ;  /* 0x000000041d00720c */ /* 0x000fc80003f06070 */
[----:B------:R-:W-:Y:S01]  /*0f70*/  ISETP.GE.U32.AND.EX P0, PT, R10, R5, PT, P0 ;  /* 0x000000050a00720c */ /* 0x000fe20003f06100 */
[----:B-1----:R-:W-:-:S12]  /*0f80*/  IMAD R27, R24, 0x10, R27 ;  /* 0x00000010181b7824 */ /* 0x002fd800078e021b */
[----:B------:R-:W-:Y:S05]  /*0f90*/  @!P0 BRA `(.L_x_732) ;  /* 0xfffffffc00988947 */ /* 0x000fea000383ffff */
.L_x_725:
[----:B------:R-:W-:Y:S05]  /*0fa0*/  BSYNC.RECONVERGENT B0 ;  /* 0x0000000000007941 */ /* 0x000fea0003800200 */
.L_x_724:
[----:B------:R-:W-:Y:S01]  /*0fb0*/  ISETP.GT.U32.AND P0, PT, R4, R3, PT ;  /* 0x000000030400720c */ /* 0x000fe20003f04070 */
[----:B------:R-:W0:Y:S01]  /*0fc0*/  LDGDEPBAR ;  /* 0x00000000000079af */ /* 0x000e220000000000 */
[----:B------:R-:W-:Y:S02]  /*0fd0*/  BSSY.RECONVERGENT B0, `(.L_x_733) ;  /* 0x000009c000007945 */ /* 0x000fe40003800200 */
[----:B------:R-:W-:-:S13]  /*0fe0*/  ISETP.GT.U32.AND.EX P0, PT, R5, R6, PT, P0 ;  /* 0x000000060500720c */ /* 0x000fda0003f04100 */
        /* <DEDUP_REMOVED lines=17> */
[----:B------:R-:W-:Y:S01]  /*1100*/  ISETP.NE.U32.AND P2, PT, R8, RZ, PT ;  /* 0x000000ff0800720c */ /* 0x000fe20003f45070 */
[----:B------:R-:W-:-:S05]  /*1110*/  IMAD.MOV.U32 R10, RZ, RZ, RZ ;  /* 0x000000ffff0a7224 */ /* 0x000fca00078e00ff */
[----:B-1----:R-:W1:Y:S02]  /*1120*/  MUFU.RCP R13, R13 ;  /* 0x0000000d000d7308 */ /* 0x002e640000001000 */
[----:B-1----:R-:W-:-:S06]  /*1130*/  IADD3 R11, PT, PT, R13, 0xffffffe, RZ ;  /* 0x0ffffffe0d0b7810 */ /* 0x002fcc0007ffe0ff */
[----:B------:R-:W1:Y:S02]  /*1140*/  F2I.FTZ.U32.TRUNC.NTZ R11, R11 ;  /* 0x0000000b000b7305 */ /* 0x000e64000021f000 */
[----:B-1----:R-:W-:-:S04]  /*1150*/  IMAD R9, R9, R11, RZ ;  /* 0x0000000b09097224 */ /* 0x002fc800078e02ff */
[----:B------:R-:W-:-:S04]  /*1160*/  IMAD.HI.U32 R9, R11, R9, R10 ;  /* 0x000000090b097227 */ /* 0x000fc800078e000a */
[----:B------:R-:W-:Y:S02]  /*1170*/  IMAD.MOV.U32 R11, RZ, RZ, RZ ;  /* 0x000000ffff0b7224 */ /* 0x000fe400078e00ff */
[----:B------:R-:W-:-:S04]  /*1180*/  IMAD.HI.U32 R10, R9, R12, RZ ;  /* 0x0000000c090a7227 */ /* 0x000fc800078e00ff */
[----:B------:R-:W-:-:S04]  /*1190*/  IMAD.MOV R9, RZ, RZ, -R10 ;  /* 0x000000ffff097224 */ /* 0x000fc800078e0a0a */
[----:B------:R-:W-:-:S05]  /*11a0*/  IMAD R9, R8, R9, R12 ;  /* 0x0000000908097224 */ /* 0x000fca00078e020c */
[----:B------:R-:W-:-:S13]  /*11b0*/  ISETP.GE.U32.AND P0, PT, R9, R8, PT ;  /* 0x000000080900720c */ /* 0x000fda0003f06070 */
[----:B------:R-:W-:Y:S02]  /*11c0*/  @P0 IMAD.IADD R9, R9, 0x1, -R8 ;  /* 0x0000000109090824 */ /* 0x000fe400078e0a08 */
[----:B------:R-:W-:-:S03]  /*11d0*/  @P0 VIADD R10, R10, 0x1 ;  /* 0x000000010a0a0836 */ /* 0x000fc60000000000 */
[----:B------:R-:W-:-:S13]  /*11e0*/  ISETP.GE.U32.AND P1, PT, R9, R8, PT ;  /* 0x000000080900720c */ /* 0x000fda0003f26070 */
[----:B------:R-:W-:Y:S01]  /*11f0*/  @P1 VIADD R10, R10, 0x1 ;  /* 0x000000010a0a1836 */ /* 0x000fe20000000000 */
[----:B------:R-:W-:Y:S01]  /*1200*/  @!P2 LOP3.LUT R10, RZ, R8, RZ, 0x33, !PT ;  /* 0x00000008ff0aa212 */ /* 0x000fe200078e33ff */
[----:B------:R-:W-:Y:S06]  /*1210*/  BRA `(.L_x_737) ;  /* 0x00000000000c7947 */ /* 0x000fec0003800000 */
.L_x_736:
[----:B------:R-:W-:Y:S01]  /*1220*/  IMAD.MOV.U32 R9, RZ, RZ, R12 ;  /* 0x000000ffff097224 */ /* 0x000fe200078e000c */
[----:B------:R-:W-:-:S07]  /*1230*/  MOV R14, 0x1250 ;  /* 0x00001250000e7802 */ /* 0x000fce0000000f00 */
[----:B------:R-:W-:Y:S05]  /*1240*/  CALL.REL.NOINC `($__internal_0_$__cuda_sm20_div_u64) ;  /* 0x0000000800f47944 */ /* 0x000fea0003c00000 */
.L_x_737:
[----:B------:R-:W-:Y:S05]  /*1250*/  BSYNC.RECONVERGENT B1 ;  /* 0x0000000000017941 */ /* 0x000fea0003800200 */
.L_x_735:
[----:B------:R-:W-:Y:S01]  /*1260*/  IADD3 R7, P0, PT, R10, R7, RZ ;  /* 0x000000070a077210 */ /* 0x000fe20007f1e0ff */
[----:B------:R-:W1:Y:S01]  /*1270*/  LDC R12, c[0x0][0x3b0] ;  /* 0x0000ec00ff0c7b82 */ /* 0x000e620000000800 */
[----:B------:R-:W-:Y:S02]  /*1280*/  BSSY.RECONVERGENT B1, `(.L_x_738) ;  /* 0x0000031000017945 */ /* 0x000fe40003800200 */
[C---:B------:R-:W-:Y:S01]  /*1290*/  LOP3.LUT R9, R7.reuse, 0x3, RZ, 0xc0, !PT ;  /* 0x0000000307097812 */ /* 0x040fe200078ec0ff */
[----:B------:R-:W-:Y:S01]  /*12a0*/  IMAD.X R10, RZ, RZ, R11, P0 ;  /* 0x000000ffff0a7224 */ /* 0x000fe200000e060b */
[----:B------:R-:W-:Y:S02]  /*12b0*/  ISETP.GE.U32.AND P0, PT, R7, 0x3, PT ;  /* 0x000000030700780c */ /* 0x000fe40003f06070 */
[----:B------:R-:W-:Y:S02]  /*12c0*/  ISETP.NE.U32.AND P1, PT, R9, 0x3, PT ;  /* 0x000000030900780c */ /* 0x000fe40003f25070 */
[----:B------:R-:W-:-:S02]  /*12d0*/  ISETP.GE.U32.AND.EX P0, PT, R10, RZ, PT, P0 ;  /* 0x000000ff0a00720c */ /* 0x000fc40003f06100 */
[----:B------:R-:W-:Y:S02]  /*12e0*/  ISETP.NE.AND.EX P1, PT, RZ, RZ, PT, P1 ;  /* 0x000000ffff00720c */ /* 0x000fe40003f25310 */
[----:B-1----:R-:W-:-:S11]  /*12f0*/  SHF.R.S32.HI R13, RZ, 0x1f, R12 ;  /* 0x0000001fff0d7819 */ /* 0x002fd6000001140c */
[----:B------:R-:W-:Y:S05]  /*1300*/  @!P1 BRA `(.L_x_739) ;  /* 0x0000000000a09947 */ /* 0x000fea0003800000 */
[----:B------:R-:W1:Y:S01]  /*1310*/  S2UR UR7, SR_CgaCtaId ;  /* 0x00000000000779c3 */ /* 0x000e620000008800 */
[----:B------:R-:W2:Y:S01]  /*1320*/  LDCU.64 UR12, c[0x0][0x3a8] ;  /* 0x00007500ff0c77ac */ /* 0x000ea20008000a00 */
[----:B------:R-:W-:Y:S01]  /*1330*/  IMAD.U32 R10, RZ, RZ, UR20 ;  /* 0x00000014ff0a7e24 */ /* 0x000fe2000f8e00ff */
[----:B------:R-:W-:Y:S01]  /*1340*/  SHF.L.U32 R15, R3, 0x2, RZ ;  /* 0x00000002030f7819 */ /* 0x000fe200000006ff */
[----:B------:R-:W-:Y:S01]  /*1350*/  VIADD R9, R7, 0x1 ;  /* 0x0000000107097836 */ /* 0x000fe20000000000 */
[----:B------:R-:W-:Y:S01]  /*1360*/  UMOV UR5, 0x400 ;  /* 0x0000040000057882 */ /* 0x000fe20000000000 */
[----:B------:R-:W-:Y:S01]  /*1370*/  IMAD.U32 R16, RZ, RZ, UR6 ;  /* 0x00000006ff107e24 */ /* 0x000fe2000f8e00ff */
[----:B------:R-:W-:Y:S01]  /*1380*/  UIADD3 UR5, UPT, UPT, UR5, 0x80, URZ ;  /* 0x0000008005057890 */ /* 0x000fe2000fffe0ff */
[----:B------:R-:W3:Y:S01]  /*1390*/  LDC R14, c[0x0][0x388] ;  /* 0x0000e200ff0e7b82 */ /* 0x000ee20000000800 */
[----:B------:R-:W-:Y:S01]  /*13a0*/  SHF.L.U64.HI R7, R3, 0x2, R6 ;  /* 0x0000000203077819 */ /* 0x000fe20000010206 */
[----:B------:R-:W-:Y:S01]  /*13b0*/  IMAD.U32 R11, RZ, RZ, UR21 ;  /* 0x00000015ff0b7e24 */ /* 0x000fe2000f8e00ff */
[----:B------:R-:W-:Y:S01]  /*13c0*/  LEA R15, P1, R10, R15, 0x2 ;  /* 0x0000000f0a0f7211 */ /* 0x000fe200078210ff */
[----:B------:R-:W-:Y:S01]  /*13d0*/  IMAD R11, R2, UR10, RZ ;  /* 0x0000000a020b7c24 */ /* 0x000fe2000f8e02ff */
[----:B------:R-:W-:-:S02]  /*13e0*/  LOP3.LUT R9, R9, 0x3, RZ, 0xc0, !PT ;  /* 0x0000000309097812 */ /* 0x000fc400078ec0ff */
[----:B------:R-:W-:Y:S01]  /*13f0*/  LEA.HI.X R16, R10, R7, R16, 0x2, P1 ;  /* 0x000000070a107211 */ /* 0x000fe200008f1410 */
[----:B------:R-:W-:Y:S01]  /*1400*/  IMAD R18, R11, UR9, RZ ;  /* 0x000000090b127c24 */ /* 0x000fe2000f8e02ff */
[----:B------:R-:W-:Y:S02]  /*1410*/  IADD3 R9, P3, PT, RZ, -R9, RZ ;  /* 0x80000009ff097210 */ /* 0x000fe40007f7e0ff */
[----:B--2---:R-:W-:-:S04]  /*1420*/  IADD3 R15, P1, P2, R15, UR12, R12 ;  /* 0x0000000c0f0f7c10 */ /* 0x004fc8000fa3e00c */
[----:B------:R-:W-:Y:S01]  /*1430*/  IADD3.X R16, PT, PT, R16, UR13, R13, P1, P2 ;  /* 0x0000000d10107c10 */ /* 0x000fe20008fe440d */
[----:B-1----:R-:W-:-:S06]  /*1440*/  ULEA UR5, UR7, UR5, 0x18 ;  /* 0x0000000507057291 */ /* 0x002fcc000f8ec0ff */
[----:B------:R-:W-:-:S04]  /*1450*/  VIADD R7, R12, UR5 ;  /* 0x000000050c077c36 */ /* 0x000fc80008000000 */
[----:B---3--:R-:W-:Y:S02]  /*1460*/  IMAD R10, R14, 0x200, R7 ;  /* 0x000002000e0a7824 */ /* 0x008fe400078e0207 */
[----:B------:R-:W-:Y:S02]  /*1470*/  IMAD.X R14, RZ, RZ, -0x1, P3 ;  /* 0xffffffffff0e7424 */ /* 0x000fe400018e06ff */
[----:B------:R-:W-:-:S07]  /*1480*/  IMAD R7, R3, 0x4, R10 ;  /* 0x0000000403077824 */ /* 0x000fce00078e020a */
.L_x_740:
[----:B------:R-:W-:Y:S01]  /*1490*/  IADD3 R9, P1, PT, R9, 0x1, RZ ;  /* 0x0000000109097810 */ /* 0x000fe20007f3e0ff */
[----:B------:R-:W-:Y:S01]  /*14a0*/  IMAD.MOV.U32 R10, RZ, RZ, R15 ;  /* 0x000000ffff0a7224 */ /* 0x000fe200078e000f */
[C---:B------:R-:W-:Y:S01]  /*14b0*/  IADD3 R3, P2, PT, R8.reuse, R3, RZ ;  /* 0x0000000308037210 */ /* 0x040fe20007f5e0ff */
[----:B------:R-:W-:Y:S01]  /*14c0*/  IMAD.MOV.U32 R11, RZ, RZ, R16 ;  /* 0x000000ffff0b7224 */ /* 0x000fe200078e0010 */
[----:B------:R-:W-:Y:S01]  /*14d0*/  LEA R15, P3, R8, R15, 0x2 ;  /* 0x0000000f080f7211 */ /* 0x000fe200078610ff */
[----:B------:R-:W-:Y:S01]  /*14e0*/  IMAD.X R14, RZ, RZ, R14, P1 ;  /* 0x000000ffff0e7224 */ /* 0x000fe200008e060e */
[----:B------:R-:W-:Y:S02]  /*14f0*/  ISETP.NE.U32.AND P1, PT, R9, RZ, PT ;  /* 0x000000ff0900720c */ /* 0x000fe40003f25070 */
[----:B------:R-:W-:Y:S01]  /*1500*/  @!PT LDS RZ, [RZ] ;  /* 0x00000000fffff984 */ /* 0x000fe20000000800 */
[----:B------:R-:W-:Y:S01]  /*1510*/  @!PT LDS RZ, [RZ] ;  /* 0x00000000fffff984 */ /* 0x000fe20000000800 */
[----:B------:R-:W-:Y:S01]  /*1520*/  @!PT LDS RZ, [RZ] ;  /* 0x00000000fffff984 */ /* 0x000fe20000000800 */
[----:B------:R1:W-:Y:S01]  /*1530*/  LDGSTS.E [R7+0x80], desc[UR22][R10.64] ;  /* 0x000800000a077fae */ /* 0x0003e2000b9a1016 */
[----:B------:R-:W-:Y:S02]  /*1540*/  IADD3.X R6, PT, PT, RZ, R6, RZ, P2, !PT ;  /* 0x00000006ff067210 */ /* 0x000fe400017fe4ff */
[----:B------:R-:W-:-:S02]  /*1550*/  ISETP.NE.AND.EX P1, PT, R14, RZ, PT, P1 ;  /* 0x000000ff0e00720c */ /* 0x000fc40003f25310 */
[----:B------:R-:W-:Y:S01]  /*1560*/  LEA.HI.X R16, R8, R16, RZ, 0x2, P3 ;  /* 0x0000001008107211 */ /* 0x000fe200018f14ff */
[----:B-1----:R-:W-:-:S10]  /*1570*/  IMAD R7, R18, 0x4, R7 ;  /* 0x0000000412077824 */ /* 0x002fd400078e0207 */
[----:B------:R-:W-:Y:S05]  /*1580*/  @P1 BRA `(.L_x_740) ;  /* 0xfffffffc00c01947 */ /* 0x000fea000383ffff */
.L_x_739:
[----:B------:R-:W-:Y:S05]  /*1590*/  BSYNC.RECONVERGENT B1 ;  /* 0x0000000000017941 */ /* 0x000fea0003800200 */
.L_x_738:
[----:B------:R-:W-:Y:S05]  /*15a0*/  @!P0 BRA `(.L_x_734) ;  /* 0x0000000000f88947 */ /* 0x000fea0003800000 */
[----:B------:R-:W1:Y:S01]  /*15b0*/  S2UR UR7, SR_CgaCtaId ;  /* 0x00000000000779c3 */ /* 0x000e620000008800 */
[----:B------:R-:W-:Y:S01]  /*15c0*/  UMOV UR5, 0x400 ;  /* 0x0000040000057882 */ /* 0x000fe20000000000 */
[----:B------:R-:W2:Y:S01]  /*15d0*/  LDCU.64 UR12, c[0x0][0x3a8] ;  /* 0x00007500ff0c77ac */ /* 0x000ea20008000a00 */
[C---:B------:R-:W-:Y:S01]  /*15e0*/  IADD3 R14, P0, PT, R3.reuse, UR20, RZ ;  /* 0x00000014030e7c10 */ /* 0x040fe2000ff1e0ff */
[C---:B------:R-:W-:Y:S01]  /*15f0*/  IMAD.SHL.U32 R9, R3.reuse, 0x4, RZ ;  /* 0x0000000403097824 */ /* 0x040fe200078e00ff */
[----:B------:R-:W-:Y:S01]  /*1600*/  UIADD3 UR5, UPT, UPT, UR5, 0x80, URZ ;  /* 0x0000008005057890 */ /* 0x000fe2000fffe0ff */
[----:B------:R-:W-:Y:S02]  /*1610*/  IMAD.U32 R10, RZ, RZ, UR20 ;  /* 0x00000014ff0a7e24 */ /* 0x000fe4000f8e00ff */
[----:B------:R-:W3:Y:S01]  /*1620*/  LDC R16, c[0x0][0x388] ;  /* 0x0000e200ff107b82 */ /* 0x000ee20000000800 */
[----:B------:R-:W-:Y:S01]  /*1630*/  IMAD.U32 R11, RZ, RZ, UR21 ;  /* 0x00000015ff0b7e24 */ /* 0x000fe2000f8e00ff */
[----:B------:R-:W-:Y:S01]  /*1640*/  SHF.L.U64.HI R11, R3, 0x2, R6 ;  /* 0x00000002030b7819 */ /* 0x000fe20000010206 */
[----:B------:R-:W-:Y:S01]  /*1650*/  IMAD.U32 R17, RZ, RZ, UR6 ;  /* 0x00000006ff117e24 */ /* 0x000fe2000f8e00ff */
[----:B------:R-:W-:Y:S01]  /*1660*/  LEA R9, P2, R10, R9, 0x2 ;  /* 0x000000090a097211 */ /* 0x000fe200078410ff */
[----:B------:R-:W-:-:S03]  /*1670*/  IMAD R21, R2, UR10, RZ ;  /* 0x0000000a02157c24 */ /* 0x000fc6000f8e02ff */
[----:B------:R-:W-:Y:S01]  /*1680*/  LEA.HI.X R10, R10, R11, R17, 0x2, P2 ;  /* 0x0000000b0a0a7211 */ /* 0x000fe200010f1411 */
[----:B------:R-:W-:Y:S01]  /*1690*/  IMAD R21, R21, UR9, RZ ;  /* 0x0000000915157c24 */ /* 0x000fe2000f8e02ff */
[----:B--2---:R-:W-:Y:S01]  /*16a0*/  IADD3 R7, P1, PT, R12, UR12, RZ ;  /* 0x0000000c0c077c10 */ /* 0x004fe2000ff3e0ff */
[----:B-1----:R-:W-:-:S03]  /*16b0*/  ULEA UR5, UR7, UR5, 0x18 ;  /* 0x0000000507057291 */ /* 0x002fc6000f8ec0ff */
[----:B------:R-:W-:Y:S02]  /*16c0*/  IADD3.X R11, PT, PT, R13, UR13, RZ, P1, !PT ;  /* 0x0000000d0d0b7c10 */ /* 0x000fe40008ffe4ff */
[----:B------:R-:W-:Y:S02]  /*16d0*/  SHF.R.U32.HI R13, RZ, 0x1e, R8 ;  /* 0x0000001eff0d7819 */ /* 0x000fe40000011608 */
[----:B------:R-:W-:Y:S01]  /*16e0*/  LEA R22, P1, R8, R9, 0x3 ;  /* 0x0000000908167211 */ /* 0x000fe200078218ff */
[----:B------:R-:W-:Y:S01]  /*16f0*/  VIADD R15, R12, UR5 ;  /* 0x000000050c0f7c36 */ /* 0x000fe20008000000 */
[----:B------:R-:W-:Y:S01]  /*1700*/  UMOV UR5, URZ ;  /* 0x000000ff00057c82 */ /* 0x000fe20008000000 */
[C---:B------:R-:W-:Y:S01]  /*1710*/  IMAD.SHL.U32 R12, R8.reuse, 0x4, RZ ;  /* 0x00000004080c7824 */ /* 0x040fe200078e00ff */
[----:B------:R-:W-:Y:S01]  /*1720*/  LEA.HI.X R28, R8, R10, RZ, 0x3, P1 ;  /* 0x0000000a081c7211 */ /* 0x000fe200008f1cff */
[----:B---3--:R-:W-:Y:S01]  /*1730*/  IMAD R16, R16, 0x200, R15 ;  /* 0x0000020010107824 */ /* 0x008fe200078e020f */
[----:B------:R-:W-:-:S02]  /*1740*/  IADD3.X R15, PT, PT, R6, UR6, RZ, P0, !PT ;  /* 0x00000006060f7c10 */ /* 0x000fc400087fe4ff */
[----:B------:R-:W-:Y:S01]  /*1750*/  IADD3 R20, P0, PT, R12, R9, RZ ;  /* 0x000000090c147210 */ /* 0x000fe20007f1e0ff */
[----:B------:R-:W-:Y:S01]  /*1760*/  IMAD R2, R3, 0x4, R16 ;  /* 0x0000000403027824 */ /* 0x000fe200078e0210 */
[C---:B------:R-:W-:Y:S01]  /*1770*/  SHF.L.U64.HI R15, R14.reuse, 0x2, R15 ;  /* 0x000000020e0f7819 */ /* 0x040fe2000001020f */
[----:B------:R-:W-:Y:S01]  /*1780*/  IMAD.SHL.U32 R14, R14, 0x4, RZ ;  /* 0x000000040e0e7824 */ /* 0x000fe200078e00ff */
[----:B------:R-:W-:Y:S01]  /*1790*/  IADD3.X R26, PT, PT, R13, R10, RZ, P0, !PT ;  /* 0x0000000a0d1a7210 */ /* 0x000fe200007fe4ff */
[----:B------:R-:W-:Y:S02]  /*17a0*/  IMAD R24, R21, 0x4, R2 ;  /* 0x0000000415187824 */ /* 0x000fe400078e0202 */
[----:B------:R-:W-:-:S04]  /*17b0*/  IMAD.WIDE.U32 R14, R8, 0xc, R14 ;  /* 0x0000000c080e7825 */ /* 0x000fc800078e000e */
[----:B------:R-:W-:Y:S02]  /*17c0*/  VIADD R23, R15, UR5 ;  /* 0x000000050f177c36 */ /* 0x000fe40008000000 */
[C-C-:B------:R-:W-:Y:S02]  /*17d0*/  IMAD R25, R21.reuse, 0x8, R2.reuse ;  /* 0x0000000815197824 */ /* 0x140fe400078e0202 */
[----:B------:R-:W-:-:S07]  /*17e0*/  IMAD R27, R21, 0xc, R2 ;  /* 0x0000000c151b7824 */ /* 0x000fce00078e0202 */
.L_x_741:
[----:B------:R-:W-:-:S05]  /*17f0*/  IADD3 R18, P0, PT, R7, R9, RZ ;  /* 0x0000000907127210 */ /* 0x000fca0007f1e0ff */
[----:B------:R-:W-:Y:S01]  /*1800*/  IMAD.X R19, R11, 0x1, R10, P0 ;  /* 0x000000010b137824 */ /* 0x000fe200000e060a */
[----:B------:R-:W-:-:S04]  /*1810*/  IADD3 R16, P0, PT, R7, R20, RZ ;  /* 0x0000001407107210 */ /* 0x000fc80007f1e0ff */
[----:B------:R-:W-:Y:S01]  /*1820*/  @!PT LDS RZ, [RZ] ;  /* 0x00000000fffff984 */ /* 0x000fe20000000800 */
[----:B------:R-:W-:Y:S01]  /*1830*/  @!PT LDS RZ, [RZ] ;  /* 0x00000000fffff984 */ /* 0x000fe20000000800 */
[----:B------:R-:W-:Y:S01]  /*1840*/  @!PT LDS RZ, [RZ] ;  /* 0x00000000fffff984 */ /* 0x000fe20000000800 */
[----:B------:R1:W-:Y:S01]  /*1850*/  LDGSTS.E [R2+0x80], desc[UR22][R18.64] ;  /* 0x0008000012027fae */ /* 0x0003e2000b9a1016 */
[----:B------:R-:W-:-:S05]  /*1860*/  IMAD.X R17, R11, 0x1, R26, P0 ;  /* 0x000000010b117824 */ /* 0x000fca00000e061a */
[----:B------:R2:W-:Y:S01]  /*1870*/  LDGSTS.E [R24+0x80], desc[UR22][R16.64] ;  /* 0x0008000010187fae */ /* 0x0005e2000b9a1016 */
[----:B-1----:R-:W-:Y:S01]  /*1880*/  IMAD R2, R21, 0x10, R2 ;  /* 0x0000001015027824 */ /* 0x002fe200078e0202 */
[----:B--2---:R-:W-:Y:S01]  /*1890*/  IADD3 R16, P0, PT, R7, R22, RZ ;  /* 0x0000001607107210 */ /* 0x004fe20007f1e0ff */
[----:B------:R-:W-:-:S04]  /*18a0*/  IMAD R24, R21, 0x10, R24 ;  /* 0x0000001015187824 */ /* 0x000fc800078e0218 */
[----:B------:R-:W-:Y:S01]  /*18b0*/  IMAD.X R17, R11, 0x1, R28, P0 ;  /* 0x000000010b117824 */ /* 0x000fe200000e061c */
[----:B------:R-:W-:Y:S02]  /*18c0*/  IADD3 R18, P0, PT, R7, R14, RZ ;  /* 0x0000000e07127210 */ /* 0x000fe40007f1e0ff */
[----:B------:R-:W-:Y:S02]  /*18d0*/  LEA R7, P1, R8, R7, 0x4 ;  /* 0x0000000708077211 */ /* 0x000fe400078220ff */
[----:B------:R1:W-:Y:S01]  /*18e0*/  LDGSTS.E [R25+0x80], desc[UR22][R16.64] ;  /* 0x0008000010197fae */ /* 0x0003e2000b9a1016 */
[----:B------:R-:W-:Y:S01]  /*18f0*/  IMAD.X R19, R11, 0x1, R23, P0 ;  /* 0x000000010b137824 */ /* 0x000fe200000e0617 */
[----:B------:R-:W-:Y:S02]  /*1900*/  IADD3 R3, P0, PT, R12, R3, RZ ;  /* 0x000000030c037210 */ /* 0x000fe40007f1e0ff */
[----:B------:R-:W-:Y:S02]  /*1910*/  LEA.HI.X R11, R8, R11, RZ, 0x4, P1 ;  /* 0x0000000b080b7211 */ /* 0x000fe400008f24ff */
[----:B------:R2:W-:Y:S01]  /*1920*/  LDGSTS.E [R27+0x80], desc[UR22][R18.64] ;  /* 0x00080000121b7fae */ /* 0x0005e2000b9a1016 */
[----:B------:R-:W-:Y:S01]  /*1930*/  IMAD.X R6, R13, 0x1, R6, P0 ;  /* 0x000000010d067824 */ /* 0x000fe200000e0606 */
[----:B------:R-:W-:-:S04]  /*1940*/  ISETP.GE.U32.AND P0, PT, R3, R4, PT ;  /* 0x000000040300720c */ /* 0x000fc80003f06070 */
[----:B------:R-:W-:Y:S02]  /*1950*/  ISETP.GE.U32.AND.EX P0, PT, R6, R5, PT, P0 ;  /* 0x000000050600720c */ /* 0x000fe40003f06100 */
[C---:B-1----:R-:W-:Y:S01]  /*1960*/  LEA R25, R21.reuse, R25, 0x4 ;  /* 0x0000001915197211 */ /* 0x042fe200078e20ff */
[----:B--2---:R-:W-:-:S10]  /*1970*/  IMAD R27, R21, 0x10, R27 ;  /* 0x00000010151b7824 */ /* 0x004fd400078e021b */
[----:B------:R-:W-:Y:S05]  /*1980*/  @!P0 BRA `(.L_x_741) ;  /* 0xfffffffc00988947 */ /* 0x000fea000383ffff */
.L_x_734:
[----:B------:R-:W-:Y:S05]  /*1990*/  BSYNC.RECONVERGENT B0 ;  /* 0x0000000000007941 */ /* 0x000fea0003800200 */
.L_x_733:
[----:B------:R-:W0:Y:S01]  /*19a0*/  LDGDEPBAR ;  /* 0x00000000000079af */ /* 0x000e220000000000 */
[----:B------:R-:W-:-:S04]  /*19b0*/  DEPBAR.LE SB0, 0x0 ;  /* 0x000080000000791a */ /* 0x000fc80000000000 */
[----:B------:R-:W-:Y:S06]  /*19c0*/  BAR.SYNC.DEFER_BLOCKING 0x0 ;  /* 0x0000000000007b1d */ /* 0x000fec0000010000 */
.L_x_723:
[----:B------:R-:W-:-:S13]  /*19d0*/  ISETP.NE.AND P0, PT, R0, UR19, PT ;  /* 0x0000001300007c0c */ /* 0x000fda000bf05270 */
[----:B------:R-:W-:Y:S05]  /*19e0*/  @!P0 BRA `(.L_x_742) ;  /* 0x0000000000888947 */ /* 0x000fea0003800000 */
[----:B------:R-:W1:Y:S02]  /*19f0*/  LDC R4, c[0x0][0x388] ;  /* 0x0000e200ff047b82 */ /* 0x000e640000000800 */
[----:B-1----:R-:W-:-:S13]  /*1a00*/  ISETP.GE.AND P0, PT, R4, 0x1, PT ;  /* 0x000000010400780c */ /* 0x002fda0003f06270 */
[----:B------:R-:W-:Y:S05]  /*1a10*/  @!P0 EXIT ;  /* 0x000000000000894d */ /* 0x000fea0003800000 */
[----:B------:R-:W1:Y:S01]  /*1a20*/  S2R R7, SR_CgaCtaId ;  /* 0x0000000000077919 */ /* 0x000e620000008800 */
[----:B------:R-:W2:Y:S01]  /*1a30*/  LDC R3, c[0x0][0x3b0] ;  /* 0x0000ec00ff037b82 */ /* 0x000ea20000000800 */
[----:B------:R-:W3:Y:S01]  /*1a40*/  LDCU UR7, c[0x0][0x3a0] ;  /* 0x00007400ff0777ac */ /* 0x000ee20008000800 */
[----:B------:R-:W-:Y:S01]  /*1a50*/  MOV R2, 0x400 ;  /* 0x0000040000027802 */ /* 0x000fe20000000f00 */
[----:B------:R-:W3:Y:S01]  /*1a60*/  S2R R5, SR_TID.X ;  /* 0x0000000000057919 */ /* 0x000ee20000002100 */
[----:B------:R-:W4:Y:S03]  /*1a70*/  LDCU.64 UR4, c[0x0][0x390] ;  /* 0x00007200ff0477ac */ /* 0x000f260008000a00 */
[----:B------:R-:W-:Y:S01]  /*1a80*/  VIADD R6, R2, 0x80 ;  /* 0x0000008002067836 */ /* 0x000fe20000000000 */
[----:B----4-:R-:W-:Y:S01]  /*1a90*/  ULEA UR4, UP0, UR20, UR4, 0x2 ;  /* 0x0000000414047291 */ /* 0x010fe2000f8010ff */
[----:B--2---:R-:W-:-:S02]  /*1aa0*/  IMAD R2, R4, 0x200, R3 ;  /* 0x0000020004027824 */ /* 0x004fc400078e0203 */
[----:B------:R-:W-:Y:S01]  /*1ab0*/  IMAD.MOV R4, RZ, RZ, -R4 ;  /* 0x000000ffff047224 */ /* 0x000fe200078e0a04 */
[----:B------:R-:W-:Y:S01]  /*1ac0*/  ULEA.HI.X UR5, UR20, UR5, UR6, 0x2, UP0 ;  /* 0x0000000514057291 */ /* 0x000fe200080f1406 */
[----:B-1----:R-:W-:Y:S02]  /*1ad0*/  LEA R6, R7, R6, 0x18 ;  /* 0x0000000607067211 */ /* 0x002fe400078ec0ff */
[C---:B---3--:R-:W-:Y:S01]  /*1ae0*/  LEA R3, R5.reuse, UR7, 0x2 ;  /* 0x0000000705037c11 */ /* 0x048fe2000f8e10ff */
[----:B------:R-:W-:-:S04]  /*1af0*/  IMAD R2, R5, 0x4, R2 ;  /* 0x0000000405027824 */ /* 0x000fc800078e0202 */
[----:B------:R-:W-:Y:S01]  /*1b00*/  IMAD.IADD R7, R6, 0x1, R3 ;  /* 0x0000000106077824 */ /* 0x000fe200078e0203 */
[----:B------:R-:W-:-:S07]  /*1b10*/  IADD3 R6, PT, PT, R2, 0x80, R6 ;  /* 0x0000008002067810 */ /* 0x000fce0007ffe006 */
.L_x_743:
[----:B------:R-:W-:Y:S01]  /*1b20*/  ISETP.GE.AND P0, PT, R5, R0, PT ;  /* 0x000000000500720c */ /* 0x000fe20003f06270 */
[----:B------:R-:W-:Y:S02]  /*1b30*/  IMAD.U32 R2, RZ, RZ, UR4 ;  /* 0x00000004ff027e24 */ /* 0x000fe4000f8e00ff */
[----:B------:R-:W-:Y:S02]  /*1b40*/  IMAD.U32 R3, RZ, RZ, UR5 ;  /* 0x00000005ff037e24 */ /* 0x000fe4000f8e00ff */
[----:B------:R-:W-:-:S08]  /*1b50*/  VIADD R4, R4, 0x1 ;  /* 0x0000000104047836 */ /* 0x000fd00000000000 */
[----:B------:R1:W-:Y:S01]  /*1b60*/  @!P0 LDS R8, [R7] ;  /* 0x0000000007088984 */ /* 0x0003e20000000800 */
[----:B------:R-:W-:-:S03]  /*1b70*/  @!P0 IMAD.WIDE R2, R5, 0x4, R2 ;  /* 0x0000000405028825 */ /* 0x000fc600078e0202 */
[----:B------:R2:W3:Y:S01]  /*1b80*/  @!P0 LDS R9, [R6] ;  /* 0x0000000006098984 */ /* 0x0004e20000000800 */
[----:B------:R-:W-:Y:S01]  /*1b90*/  VIADD R5, R5, 0x80 ;  /* 0x0000008005057836 */ /* 0x000fe20000000000 */
[----:B-1----:R-:W-:Y:S01]  /*1ba0*/  IADD3 R7, PT, PT, R7, 0x200, RZ ;  /* 0x0000020007077810 */ /* 0x002fe20007ffe0ff */
[----:B--2---:R-:W-:Y:S02]  /*1bb0*/  VIADD R6, R6, 0x200 ;  /* 0x0000020006067836 */ /* 0x004fe40000000000 */
[----:B---3--:R-:W-:-:S05]  /*1bc0*/  @!P0 IMAD R9, R8, R9, RZ ;  /* 0x0000000908098224 */ /* 0x008fca00078e02ff */
[----:B------:R1:W-:Y:S01]  /*1bd0*/  @!P0 STG.E desc[UR22][R2.64], R9 ;  /* 0x0000000902008986 */ /* 0x0003e2000c101916 */
[----:B------:R-:W-:-:S13]  /*1be0*/  ISETP.NE.AND P0, PT, R4, RZ, PT ;  /* 0x000000ff0400720c */ /* 0x000fda0003f05270 */
[----:B-1----:R-:W-:Y:S05]  /*1bf0*/  @P0 BRA `(.L_x_743) ;  /* 0xfffffffc00c80947 */ /* 0x002fea000383ffff */
[----:B------:R-:W-:Y:S05]  /*1c00*/  EXIT ;  /* 0x000000000000794d */ /* 0x000fea0003800000 */
.L_x_742:
        /* <DEDUP_REMOVED lines=19> */
.L_x_744:
[----:B-1----:R-:W-:Y:S01]  /*1d40*/  LDS R7, [R6] ;  /* 0x0000000006077984 */ /* 0x002fe20000000800 */
[----:B------:R-:W-:Y:S01]  /*1d50*/  IADD3 R0, PT, PT, R0, 0x1, RZ ;  /* 0x0000000100007810 */ /* 0x000fe20007ffe0ff */
[----:B------:R-:W-:Y:S02]  /*1d60*/  IMAD.U32 R2, RZ, RZ, UR4 ;  /* 0x00000004ff027e24 */ /* 0x000fe4000f8e00ff */
[----:B------:R-:W1:Y:S01]  /*1d70*/  LDS R8, [R4] ;  /* 0x0000000004087984 */ /* 0x000e620000000800 */
[----:B------:R-:W-:Y:S01]  /*1d80*/  ISETP.NE.AND P0, PT, R0, RZ, PT ;  /* 0x000000ff0000720c */ /* 0x000fe20003f05270 */
[----:B------:R-:W-:Y:S02]  /*1d90*/  IMAD.U32 R3, RZ, RZ, UR5 ;  /* 0x00000005ff037e24 */ /* 0x000fe4000f8e00ff */
[----:B------:R-:W-:-:S04]  /*1da0*/  IMAD.WIDE R2, R5, 0x4, R2 ;  /* 0x0000000405027825 */ /* 0x000fc800078e0202 */
[----:B-1----:R-:W-:-:S05]  /*1db0*/  IMAD R7, R7, R8, RZ ;  /* 0x0000000807077224 */ /* 0x002fca00078e02ff */
[----:B------:R1:W-:Y:S01]  /*1dc0*/  STG.E desc[UR22][R2.64], R7 ;  /* 0x0000000702007986 */ /* 0x0003e2000c101916 */
[----:B------:R-:W-:Y:S05]  /*1dd0*/  @!P0 EXIT ;  /* 0x000000000000894d */ /* 0x000fea0003800000 */
[----:B------:R-:W-:Y:S02]  /*1de0*/  VIADD R4, R4, 0x200 ;  /* 0x0000020004047836 */ /* 0x000fe40000000000 */
[----:B------:R-:W-:Y:S02]  /*1df0*/  VIADD R6, R6, 0x200 ;  /* 0x0000020006067836 */ /* 0x000fe40000000000 */
[----:B------:R-:W-:Y:S01]  /*1e00*/  VIADD R5, R5, 0x80 ;  /* 0x0000008005057836 */ /* 0x000fe20000000000 */
[----:B------:R-:W-:Y:S06]  /*1e10*/  BRA `(.L_x_744) ;  /* 0xfffffffc00c87947 */ /* 0x000fec000383ffff */
        .weak           $__internal_0_$__cuda_sm20_div_u64
        .type           $__internal_0_$__cuda_sm20_div_u64,@function
        .size           $__internal_0_$__cuda_sm20_div_u64,(.L_x_776 - $__internal_0_$__cuda_sm20_div_u64)
$__internal_0_$__cuda_sm20_div_u64:
[----:B------:R-:W-:Y:S02]  /*1e20*/  IMAD.MOV.U32 R16, RZ, RZ, R8 ;  /* 0x000000ffff107224 */ /* 0x000fe400078e0008 */
[----:B------:R-:W-:-:S04]  /*1e30*/  IMAD.U32 R17, RZ, RZ, UR4 ;  /* 0x00000004ff117e24 */ /* 0x000fc8000f8e00ff */
[----:B------:R-:W1:Y:S08]  /*1e40*/  I2F.U64.RP R16, R16 ;  /* 0x0000001000107312 */ /* 0x000e700000309000 */
[----:B-1----:R-:W1:Y:S02]  /*1e50*/  MUFU.RCP R10, R16 ;  /* 0x00000010000a7308 */ /* 0x002e640000001000 */
[----:B-1----:R-:W-:-:S06]  /*1e60*/  VIADD R10, R10, 0x1ffffffe ;  /* 0x1ffffffe0a0a7836 */ /* 0x002fcc0000000000 */
[----:B------:R-:W1:Y:S02]  /*1e70*/  F2I.U64.TRUNC R10, R10 ;  /* 0x0000000a000a7311 */ /* 0x000e64000020d800 */
[----:B-1----:R-:W-:-:S04]  /*1e80*/  IMAD.WIDE.U32 R12, R10, R8, RZ ;  /* 0x000000080a0c7225 */ /* 0x002fc800078e00ff */
[----:B------:R-:W-:Y:S01]  /*1e90*/  IMAD R13, R10, UR4, R13 ;  /* 0x000000040a0d7c24 */ /* 0x000fe2000f8e020d */
[----:B------:R-:W-:-:S03]  /*1ea0*/  IADD3 R19, P0, PT, RZ, -R12, RZ ;  /* 0x8000000cff137210 */ /* 0x000fc60007f1e0ff */
[----:B------:R-:W-:Y:S02]  /*1eb0*/  IMAD R13, R11, R8, R13 ;  /* 0x000000080b0d7224 */ /* 0x000fe400078e020d */
[----:B------:R-:W-:-:S04]  /*1ec0*/  IMAD.HI.U32 R12, R10, R19, RZ ;  /* 0x000000130a0c7227 */ /* 0x000fc800078e00ff */
[----:B------:R-:W-:Y:S02]  /*1ed0*/  IMAD.X R21, RZ, RZ, ~R13, P0 ;  /* 0x000000ffff157224 */ /* 0x000fe400000e0e0d */
[----:B------:R-:W-:Y:S02]  /*1ee0*/  IMAD.MOV.U32 R13, RZ, RZ, R10 ;  /* 0x000000ffff0d7224 */ /* 0x000fe400078e000a */
[-C--:B------:R-:W-:Y:S02]  /*1ef0*/  IMAD R17, R11, R21.reuse, RZ ;  /* 0x000000150b117224 */ /* 0x080fe400078e02ff */
[----:B------:R-:W-:-:S04]  /*1f00*/  IMAD.WIDE.U32 R12, P0, R10, R21, R12 ;  /* 0x000000150a0c7225 */ /* 0x000fc8000780000c */
[----:B------:R-:W-:-:S04]  /*1f10*/  IMAD.HI.U32 R21, R11, R21, RZ ;  /* 0x000000150b157227 */ /* 0x000fc800078e00ff */
[----:B------:R-:W-:-:S05]  /*1f20*/  IMAD.HI.U32 R12, P1, R11, R19, R12 ;  /* 0x000000130b0c7227 */ /* 0x000fca000782000c */
[----:B------:R-:W-:Y:S01]  /*1f30*/  IADD3 R13, P2, PT, R17, R12, RZ ;  /* 0x0000000c110d7210 */ /* 0x000fe20007f5e0ff */
[----:B------:R-:W-:-:S04]  /*1f40*/  IMAD.X R12, R21, 0x1, R11, P0 ;  /* 0x00000001150c7824 */ /* 0x000fc800000e060b */
[----:B------:R-:W-:Y:S01]  /*1f50*/  IMAD.WIDE.U32 R10, R13, R8, RZ ;  /* 0x000000080d0a7225 */ /* 0x000fe200078e00ff */
[----:B------:R-:W-:-:S03]  /*1f60*/  IADD3.X R17, PT, PT, RZ, RZ, R12, P2, P1 ;  /* 0x000000ffff117210 */ /* 0x000fc600017e240c */
[----:B------:R-:W-:Y:S01]  /*1f70*/  IMAD R11, R13, UR4, R11 ;  /* 0x000000040d0b7c24 */ /* 0x000fe2000f8e020b */
[----:B------:R-:W-:-:S03]  /*1f80*/  IADD3 R19, P0, PT, RZ, -R10, RZ ;  /* 0x8000000aff137210 */ /* 0x000fc60007f1e0ff */
[----:B------:R-:W-:Y:S02]  /*1f90*/  IMAD R11, R17, R8, R11 ;  /* 0x00000008110b7224 */ /* 0x000fe400078e020b */
[----:B------:R-:W-:-:S03]  /*1fa0*/  IMAD.HI.U32 R12, R13, R19, RZ ;  /* 0x000000130d0c7227 */ /* 0x000fc600078e00ff */
[----:B------:R-:W-:-:S05]  /*1fb0*/  IADD3.X R10, PT, PT, RZ, ~R11, RZ, P0, !PT ;  /* 0x8000000bff0a7210 */ /* 0x000fca00007fe4ff */
[----:B------:R-:W-:-:S04]  /*1fc0*/  IMAD.WIDE.U32 R12, P0, R13, R10, R12 ;  /* 0x0000000a0d0c7225 */ /* 0x000fc8000780000c */
[C---:B------:R-:W-:Y:S02]  /*1fd0*/  IMAD R11, R17.reuse, R10, RZ ;  /* 0x0000000a110b7224 */ /* 0x040fe400078e02ff */
[----:B------:R-:W-:-:S04]  /*1fe0*/  IMAD.HI.U32 R12, P1, R17, R19, R12 ;  /* 0x00000013110c7227 */ /* 0x000fc8000782000c */
[----:B------:R-:W-:Y:S01]  /*1ff0*/  IMAD.HI.U32 R10, R17, R10, RZ ;  /* 0x0000000a110a7227 */ /* 0x000fe200078e00ff */
[----:B------:R-:W-:-:S03]  /*2000*/  IADD3 R12, P2, PT, R11, R12, RZ ;  /* 0x0000000c0b0c7210 */ /* 0x000fc60007f5e0ff */
[----:B------:R-:W-:Y:S02]  /*2010*/  IMAD.X R17, R10, 0x1, R17, P0 ;  /* 0x000000010a117824 */ /* 0x000fe400000e0611 */
[----:B------:R-:W-:-:S03]  /*2020*/  IMAD.HI.U32 R10, R12, R9, RZ ;  /* 0x000000090c0a7227 */ /* 0x000fc600078e00ff */
[----:B------:R-:W-:Y:S01]  /*2030*/  IADD3.X R16, PT, PT, RZ, RZ, R17, P2, P1 ;  /* 0x000000ffff107210 */ /* 0x000fe200017e2411 */
[----:B------:R-:W-:Y:S02]  /*2040*/  IMAD.MOV.U32 R11, RZ, RZ, RZ ;  /* 0x000000ffff0b7224 */ /* 0x000fe400078e00ff */
[----:B------:R-:W-:-:S04]  /*2050*/  IMAD.WIDE.U32 R10, R12, R15, R10 ;  /* 0x0000000f0c0a7225 */ /* 0x000fc800078e000a */
[C---:B------:R-:W-:Y:S02]  /*2060*/  IMAD R13, R16.reuse, R15, RZ ;  /* 0x0000000f100d7224 */ /* 0x040fe400078e02ff */
[----:B------:R-:W-:-:S04]  /*2070*/  IMAD.HI.U32 R10, P0, R16, R9, R10 ;  /* 0x00000009100a7227 */ /* 0x000fc8000780000a */
[----:B------:R-:W-:Y:S01]  /*2080*/  IMAD.HI.U32 R12, R16, R15, RZ ;  /* 0x0000000f100c7227 */ /* 0x000fe200078e00ff */
[----:B------:R-:W-:-:S03]  /*2090*/  IADD3 R13, P1, PT, R13, R10, RZ ;  /* 0x0000000a0d0d7210 */ /* 0x000fc60007f3e0ff */
[----:B------:R-:W-:Y:S02]  /*20a0*/  IMAD.X R12, RZ, RZ, R12, P0 ;  /* 0x000000ffff0c7224 */ /* 0x000fe400000e060c */
[----:B------:R-:W-:-:S04]  /*20b0*/  IMAD.WIDE.U32 R10, R13, R8, RZ ;  /* 0x000000080d0a7225 */ /* 0x000fc800078e00ff */
[----:B------:R-:W-:Y:S01]  /*20c0*/  IMAD.X R17, RZ, RZ, R12, P1 ;  /* 0x000000ffff117224 */ /* 0x000fe200008e060c */
[----:B------:R-:W-:Y:S01]  /*20d0*/  IADD3 R19, P1, PT, -R10, R9, RZ ;  /* 0x000000090a137210 */ /* 0x000fe20007f3e1ff */
[----:B------:R-:W-:-:S03]  /*20e0*/  IMAD R11, R13, UR4, R11 ;  /* 0x000000040d0b7c24 */ /* 0x000fc6000f8e020b */
[-C--:B------:R-:W-:Y:S01]  /*20f0*/  ISETP.GE.U32.AND P0, PT, R19, R8.reuse, PT ;  /* 0x000000081300720c */ /* 0x080fe20003f06070 */
[----:B------:R-:W-:-:S04]  /*2100*/  IMAD R10, R17, R8, R11 ;  /* 0x00000008110a7224 */ /* 0x000fc800078e020b */
[----:B------:R-:W-:Y:S01]  /*2110*/  IMAD.X R16, R15, 0x1, ~R10, P1 ;  /* 0x000000010f107824 */ /* 0x000fe200008e0e0a */
[----:B------:R-:W-:Y:S01]  /*2120*/  IADD3 R10, P2, PT, R13, 0x1, RZ ;  /* 0x000000010d0a7810 */ /* 0x000fe20007f5e0ff */
[----:B------:R-:W-:Y:S01]  /*2130*/  IMAD.MOV.U32 R15, RZ, RZ, 0x0 ;  /* 0x00000000ff0f7424 */ /* 0x000fe200078e00ff */
[-C--:B------:R-:W-:Y:S02]  /*2140*/  IADD3 R9, P1, PT, -R8, R19.reuse, RZ ;  /* 0x0000001308097210 */ /* 0x080fe40007f3e1ff */
[C---:B------:R-:W-:Y:S01]  /*2150*/  ISETP.GE.U32.AND.EX P0, PT, R16.reuse, UR4, PT, P0 ;  /* 0x0000000410007c0c */ /* 0x040fe2000bf06100 */
[----:B------:R-:W-:Y:S01]  /*2160*/  IMAD.X R12, RZ, RZ, R17, P2 ;  /* 0x000000ffff0c7224 */ /* 0x000fe200010e0611 */
[----:B------:R-:W-:Y:S02]  /*2170*/  IADD3.X R11, PT, PT, R16, ~UR4, RZ, P1, !PT ;  /* 0x80000004100b7c10 */ /* 0x000fe40008ffe4ff */
[----:B------:R-:W-:Y:S02]  /*2180*/  SEL R9, R9, R19, P0 ;  /* 0x0000001309097207 */ /* 0x000fe40000000000 */
[----:B------:R-:W-:-:S02]  /*2190*/  SEL R13, R10, R13, P0 ;  /* 0x0000000d0a0d7207 */ /* 0x000fc40000000000 */
[----:B------:R-:W-:Y:S02]  /*21a0*/  SEL R11, R11, R16, P0 ;  /* 0x000000100b0b7207 */ /* 0x000fe40000000000 */
[----:B------:R-:W-:Y:S02]  /*21b0*/  SEL R12, R12, R17, P0 ;  /* 0x000000110c0c7207 */ /* 0x000fe40000000000 */
[----:B------:R-:W-:Y:S02]  /*21c0*/  ISETP.GE.U32.AND P0, PT, R9, R8, PT ;  /* 0x000000080900720c */ /* 0x000fe40003f06070 */
[----:B------:R-:W-:Y:S02]  /*21d0*/  IADD3 R10, P2, PT, R13, 0x1, RZ ;  /* 0x000000010d0a7810 */ /* 0x000fe40007f5e0ff */
[----:B------:R-:W-:Y:S02]  /*21e0*/  ISETP.GE.U32.AND.EX P0, PT, R11, UR4, PT, P0 ;  /* 0x000000040b007c0c */ /* 0x000fe4000bf06100 */
[----:B------:R-:W-:Y:S01]  /*21f0*/  ISETP.NE.U32.AND P1, PT, R8, RZ, PT ;  /* 0x000000ff0800720c */ /* 0x000fe20003f25070 */
[----:B------:R-:W-:Y:S01]  /*2200*/  IMAD.X R11, RZ, RZ, R12, P2 ;  /* 0x000000ffff0b7224 */ /* 0x000fe200010e060c */
[----:B------:R-:W-:-:S02]  /*2210*/  SEL R10, R10, R13, P0 ;  /* 0x0000000d0a0a7207 */ /* 0x000fc40000000000 */
[----:B------:R-:W-:Y:S02]  /*2220*/  ISETP.NE.AND.EX P1, PT, RZ, UR4, PT, P1 ;  /* 0x00000004ff007c0c */ /* 0x000fe4000bf25310 */
[----:B------:R-:W-:Y:S02]  /*2230*/  SEL R11, R11, R12, P0 ;  /* 0x0000000c0b0b7207 */ /* 0x000fe40000000000 */
[----:B------:R-:W-:Y:S02]  /*2240*/  SEL R10, R10, 0xffffffff, P1 ;  /* 0xffffffff0a0a7807 */ /* 0x000fe40000800000 */
[----:B------:R-:W-:Y:S01]  /*2250*/  SEL R11, R11, 0xffffffff, P1 ;  /* 0xffffffff0b0b7807 */ /* 0x000fe20000800000 */
[----:B------:R-:W-:Y:S06]  /*2260*/  RET.REL.NODEC R14 `(_ZN3cub18CUB_300001_SM_10006detail9transform16transform_kernelINS2_10policy_hubILb0EN4cuda3std3__45tupleIJN6thrust24THRUST_300001_SM_1000_NS6detail15normal_iteratorINSA_10device_ptrIiEEEESF_EEEE10policy1000ElNS7_10multipliesIiEESF_JPiSL_EEEvT0_iT1_T2_DpNS2_10kernel_argIT3_EE) ;  /* 0xffffffdc0e647950 */ /* 0x000fec0003c3ffff */
.L_x_745:
        /* <DEDUP_REMOVED lines=9> */
.L_x_776:


//--------------------- .text._ZN3cub18CUB_300001_SM_10006detail9transform16transform_kernelINS2_10policy_hubILb0EN4cuda3std3__45tupleIJN6thrust24THRUST_300001_SM_1000_NS6detail15normal_iteratorINSA_10device_ptrIiEEEESF_EEEE10policy1000EiNS7_10multipliesIiEESF_JPiSL_EEEvT0_iT1_T2_DpNS2_10kernel_argIT3_EE --------------------------
	.section	.text._ZN3cub18CUB_300001_SM_10006detail9transform16transform_kernelINS2_10policy_hubILb0EN4cuda3std3__45tupleIJN6thrust24THRUST_300001_SM_1000_NS6detail15normal_iteratorINSA_10device_ptrIiEEEESF_EEEE10policy1000EiNS7_10multipliesIiEESF_JPiSL_EEEvT0_iT1_T2_DpNS2_10kernel_argIT3_EE,"ax",@progbits
	.align	128
        .global         _ZN3cub18CUB_300001_SM_10006detail9transform16transform_kernelINS2_10policy_hubILb0EN4cuda3std3__45tupleIJN6thrust24THRUST_300001_SM_1000_NS6detail15normal_iteratorINSA_10device_ptrIiEEEESF_EEEE10policy1000EiNS7_10multipliesIiEESF_JPiSL_EEEvT0_iT1_T2_DpNS2_10kernel_argIT3_EE
        .type           _ZN3cub18CUB_300001_SM_10006detail9transform16transform_kernelINS2_10policy_hubILb0EN4cuda3std3__45tupleIJN6thrust24THRUST_300001_SM_1000_NS6detail15normal_iteratorINSA_10device_ptrIiEEEESF_EEEE10policy1000EiNS7_10multipliesIiEESF_JPiSL_EEEvT0_iT1_T2_DpNS2_10kernel_argIT3_EE,@function
        .size           _ZN3cub18CUB_300001_SM_10006detail9transform16transform_kernelINS2_10policy_hubILb0EN4cuda3std3__45tupleIJN6thrust24THRUST_300001_SM_1000_NS6detail15normal_iteratorINSA_10device_ptrIiEEEESF_EEEE10policy1000EiNS7_10multipliesIiEESF_JPiSL_EEEvT0_iT1_T2_DpNS2_10kernel_argIT3_EE,(.L_x_777 - _ZN3cub18CUB_300001_SM_10006detail9transform16transform_kernelINS2_10policy_hubILb0EN4cuda3std3__45tupleIJN6thrust24THRUST_300001_SM_1000_NS6detail15normal_iteratorINSA_10device_ptrIiEEEESF_EEEE10policy1000EiNS7_10multipliesIiEESF_JPiSL_EEEvT0_iT1_T2_DpNS2_10kernel_argIT3_EE)
        .other          _ZN3cub18CUB_300001_SM_10006detail9transform16transform_kernelINS2_10policy_hubILb0EN4cuda3std3__45tupleIJN6thrust24THRUST_300001_SM_1000_NS6detail15normal_iteratorINSA_10device_ptrIiEEEESF_EEEE10policy1000EiNS7_10multipliesIiEESF_JPiSL_EEEvT0_iT1_T2_DpNS2_10kernel_argIT3_EE,@"STO_CUDA_ENTRY STV_DEFAULT"
_ZN3cub18CUB_300001_SM_10006detail9transform16transform_kernelINS2_10policy_hubILb0EN4cuda3std3__45tupleIJN6thrust24THRUST_300001_SM_1000_NS6detail15normal_iteratorINSA_10device_ptrIiEEEESF_EEEE10policy1000EiNS7_10multipliesIiEESF_JPiSL_EEEvT0_iT1_T2_DpNS2_10kernel_argIT3_EE:
.text._ZN3cub18CUB_300001_SM_10006detail9transform16transform_kernelINS2_10policy_hubILb0EN4cuda3std3__45tupleIJN6thrust24THRUST_300001_SM_1000_NS6detail15normal_iteratorINSA_10device_ptrIiEEEESF_EEEE10policy1000EiNS7_10multipliesIiEESF_JPiSL_EEEvT0_iT1_T2_DpNS2_10kernel_argIT3_EE:
[----:B------:R-:W-:Y:S08]  /*0000*/  LDC R1, c[0x0][0x37c] ;  /* 0x0000df00ff017b82 */ /* 0x000ff00000000800 */
[----:B------:R-:W1:Y:S01]  /*0010*/  S2UR UR5, SR_CTAID.X ;  /* 0x00000000000579c3 */ /* 0x000e620000002500 */
[----:B------:R-:W2:Y:S01]  /*0020*/  LDCU UR7, c[0x0][0x370] ;  /* 0x00006e00ff0777ac */ /* 0x000ea20008000800 */
[----:B------:R-:W3:Y:S01]  /*0030*/  LDCU.64 UR16, c[0x0][0x380] ;  /* 0x00007000ff1077ac */ /* 0x000ee20008000a00 */
[----:B------:R-:W4:Y:S01]  /*0040*/  LDCU.64 UR20, c[0x0][0x358] ;  /* 0x00006b00ff1477ac */ /* 0x000f220008000a00 */
[----:B---3--:R-:W-:-:S02]  /*0050*/  USHF.L.U32 UR24, UR17, 0x7, URZ ;  /* 0x0000000711187899 */ /* 0x008fc400080006ff */
[----:B-1----:R-:W-:Y:S02]  /*0060*/  UIADD3 UR4, UPT, UPT, UR5, 0x2, URZ ;  /* 0x0000000205047890 */ /* 0x002fe4000fffe0ff */
[----:B------:R-:W-:Y:S02]  /*0070*/  UIMAD UR22, UR24, UR5, URZ ;  /* 0x00000005181672a4 */ /* 0x000fe4000f8e02ff */
[----:B--2---:R-:W-:Y:S02]  /*0080*/  UISETP.GE.U32.AND UP0, UPT, UR4, UR7, UPT ;  /* 0x000000070400728c */ /* 0x004fe4000bf06070 */
[----:B------:R-:W-:Y:S02]  /*0090*/  UIADD3 UR6, UPT, UPT, -UR22, UR16, URZ ;  /* 0x0000001016067290 */ /* 0x000fe4000fffe1ff */
[----:B------:R-:W-:Y:S02]  /*00a0*/  UISETP.EQ.OR UP0, UPT, UR5, URZ, UP0 ;  /* 0x000000ff0500728c */ /* 0x000fe40008702670 */
[----:B------:R-:W-:-:S04]  /*00b0*/  UISETP.LT.AND UP1, UPT, UR24, UR6, UPT ;  /* 0x000000061800728c */ /* 0x000fc8000bf21270 */
[----:B------:R-:W-:-:S03]  /*00c0*/  USEL UR23, UR24, UR6, UP1 ;  /* 0x0000000618177287 */ /* 0x000fc60008800000 */
[----:B----4-:R-:W-:Y:S09]  /*00d0*/  BRA.U UP0, `(.L_x_746) ;  /* 0x0000000100dc7547 */ /* 0x010ff2000b800000 */
        /* <DEDUP_REMOVED lines=20> */
[----:B------:R-:W-:Y:S02]  /*0220*/  ULOP3.LUT UR13, UR13, 0xfffffff0, URZ, 0xc0, !UPT ;  /* 0xfffffff00d0d7892 */ /* 0x000fe4000f8ec0ff */
[----:B------:R-:W-:Y:S02]  /*0230*/  ULOP3.LUT UR12, UR12, 0xfffffff0, URZ, 0xc0, !UPT ;  /* 0xfffffff00c0c7892 */ /* 0x000fe4000f8ec0ff */
[----:B------:R-:W-:Y:S02]  /*0240*/  ULEA UR14, UR16, UR14, 0x18 ;  /* 0x0000000e100e7291 */ /* 0x000fe4000f8ec0ff */
[----:B------:R-:W-:Y:S01]  /*0250*/  USHF.R.U32.HI UR7, URZ, 0x4, UR13 ;  /* 0x00000004ff077899 */ /* 0x000fe2000801160d */
        /* <DEDUP_REMOVED lines=8> */
[----:B------:R-:W-:-:S02]  /*02e0*/  UIADD3 UR13, UPT, UPT, UR13, UR12, URZ ;  /* 0x0000000c0d0d7290 */ /* 0x000fc4000fffe0ff */
[----:B------:R-:W-:Y:S02]  /*02f0*/  ULEA UR16, UR17, UR14, 0x9 ;  /* 0x0000000e11107291 */ /* 0x000fe4000f8e48ff */
[----:B------:R-:W-:Y:S02]  /*0300*/  USHF.R.U32.HI UR12, URZ, 0x4, UR12 ;  /* 0x00000004ff0c7899 */ /* 0x000fe4000801160c */
[----:B----4-:R-:W-:Y:S01]  /*0310*/  UIMAD.WIDE UR4, UR22, 0x4, UR4 ;  /* 0x00000004160478a5 */ /* 0x010fe2000f8e0204 */
[----:B------:R-:W-:Y:S01]  /*0320*/  IMAD.U32 R0, RZ, RZ, UR13 ;  /* 0x0000000dff007e24 */ /* 0x000fe2000f8e00ff */
[----:B------:R-:W-:Y:S02]  /*0330*/  UPRMT UR7, UR7, 0x5410, URZ ;  /* 0x0000541007077896 */ /* 0x000fe400080000ff */
[----:B--2---:R-:W-:Y:S02]  /*0340*/  UIMAD.WIDE UR8, UR22, 0x4, UR8 ;  /* 0x00000004160878a5 */ /* 0x004fe4000f8e0208 */
[----:B------:R-:W-:-:S02]  /*0350*/  UIADD3 UR18, UPT, UPT, UR16, 0x80, URZ ;  /* 0x0000008010127890 */ /* 0x000fc4000fffe0ff */
[----:B------:R-:W-:Y:S01]  /*0360*/  UPRMT UR12, UR12, 0x5410, URZ ;  /* 0x000054100c0c7896 */ /* 0x000fe200080000ff */
[----:B------:R-:W-:Y:S02]  /*0370*/  UMOV UR19, UR15 ;  /* 0x0000000f00137c82 */ /* 0x000fe40008000000 */
[----:B---3--:R1:W-:Y:S06]  /*0380*/  UBLKCP.S.G [UR14], [UR4], UR7 ;  /* 0x0000000e040073ba */ /* 0x0083ec0008000207 */
[----:B------:R1:W-:Y:S01]  /*0390*/  UBLKCP.S.G [UR18], [UR8], UR12 ;  /* 0x00000012080073ba */ /* 0x0003e2000800020c */
[----:B------:R1:W-:Y:S01]  /*03a0*/  SYNCS.ARRIVE.TRANS64 RZ, [UR15], R0 ;  /* 0x00000000ffff79a7 */ /* 0x0003e2000800000f */
[----:B------:R-:W-:Y:S01]  /*03b0*/  NOP ;  /* 0x0000000000007918 */ /* 0x000fe20000000000 */
.L_x_748:
[----:B-1----:R-:W-:Y:S05]  /*03c0*/  BSYNC.RECONVERGENT B0 ;  /* 0x0000000000007941 */ /* 0x002fea0003800200 */
.L_x_747:
[----:B------:R-:W1:Y:S08]  /*03d0*/  S2UR UR5, SR_CgaCtaId ;  /* 0x00000000000579c3 */ /* 0x000e700000008800 */
[----:B------:R-:W-:Y:S01]  /*03e0*/  BAR.SYNC.DEFER_BLOCKING 0x0 ;  /* 0x0000000000007b1d */ /* 0x000fe20000010000 */
[----:B------:R-:W-:-:S05]  /*03f0*/  SHF.L.U32 R0, RZ, 0x1f, RZ ;  /* 0x0000001fff007819 */ /* 0x000fca00000006ff */
[----:B------:R-:W-:Y:S02]  /*0400*/  UMOV UR4, 0x400 ;  /* 0x0000040000047882 */ /* 0x000fe40000000000 */
[----:B-1----:R-:W-:-:S12]  /*0410*/  ULEA UR4, UR5, UR4, 0x18 ;  /* 0x0000000405047291 */ /* 0x002fd8000f8ec0ff */
.L_x_749:
[----:B------:R-:W1:Y:S02]  /*0420*/  SYNCS.PHASECHK.TRANS64.TRYWAIT P0, [UR4], R0 ;  /* 0x00000000ff0075a7 */ /* 0x000e640008001104 */
[----:B-1----:R-:W-:Y:S05]  /*0430*/  @!P0 BRA `(.L_x_749) ;  /* 0xfffffffc00f88947 */ /* 0x002fea000383ffff */
[----:B------:R-:W-:Y:S05]  /*0440*/  BRA `(.L_x_750) ;  /* 0x0000001400687947 */ /* 0x000fea0003800000 */
.L_x_746:
[----:B------:R-:W1:Y:S01]  /*0450*/  S2R R2, SR_TID.Y ;  /* 0x0000000000027919 */ /* 0x000e620000002200 */
[----:B------:R-:W2:Y:S01]  /*0460*/  LDCU UR10, c[0x0][0x360] ;  /* 0x00006c00ff0a77ac */ /* 0x000ea20008000800 */
[----:B------:R-:W-:Y:S01]  /*0470*/  BSSY.RECONVERGENT B0, `(.L_x_751) ;  /* 0x00000b1000007945 */ /* 0x000fe20003800200 */
[----:B------:R-:W1:Y:S01]  /*0480*/  S2R R3, SR_TID.Z ;  /* 0x0000000000037919 */ /* 0x000e620000002300 */
[----:B------:R-:W2:Y:S01]  /*0490*/  LDCU UR11, c[0x0][0x364] ;  /* 0x00006c80ff0b77ac */ /* 0x000ea20008000800 */
[----:B------:R-:W3:Y:S01]  /*04a0*/  LDC R0, c[0x0][0x368] ;  /* 0x0000da00ff007b82 */ /* 0x000ee20000000800 */
[----:B------:R-:W4:Y:S01]  /*04b0*/  S2R R5, SR_TID.X ;  /* 0x0000000000057919 */ /* 0x000f220000002100 */
[----:B------:R-:W-:Y:S02]  /*04c0*/  USHF.L.U32 UR4, UR23, 0x2, URZ ;  /* 0x0000000217047899 */ /* 0x000fe400080006ff */
[----:B------:R-:W-:Y:S02]  /*04d0*/  USHF.R.S32.HI UR12, URZ, 0x1f, UR22 ;  /* 0x0000001fff0c7899 */ /* 0x000fe40008011416 */
[----:B------:R-:W-:-:S04]  /*04e0*/  USHF.R.S32.HI UR5, URZ, 0x1f, UR4 ;  /* 0x0000001fff057899 */ /* 0x000fc80008011404 */
[----:B------:R-:W-:Y:S02]  /*04f0*/  USHF.R.U32.HI UR13, URZ, 0x2, UR5 ;  /* 0x00000002ff0d7899 */ /* 0x000fe40008011605 */
[----:B------:R-:W-:Y:S02]  /*0500*/  USHF.R.U64 UR7, UR4, 0x2, UR5 ;  /* 0x0000000204077899 */ /* 0x000fe40008001205 */
[----:B--2---:R-:W-:Y:S02]  /*0510*/  UIMAD UR4, UR10, UR11, URZ ;  /* 0x0000000b0a0472a4 */ /* 0x004fe4000f8e02ff */
[----:B-1----:R-:W-:Y:S02]  /*0520*/  IMAD R2, R3, UR11, R2 ;  /* 0x0000000b03027c24 */ /* 0x002fe4000f8e0202 */
[----:B------:R-:W-:Y:S02]  /*0530*/  IMAD.U32 R3, RZ, RZ, UR13 ;  /* 0x0000000dff037e24 */ /* 0x000fe4000f8e00ff */
[----:B----4-:R-:W-:-:S02]  /*0540*/  IMAD R2, R2, UR10, R5 ;  /* 0x0000000a02027c24 */ /* 0x010fc4000f8e0205 */
[----:B---3--:R-:W-:Y:S01]  /*0550*/  IMAD R5, R0, UR4, RZ ;  /* 0x0000000400057c24 */ /* 0x008fe2000f8e02ff */
[----:B------:R-:W-:Y:S02]  /*0560*/  UMOV UR4, URZ ;  /* 0x000000ff00047c82 */ /* 0x000fe40008000000 */
[----:B------:R-:W-:-:S04]  /*0570*/  ISETP.LT.U32.AND P0, PT, R2, UR7, PT ;  /* 0x0000000702007c0c */ /* 0x000fc8000bf01070 */
[----:B------:R-:W-:Y:S01]  /*0580*/  ISETP.GT.U32.AND.EX P0, PT, R3, RZ, PT, P0 ;  /* 0x000000ff0300720c */ /* 0x000fe20003f04100 */
[----:B------:R-:W-:-:S12]  /*0590*/  IMAD.MOV.U32 R3, RZ, RZ, RZ ;  /* 0x000000ffff037224 */ /* 0x000fd800078e00ff */
[----:B------:R-:W-:Y:S05]  /*05a0*/  @!P0 BRA `(.L_x_752) ;  /* 0x0000000800748947 */ /* 0x000fea0003800000 */
[----:B------:R-:W-:Y:S01]  /*05b0*/  IMAD.IADD R7, R5, 0x1, R2 ;  /* 0x0000000105077824 */ /* 0x000fe200078e0202 */
[----:B------:R-:W-:Y:S01]  /*05c0*/  MOV R6, UR7 ;  /* 0x0000000700067c02 */ /* 0x000fe20008000f00 */
[----:B------:R-:W-:Y:S01]  /*05d0*/  IMAD.U32 R4, RZ, RZ, UR13 ;  /* 0x0000000dff047e24 */ /* 0x000fe2000f8e00ff */
[----:B------:R-:W-:Y:S01]  /*05e0*/  BSSY.RECONVERGENT B1, `(.L_x_753) ;  /* 0x0000029000017945 */ /* 0x000fe20003800200 */
[----:B------:R-:W-:Y:S01]  /*05f0*/  IMAD.U32 R8, RZ, RZ, UR13 ;  /* 0x0000000dff087e24 */ /* 0x000fe2000f8e00ff */
[C---:B------:R-:W-:Y:S01]  /*0600*/  ISETP.LT.U32.AND P1, PT, R7.reuse, UR7, PT ;  /* 0x0000000707007c0c */ /* 0x040fe2000bf21070 */
[----:B------:R-:W-:Y:S01]  /*0610*/  IMAD.MOV.U32 R9, RZ, RZ, -0x1 ;  /* 0xffffffffff097424 */ /* 0x000fe200078e00ff */
[----:B------:R-:W-:Y:S02]  /*0620*/  ISETP.LT.U32.AND P0, PT, R7, UR7, PT ;  /* 0x0000000707007c0c */ /* 0x000fe4000bf01070 */
[----:B------:R-:W-:Y:S02]  /*0630*/  ISETP.GT.U32.AND.EX P1, PT, R4, RZ, PT, P1 ;  /* 0x000000ff0400720c */ /* 0x000fe40003f24110 */
[----:B------:R-:W-:Y:S01]  /*0640*/  ISETP.GT.U32.AND.EX P0, PT, R8, RZ, PT, P0 ;  /* 0x000000ff0800720c */ /* 0x000fe20003f04100 */
[----:B------:R-:W-:Y:S01]  /*0650*/  IMAD.U32 R8, RZ, RZ, UR13 ;  /* 0x0000000dff087e24 */ /* 0x000fe2000f8e00ff */
[----:B------:R-:W-:-:S02]  /*0660*/  SEL R6, R6, R7, P1 ;  /* 0x0000000706067207 */ /* 0x000fc40000800000 */
[----:B------:R-:W-:Y:S02]  /*0670*/  SEL R4, RZ, 0x1, !P0 ;  /* 0x00000001ff047807 */ /* 0x000fe40004000000 */
        /* <DEDUP_REMOVED lines=13> */
[----:B------:R-:W-:-:S04]  /*0750*/  IMAD.HI.U32 R7, R7, R9, R6 ;  /* 0x0000000907077227 */ /* 0x000fc800078e0006 */
[----:B------:R-:W-:Y:S02]  /*0760*/  IMAD.MOV.U32 R9, RZ, RZ, RZ ;  /* 0x000000ffff097224 */ /* 0x000fe400078e00ff */
[----:B------:R-:W-:-:S04]  /*0770*/  IMAD.HI.U32 R7, R7, R12, RZ ;  /* 0x0000000c07077227 */ /* 0x000fc800078e00ff */
[----:B------:R-:W-:-:S04]  /*0780*/  IMAD.MOV R10, RZ, RZ, -R7 ;  /* 0x000000ffff0a7224 */ /* 0x000fc800078e0a07 */
[----:B------:R-:W-:-:S05]  /*0790*/  IMAD R10, R5, R10, R12 ;  /* 0x0000000a050a7224 */ /* 0x000fca00078e020c */
[----:B------:R-:W-:-:S13]  /*07a0*/  ISETP.GE.U32.AND P0, PT, R10, R5, PT ;  /* 0x000000050a00720c */ /* 0x000fda0003f06070 */
[----:B------:R-:W-:Y:S01]  /*07b0*/  @P0 IADD3 R10, PT, PT, -R5, R10, RZ ;  /* 0x0000000a050a0210 */ /* 0x000fe20007ffe1ff */
[----:B------:R-:W-:-:S03]  /*07c0*/  @P0 VIADD R7, R7, 0x1 ;  /* 0x0000000107070836 */ /* 0x000fc60000000000 */
[----:B------:R-:W-:-:S13]  /*07d0*/  ISETP.GE.U32.AND P1, PT, R10, R5, PT ;  /* 0x000000050a00720c */ /* 0x000fda0003f26070 */
[----:B------:R-:W-:Y:S01]  /*07e0*/  @P1 VIADD R7, R7, 0x1 ;  /* 0x0000000107071836 */ /* 0x000fe20000000000 */
[----:B------:R-:W-:-:S05]  /*07f0*/  @!P2 LOP3.LUT R7, RZ, R5, RZ, 0x33, !PT ;  /* 0x00000005ff07a212 */ /* 0x000fca00078e33ff */
[----:B------:R-:W-:Y:S01]  /*0800*/  IMAD.MOV.U32 R8, RZ, RZ, R7 ;  /* 0x000000ffff087224 */ /* 0x000fe200078e0007 */
[----:B------:R-:W-:Y:S06]  /*0810*/  BRA `(.L_x_755) ;  /* 0x0000000000147947 */ /* 0x000fec0003800000 */
.L_x_754:
[----:B------:R-:W-:Y:S01]  /*0820*/  IMAD.MOV.U32 R9, RZ, RZ, R12 ;  /* 0x000000ffff097224 */ /* 0x000fe200078e000c */
[----:B------:R-:W-:-:S07]  /*0830*/  MOV R8, 0x850 ;  /* 0x0000085000087802 */ /* 0x000fce0000000f00 */
[----:B------:R-:W-:Y:S05]  /*0840*/  CALL.REL.NOINC `($__internal_1_$__cuda_sm20_div_u64) ;  /* 0x0000001400747944 */ /* 0x000fea0003c00000 */
[----:B------:R-:W-:Y:S01]  /*0850*/  IMAD.MOV.U32 R8, RZ, RZ, R6 ;  /* 0x000000ffff087224 */ /* 0x000fe200078e0006 */
[----:B------:R-:W-:-:S07]  /*0860*/  MOV R9, R7 ;  /* 0x0000000700097202 */ /* 0x000fce0000000f00 */
.L_x_755:
[----:B------:R-:W-:Y:S05]  /*0870*/  BSYNC.RECONVERGENT B1 ;  /* 0x0000000000017941 */ /* 0x000fea0003800200 */
.L_x_753:
[----:B------:R-:W-:Y:S01]  /*0880*/  IADD3 R12, P0, PT, R8, R4, RZ ;  /* 0x00000004080c7210 */ /* 0x000fe20007f1e0ff */
[----:B------:R-:W1:Y:S01]  /*0890*/  LDC R6, c[0x0][0x3a0] ;  /* 0x0000e800ff067b82 */ /* 0x000e620000000800 */
[----:B------:R-:W-:Y:S01]  /*08a0*/  BSSY.RECONVERGENT B1, `(.L_x_756) ;  /* 0x0000030000017945 */ /* 0x000fe20003800200 */
[----:B------:R-:W-:Y:S01]  /*08b0*/  IMAD.MOV.U32 R27, RZ, RZ, R2 ;  /* 0x000000ffff1b7224 */ /* 0x000fe200078e0002 */
[C---:B------:R-:W-:Y:S01]  /*08c0*/  LOP3.LUT R4, R12.reuse, 0x3, RZ, 0xc0, !PT ;  /* 0x000000030c047812 */ /* 0x040fe200078ec0ff */
[----:B------:R-:W-:Y:S01]  /*08d0*/  IMAD.X R8, RZ, RZ, R9, P0 ;  /* 0x000000ffff087224 */ /* 0x000fe200000e0609 */
[----:B------:R-:W-:Y:S02]  /*08e0*/  ISETP.GE.U32.AND P0, PT, R12, 0x3, PT ;  /* 0x000000030c00780c */ /* 0x000fe40003f06070 */
[----:B------:R-:W-:Y:S01]  /*08f0*/  ISETP.NE.U32.AND P1, PT, R4, 0x3, PT ;  /* 0x000000030400780c */ /* 0x000fe20003f25070 */
[----:B------:R-:W-:Y:S01]  /*0900*/  IMAD.MOV.U32 R4, RZ, RZ, R3 ;  /* 0x000000ffff047224 */ /* 0x000fe200078e0003 */
[----:B------:R-:W-:-:S02]  /*0910*/  ISETP.GE.U32.AND.EX P0, PT, R8, RZ, PT, P0 ;  /* 0x000000ff0800720c */ /* 0x000fc40003f06100 */
[----:B------:R-:W-:Y:S02]  /*0920*/  ISETP.NE.AND.EX P1, PT, RZ, RZ, PT, P1 ;  /* 0x000000ffff00720c */ /* 0x000fe40003f25310 */
[----:B-1----:R-:W-:-:S11]  /*0930*/  SHF.R.S32.HI R11, RZ, 0x1f, R6 ;  /* 0x0000001fff0b7819 */ /* 0x002fd60000011406 */
[----:B------:R-:W-:Y:S05]  /*0940*/  @!P1 BRA `(.L_x_757) ;  /* 0x0000000000949947 */ /* 0x000fea0003800000 */
[----:B------:R-:W1:Y:S01]  /*0950*/  S2UR UR8, SR_CgaCtaId ;  /* 0x00000000000879c3 */ /* 0x000e620000008800 */
[----:B------:R-:W2:Y:S01]  /*0960*/  LDCU.64 UR14, c[0x0][0x398] ;  /* 0x00007300ff0e77ac */ /* 0x000ea20008000a00 */
[----:B------:R-:W-:Y:S02]  /*0970*/  VIADD R12, R12, 0x1 ;  /* 0x000000010c0c7836 */ /* 0x000fe40000000000 */
[----:B------:R-:W-:Y:S01]  /*0980*/  IMAD R8, R0, UR11, RZ ;  /* 0x0000000b00087c24 */ /* 0x000fe2000f8e02ff */
[----:B------:R-:W-:Y:S01]  /*0990*/  USHF.L.U32 UR5, UR22, 0x2, URZ ;  /* 0x0000000216057899 */ /* 0x000fe200080006ff */
[----:B------:R-:W-:Y:S01]  /*09a0*/  IMAD.MOV.U32 R27, RZ, RZ, R2 ;  /* 0x000000ffff1b7224 */ /* 0x000fe200078e0002 */
[----:B------:R-:W-:Y:S01]  /*09b0*/  USHF.L.U64.HI UR9, UR22, 0x2, UR12 ;  /* 0x0000000216097899 */ /* 0x000fe2000801020c */
[----:B------:R-:W-:Y:S01]  /*09c0*/  LOP3.LUT R12, R12, 0x3, RZ, 0xc0, !PT ;  /* 0x000000030c0c7812 */ /* 0x000fe200078ec0ff */
[----:B------:R-:W-:Y:S02]  /*09d0*/  IMAD R10, R8, UR10, RZ ;  /* 0x0000000a080a7c24 */ /* 0x000fe4000f8e02ff */
[----:B------:R-:W-:Y:S01]  /*09e0*/  LEA R7, P1, R2, UR5, 0x2 ;  /* 0x0000000502077c11 */ /* 0x000fe2000f8210ff */
[----:B------:R-:W-:-:S02]  /*09f0*/  UMOV UR5, 0x400 ;  /* 0x0000040000057882 */ /* 0x000fc40000000000 */
[----:B------:R-:W-:Y:S01]  /*0a00*/  UIADD3 UR5, UPT, UPT, UR5, 0x80, URZ ;  /* 0x0000008005057890 */ /* 0x000fe2000fffe0ff */
[----:B------:R-:W-:Y:S02]  /*0a10*/  LEA.HI.X R4, R2, UR9, R3, 0x2, P1 ;  /* 0x0000000902047c11 */ /* 0x000fe400088f1403 */
[----:B------:R-:W-:Y:S02]  /*0a20*/  IADD3 R12, P1, PT, RZ, -R12, RZ ;  /* 0x8000000cff0c7210 */ /* 0x000fe40007f3e0ff */
[----:B--2---:R-:W-:-:S03]  /*0a30*/  IADD3 R14, P2, P3, R7, UR14, R6 ;  /* 0x0000000e070e7c10 */ /* 0x004fc6000fb5e006 */
[----:B------:R-:W-:Y:S01]  /*0a40*/  IMAD.X R13, RZ, RZ, -0x1, P1 ;  /* 0xffffffffff0d7424 */ /* 0x000fe200008e06ff */
[----:B------:R-:W-:Y:S01]  /*0a50*/  IADD3.X R15, PT, PT, R4, UR15, R11, P2, P3 ;  /* 0x0000000f040f7c10 */ /* 0x000fe200097e640b */
[----:B-1----:R-:W-:Y:S01]  /*0a60*/  ULEA UR5, UR8, UR5, 0x18 ;  /* 0x0000000508057291 */ /* 0x002fe2000f8ec0ff */
[----:B------:R-:W-:-:S05]  /*0a70*/  MOV R4, R3 ;  /* 0x0000000300047202 */ /* 0x000fca0000000f00 */
[----:B------:R-:W-:-:S04]  /*0a80*/  VIADD R7, R6, UR5 ;  /* 0x0000000506077c36 */ /* 0x000fc80008000000 */
[----:B------:R-:W-:-:S07]  /*0a90*/  IMAD R7, R2, 0x4, R7 ;  /* 0x0000000402077824 */ /* 0x000fce00078e0207 */
.L_x_758:
        /* <DEDUP_REMOVED lines=13> */
[----:B------:R-:W-:-:S02]  /*0b70*/  ISETP.NE.AND.EX P1, PT, R13, RZ, PT, P1 ;  /* 0x000000ff0d00720c */ /* 0x000fc40003f25310 */
[----:B-1----:R-:W-:-:S11]  /*0b80*/  LEA R7, R10, R7, 0x2 ;  /* 0x000000070a077211 */ /* 0x002fd600078e10ff */
[----:B------:R-:W-:Y:S05]  /*0b90*/  @P1 BRA `(.L_x_758) ;  /* 0xfffffffc00c01947 */ /* 0x000fea000383ffff */
.L_x_757:
[----:B------:R-:W-:Y:S05]  /*0ba0*/  BSYNC.RECONVERGENT B1 ;  /* 0x0000000000017941 */ /* 0x000fea0003800200 */
.L_x_756:
[----:B------:R-:W-:Y:S05]  /*0bb0*/  @!P0 BRA `(.L_x_752) ;  /* 0x0000000000f08947 */ /* 0x000fea0003800000 */
[----:B------:R-:W1:Y:S01]  /*0bc0*/  LDCU.64 UR14, c[0x0][0x398] ;  /* 0x00007300ff0e77ac */ /* 0x000e620008000a00 */
[----:B------:R-:W2:Y:S01]  /*0bd0*/  S2UR UR9, SR_CgaCtaId ;  /* 0x00000000000979c3 */ /* 0x000ea20000008800 */
[----:B------:R-:W-:Y:S01]  /*0be0*/  IMAD.SHL.U32 R9, R5, 0x4, RZ ;  /* 0x0000000405097824 */ /* 0x000fe200078e00ff */
[----:B------:R-:W-:Y:S01]  /*0bf0*/  UMOV UR8, 0x400 ;  /* 0x0000040000087882 */ /* 0x000fe20000000000 */
[----:B------:R-:W-:Y:S01]  /*0c00*/  IMAD R21, R0, UR11, RZ ;  /* 0x0000000b00157c24 */ /* 0x000fe2000f8e02ff */
[----:B------:R-:W-:Y:S01]  /*0c10*/  UIADD3 UR8, UPT, UPT, UR8, 0x80, URZ ;  /* 0x0000008008087890 */ /* 0x000fe2000fffe0ff */
[----:B------:R-:W-:Y:S02]  /*0c20*/  UMOV UR5, URZ ;  /* 0x000000ff00057c82 */ /* 0x000fe40008000000 */
[----:B------:R-:W-:Y:S01]  /*0c30*/  IMAD R21, R21, UR10, RZ ;  /* 0x0000000a15157c24 */ /* 0x000fe2000f8e02ff */
[----:B-1----:R-:W-:Y:S01]  /*0c40*/  IADD3 R25, P0, PT, R6, UR14, RZ ;  /* 0x0000000e06197c10 */ /* 0x002fe2000ff1e0ff */
[----:B------:R-:W-:-:S03]  /*0c50*/  USHF.L.U64.HI UR14, UR22, 0x2, UR12 ;  /* 0x00000002160e7899 */ /* 0x000fc6000801020c */
[----:B------:R-:W-:Y:S01]  /*0c60*/  IADD3.X R7, PT, PT, R11, UR15, RZ, P0, !PT ;  /* 0x0000000f0b077c10 */ /* 0x000fe200087fe4ff */
[----:B------:R-:W-:Y:S02]  /*0c70*/  USHF.L.U32 UR15, UR22, 0x2, URZ ;  /* 0x00000002160f7899 */ /* 0x000fe400080006ff */
[C---:B------:R-:W-:Y:S01]  /*0c80*/  IADD3 R8, P0, PT, R27.reuse, UR22, RZ ;  /* 0x000000161b087c10 */ /* 0x040fe2000ff1e0ff */
[----:B--2---:R-:W-:Y:S01]  /*0c90*/  ULEA UR8, UR9, UR8, 0x18 ;  /* 0x0000000809087291 */ /* 0x004fe2000f8ec0ff */
[----:B------:R-:W-:Y:S02]  /*0ca0*/  SHF.R.U32.HI R11, RZ, 0x1e, R5 ;  /* 0x0000001eff0b7819 */ /* 0x000fe40000011605 */
[----:B------:R-:W-:Y:S01]  /*0cb0*/  IADD3.X R15, PT, PT, R4, UR12, RZ, P0, !PT ;  /* 0x0000000c040f7c10 */ /* 0x000fe200087fe4ff */
[----:B------:R-:W-:Y:S01]  /*0cc0*/  IMAD.SHL.U32 R14, R8, 0x4, RZ ;  /* 0x00000004080e7824 */ /* 0x000fe200078e00ff */
[----:B------:R-:W-:Y:S01]  /*0cd0*/  LEA R10, P0, R27, UR15, 0x2 ;  /* 0x0000000f1b0a7c11 */ /* 0x000fe2000f8010ff */
[----:B------:R-:W-:Y:S01]  /*0ce0*/  VIADD R6, R6, UR8 ;  /* 0x0000000806067c36 */ /* 0x000fe20008000000 */
[----:B------:R-:W-:-:S02]  /*0cf0*/  SHF.L.U64.HI R15, R8, 0x2, R15 ;  /* 0x00000002080f7819 */ /* 0x000fc4000001020f */
[C---:B------:R-:W-:Y:S01]  /*0d00*/  LEA.HI.X R12, R27.reuse, UR14, R4, 0x2, P0 ;  /* 0x0000000e1b0c7c11 */ /* 0x040fe200080f1404 */
[----:B------:R-:W-:Y:S01]  /*0d10*/  IMAD R8, R27, 0x4, R6 ;  /* 0x000000041b087824 */ /* 0x000fe200078e0206 */
[-C--:B------:R-:W-:Y:S01]  /*0d20*/  IADD3 R20, P1, PT, R9, R10.reuse, RZ ;  /* 0x0000000a09147210 */ /* 0x080fe20007f3e0ff */
[C---:B------:R-:W-:Y:S01]  /*0d30*/  IMAD.WIDE.U32 R14, R5.reuse, 0xc, R14 ;  /* 0x0000000c050e7825 */ /* 0x040fe200078e000e */
[----:B------:R-:W-:Y:S02]  /*0d40*/  LEA R13, P0, R5, R10, 0x3 ;  /* 0x0000000a050d7211 */ /* 0x000fe400078018ff */
[----:B------:R-:W-:Y:S01]  /*0d50*/  LEA R22, R21, R8, 0x2 ;  /* 0x0000000815167211 */ /* 0x000fe200078e10ff */
[----:B------:R-:W-:Y:S01]  /*0d60*/  IMAD.X R26, R11, 0x1, R12, P1 ;  /* 0x000000010b1a7824 */ /* 0x000fe200008e060c */
[----:B------:R-:W-:Y:S01]  /*0d70*/  LEA.HI.X R24, R5, R12, RZ, 0x3, P0 ;  /* 0x0000000c05187211 */ /* 0x000fe200000f1cff */
[----:B------:R-:W-:Y:S02]  /*0d80*/  VIADD R28, R15, UR5 ;  /* 0x000000050f1c7c36 */ /* 0x000fe40008000000 */
[----:B------:R-:W-:-:S02]  /*0d90*/  IMAD R23, R21, 0x8, R8 ;  /* 0x0000000815177824 */ /* 0x000fc400078e0208 */
[----:B------:R-:W-:-:S07]  /*0da0*/  IMAD R6, R21, 0xc, R8 ;  /* 0x0000000c15067824 */ /* 0x000fce00078e0208 */
.L_x_759:
[----:B------:R-:W-:-:S05]  /*0db0*/  IADD3 R18, P0, PT, R25, R10, RZ ;  /* 0x0000000a19127210 */ /* 0x000fca0007f1e0ff */
[----:B------:R-:W-:Y:S01]  /*0dc0*/  IMAD.X R19, R7, 0x1, R12, P0 ;  /* 0x0000000107137824 */ /* 0x000fe200000e060c */
[----:B------:R-:W-:-:S04]  /*0dd0*/  IADD3 R16, P0, PT, R25, R20, RZ ;  /* 0x0000001419107210 */ /* 0x000fc80007f1e0ff */
[----:B------:R-:W-:Y:S01]  /*0de0*/  @!PT LDS RZ, [RZ] ;  /* 0x00000000fffff984 */ /* 0x000fe20000000800 */
[----:B------:R-:W-:Y:S01]  /*0df0*/  @!PT LDS RZ, [RZ] ;  /* 0x00000000fffff984 */ /* 0x000fe20000000800 */
[----:B------:R-:W-:Y:S01]  /*0e00*/  @!PT LDS RZ, [RZ] ;  /* 0x00000000fffff984 */ /* 0x000fe20000000800 */
[----:B------:R1:W-:Y:S01]  /*0e10*/  LDGSTS.E [R8], desc[UR20][R18.64] ;  /* 0x0000000012087fae */ /* 0x0003e2000b9a1014 */
[----:B------:R-:W-:-:S05]  /*0e20*/  IMAD.X R17, R7, 0x1, R26, P0 ;  /* 0x0000000107117824 */ /* 0x000fca00000e061a */
[----:B------:R2:W-:Y:S01]  /*0e30*/  LDGSTS.E [R22], desc[UR20][R16.64] ;  /* 0x0000000010167fae */ /* 0x0005e2000b9a1014 */
[----:B-1----:R-:W-:Y:S01]  /*0e40*/  IMAD R8, R21, 0x10, R8 ;  /* 0x0000001015087824 */ /* 0x002fe200078e0208 */
[----:B--2---:R-:W-:Y:S01]  /*0e50*/  IADD3 R16, P0, PT, R25, R13, RZ ;  /* 0x0000000d19107210 */ /* 0x004fe20007f1e0ff */
[----:B------:R-:W-:-:S04]  /*0e60*/  IMAD R22, R21, 0x10, R22 ;  /* 0x0000001015167824 */ /* 0x000fc800078e0216 */
[----:B------:R-:W-:Y:S01]  /*0e70*/  IMAD.X R17, R7, 0x1, R24, P0 ;  /* 0x0000000107117824 */ /* 0x000fe200000e0618 */
[----:B------:R-:W-:-:S04]  /*0e80*/  IADD3 R18, P0, PT, R25, R14, RZ ;  /* 0x0000000e19127210 */ /* 0x000fc80007f1e0ff */
[----:B------:R1:W-:Y:S01]  /*0e90*/  LDGSTS.E [R23], desc[UR20][R16.64] ;  /* 0x0000000010177fae */ /* 0x0003e2000b9a1014 */
[----:B------:R-:W-:Y:S01]  /*0ea0*/  IMAD.X R19, R7, 0x1, R28, P0 ;  /* 0x0000000107137824 */ /* 0x000fe200000e061c */
[----:B------:R-:W-:-:S04]  /*0eb0*/  IADD3 R27, P0, PT, R9, R27, RZ ;  /* 0x0000001b091b7210 */ /* 0x000fc80007f1e0ff */
[----:B------:R2:W-:Y:S01]  /*0ec0*/  LDGSTS.E [R6], desc[UR20][R18.64] ;  /* 0x0000000012067fae */ /* 0x0005e2000b9a1014 */
[----:B------:R-:W-:Y:S01]  /*0ed0*/  IMAD.X R4, R11, 0x1, R4, P0 ;  /* 0x000000010b047824 */ /* 0x000fe200000e0604 */
[----:B------:R-:W-:-:S04]  /*0ee0*/  ISETP.GE.U32.AND P0, PT, R27, UR7, PT ;  /* 0x000000071b007c0c */ /* 0x000fc8000bf06070 */
[----:B------:R-:W-:Y:S01]  /*0ef0*/  ISETP.GE.U32.AND.EX P0, PT, R4, UR13, PT, P0 ;  /* 0x0000000d04007c0c */ /* 0x000fe2000bf06100 */
[----:B-1----:R-:W-:Y:S01]  /*0f00*/  IMAD.MOV.U32 R16, RZ, RZ, R25 ;  /* 0x000000ffff107224 */ /* 0x002fe200078e0019 */
[----:B------:R-:W-:Y:S02]  /*0f10*/  MOV R17, R7 ;  /* 0x0000000700117202 */ /* 0x000fe40000000f00 */
[C---:B------:R-:W-:Y:S01]  /*0f20*/  LEA R23, R21.reuse, R23, 0x4 ;  /* 0x0000001715177211 */ /* 0x040fe200078e20ff */
[----:B--2---:R-:W-:Y:S02]  /*0f30*/  IMAD R6, R21, 0x10, R6 ;  /* 0x0000001015067824 */ /* 0x004fe400078e0206 */
[----:B------:R-:W-:-:S04]  /*0f40*/  IMAD.WIDE.U32 R16, R5, 0x10, R16 ;  /* 0x0000001005107825 */ /* 0x000fc800078e0010 */
[----:B------:R-:W-:Y:S02]  /*0f50*/  IMAD.MOV.U32 R25, RZ, RZ, R16 ;  /* 0x000000ffff197224 */ /* 0x000fe400078e0010 */
[----:B------:R-:W-:Y:S01]  /*0f60*/  IMAD.MOV.U32 R7, RZ, RZ, R17 ;  /* 0x000000ffff077224 */ /* 0x000fe200078e0011 */
[----:B------:R-:W-:Y:S06]  /*0f70*/  @!P0 BRA `(.L_x_759) ;  /* 0xfffffffc008c8947 */ /* 0x000fec000383ffff */
.L_x_752:
[----:B------:R-:W-:Y:S05]  /*0f80*/  BSYNC.RECONVERGENT B0 ;  /* 0x0000000000007941 */ /* 0x000fea0003800200 */
.L_x_751:
[----:B------:R-:W-:Y:S01]  /*0f90*/  IMAD.U32 R4, RZ, RZ, UR13 ;  /* 0x0000000dff047e24 */ /* 0x000fe2000f8e00ff */
[----:B------:R-:W-:Y:S01]  /*0fa0*/  ISETP.LT.U32.AND P0, PT, R2, UR7, PT ;  /* 0x0000000702007c0c */ /* 0x000fe2000bf01070 */
[----:B------:R-:W0:Y:S01]  /*0fb0*/  LDGDEPBAR ;  /* 0x00000000000079af */ /* 0x000e220000000000 */
[----:B------:R-:W-:Y:S02]  /*0fc0*/  BSSY.RECONVERGENT B0, `(.L_x_760) ;  /* 0x000009f000007945 */ /* 0x000fe40003800200 */
[----:B------:R-:W-:-:S13]  /*0fd0*/  ISETP.GT.U32.AND.EX P0, PT, R4, R3, PT, P0 ;  /* 0x000000030400720c */ /* 0x000fda0003f04100 */
[----:B------:R-:W-:Y:S05]  /*0fe0*/  @!P0 BRA `(.L_x_761) ;  /* 0x0000000800708947 */ /* 0x000fea0003800000 */
[----:B------:R-:W-:Y:S01]  /*0ff0*/  IMAD.IADD R9, R5, 0x1, R2 ;  /* 0x0000000105097824 */ /* 0x000fe200078e0202 */
[----:B------:R-:W-:Y:S01]  /*1000*/  MOV R6, UR7 ;  /* 0x0000000700067c02 */ /* 0x000fe20008000f00 */
[----:B------:R-:W-:Y:S01]  /*1010*/  IMAD.U32 R4, RZ, RZ, UR13 ;  /* 0x0000000dff047e24 */ /* 0x000fe2000f8e00ff */
[----:B------:R-:W-:Y:S01]  /*1020*/  BSSY.RECONVERGENT B1, `(.L_x_762) ;  /* 0x0000027000017945 */ /* 0x000fe20003800200 */
[----:B------:R-:W-:Y:S01]  /*1030*/  IMAD.U32 R7, RZ, RZ, UR13 ;  /* 0x0000000dff077e24 */ /* 0x000fe2000f8e00ff */
[C---:B------:R-:W-:Y:S01]  /*1040*/  ISETP.LT.U32.AND P0, PT, R9.reuse, UR7, PT ;  /* 0x0000000709007c0c */ /* 0x040fe2000bf01070 */
[----:B------:R-:W-:Y:S01]  /*1050*/  IMAD.U32 R10, RZ, RZ, UR13 ;  /* 0x0000000dff0a7e24 */ /* 0x000fe2000f8e00ff */
[----:B------:R-:W-:Y:S02]  /*1060*/  ISETP.LT.U32.AND P1, PT, R9, UR7, PT ;  /* 0x0000000709007c0c */ /* 0x000fe4000bf21070 */
[----:B------:R-:W-:Y:S02]  /*1070*/  ISETP.GT.U32.AND.EX P0, PT, R4, RZ, PT, P0 ;  /* 0x000000ff0400720c */ /* 0x000fe40003f04100 */
[----:B------:R-:W-:Y:S01]  /*1080*/  ISETP.GT.U32.AND.EX P1, PT, R7, RZ, PT, P1 ;  /* 0x000000ff0700720c */ /* 0x000fe20003f24110 */
[----:B------:R-:W-:Y:S01]  /*1090*/  IMAD.MOV.U32 R7, RZ, RZ, -0x1 ;  /* 0xffffffffff077424 */ /* 0x000fe200078e00ff */
        /* <DEDUP_REMOVED lines=12> */
[----:B-1----:R-:W-:-:S06]  /*1160*/  VIADD R7, R10, 0xffffffe ;  /* 0x0ffffffe0a077836 */ /* 0x002fcc0000000000 */
[----:B------:R-:W1:Y:S02]  /*1170*/  F2I.FTZ.U32.TRUNC.NTZ R7, R7 ;  /* 0x0000000700077305 */ /* 0x000e64000021f000 */
[----:B-1----:R-:W-:-:S04]  /*1180*/  IMAD R11, R11, R7, RZ ;  /* 0x000000070b0b7224 */ /* 0x002fc800078e02ff */
[----:B------:R-:W-:-:S06]  /*1190*/  IMAD.HI.U32 R6, R7, R11, R6 ;  /* 0x0000000b07067227 */ /* 0x000fcc00078e0006 */
[----:B------:R-:W-:-:S05]  /*11a0*/  IMAD.HI.U32 R8, R6, R9, RZ ;  /* 0x0000000906087227 */ /* 0x000fca00078e00ff */
[----:B------:R-:W-:-:S05]  /*11b0*/  IADD3 R6, PT, PT, -R8, RZ, RZ ;  /* 0x000000ff08067210 */ /* 0x000fca0007ffe1ff */
[----:B------:R-:W-:Y:S02]  /*11c0*/  IMAD R6, R5, R6, R9 ;  /* 0x0000000605067224 */ /* 0x000fe400078e0209 */
[----:B------:R-:W-:-:S03]  /*11d0*/  IMAD.MOV.U32 R9, RZ, RZ, RZ ;  /* 0x000000ffff097224 */ /* 0x000fc600078e00ff */
[----:B------:R-:W-:-:S13]  /*11e0*/  ISETP.GE.U32.AND P0, PT, R6, R5, PT ;  /* 0x000000050600720c */ /* 0x000fda0003f06070 */
[----:B------:R-:W-:Y:S02]  /*11f0*/  @P0 IMAD.IADD R6, R6, 0x1, -R5 ;  /* 0x0000000106060824 */ /* 0x000fe400078e0a05 */
[----:B------:R-:W-:-:S03]  /*1200*/  @P0 VIADD R8, R8, 0x1 ;  /* 0x0000000108080836 */ /* 0x000fc60000000000 */
[----:B------:R-:W-:-:S13]  /*1210*/  ISETP.GE.U32.AND P1, PT, R6, R5, PT ;  /* 0x000000050600720c */ /* 0x000fda0003f26070 */
[----:B------:R-:W-:Y:S01]  /*1220*/  @P1 VIADD R8, R8, 0x1 ;  /* 0x0000000108081836 */ /* 0x000fe20000000000 */
[----:B------:R-:W-:Y:S01]  /*1230*/  @!P2 LOP3.LUT R8, RZ, R5, RZ, 0x33, !PT ;  /* 0x00000005ff08a212 */ /* 0x000fe200078e33ff */
[----:B------:R-:W-:Y:S06]  /*1240*/  BRA `(.L_x_764) ;  /* 0x0000000000107947 */ /* 0x000fec0003800000 */
.L_x_763:
[----:B------:R-:W-:-:S07]  /*1250*/  MOV R8, 0x1270 ;  /* 0x0000127000087802 */ /* 0x000fce0000000f00 */
[----:B------:R-:W-:Y:S05]  /*1260*/  CALL.REL.NOINC `($__internal_1_$__cuda_sm20_div_u64) ;  /* 0x0000000800ec7944 */ /* 0x000fea0003c00000 */
[----:B------:R-:W-:Y:S01]  /*1270*/  IMAD.MOV.U32 R8, RZ, RZ, R6 ;  /* 0x000000ffff087224 */ /* 0x000fe200078e0006 */
[----:B------:R-:W-:-:S07]  /*1280*/  MOV R9, R7 ;  /* 0x0000000700097202 */ /* 0x000fce0000000f00 */
.L_x_764:
[----:B------:R-:W-:Y:S05]  /*1290*/  BSYNC.RECONVERGENT B1 ;  /* 0x0000000000017941 */ /* 0x000fea0003800200 */
.L_x_762:
[----:B------:R-:W-:Y:S01]  /*12a0*/  IADD3 R4, P0, PT, R8, R4, RZ ;  /* 0x0000000408047210 */ /* 0x000fe20007f1e0ff */
[----:B------:R-:W1:Y:S01]  /*12b0*/  LDC R6, c[0x0][0x3b0] ;  /* 0x0000ec00ff067b82 */ /* 0x000e620000000800 */
[----:B------:R-:W-:Y:S02]  /*12c0*/  BSSY.RECONVERGENT B1, `(.L_x_765) ;  /* 0x0000031000017945 */ /* 0x000fe40003800200 */
[C---:B------:R-:W-:Y:S01]  /*12d0*/  LOP3.LUT R7, R4.reuse, 0x3, RZ, 0xc0, !PT ;  /* 0x0000000304077812 */ /* 0x040fe200078ec0ff */
[----:B------:R-:W-:Y:S01]  /*12e0*/  IMAD.X R8, RZ, RZ, R9, P0 ;  /* 0x000000ffff087224 */ /* 0x000fe200000e0609 */
[----:B------:R-:W-:Y:S02]  /*12f0*/  ISETP.GE.U32.AND P0, PT, R4, 0x3, PT ;  /* 0x000000030400780c */ /* 0x000fe40003f06070 */
[----:B------:R-:W-:Y:S02]  /*1300*/  ISETP.NE.U32.AND P1, PT, R7, 0x3, PT ;  /* 0x000000030700780c */ /* 0x000fe40003f25070 */
[----:B------:R-:W-:Y:S01]  /*1310*/  ISETP.GE.U32.AND.EX P0, PT, R8, RZ, PT, P0 ;  /* 0x000000ff0800720c */ /* 0x000fe20003f06100 */
[----:B------:R-:W-:Y:S01]  /*1320*/  IMAD.U32 R8, RZ, RZ, UR22 ;  /* 0x00000016ff087e24 */ /* 0x000fe2000f8e00ff */
[----:B------:R-:W-:-:S04]  /*1330*/  ISETP.NE.AND.EX P1, PT, RZ, RZ, PT, P1 ;  /* 0x000000ffff00720c */ /* 0x000fc80003f25310 */
[----:B------:R-:W-:Y:S02]  /*1340*/  SHF.R.S32.HI R8, RZ, 0x1f, R8 ;  /* 0x0000001fff087819 */ /* 0x000fe40000011408 */
[----:B-1----:R-:W-:-:S07]  /*1350*/  SHF.R.S32.HI R16, RZ, 0x1f, R6 ;  /* 0x0000001fff107819 */ /* 0x002fce0000011406 */
[----:B------:R-:W-:Y:S05]  /*1360*/  @!P1 BRA `(.L_x_766) ;  /* 0x0000000000989947 */ /* 0x000fea0003800000 */
[----:B------:R-:W1:Y:S01]  /*1370*/  S2UR UR8, SR_CgaCtaId ;  /* 0x00000000000879c3 */ /* 0x000e620000008800 */
[----:B------:R-:W2:Y:S01]  /*1380*/  LDCU.64 UR14, c[0x0][0x3a8] ;  /* 0x00007500ff0e77ac */ /* 0x000ea20008000a00 */
[----:B------:R-:W-:Y:S02]  /*1390*/  IMAD.U32 R7, RZ, RZ, UR22 ;  /* 0x00000016ff077e24 */ /* 0x000fe4000f8e00ff */
[----:B------:R-:W-:Y:S01]  /*13a0*/  VIADD R9, R4, 0x1 ;  /* 0x0000000104097836 */ /* 0x000fe20000000000 */
[----:B------:R-:W-:Y:S01]  /*13b0*/  UMOV UR5, 0x400 ;  /* 0x0000040000057882 */ /* 0x000fe20000000000 */
[----:B------:R-:W-:Y:S01]  /*13c0*/  USHF.L.U32 UR9, UR22, 0x2, URZ ;  /* 0x0000000216097899 */ /* 0x000fe200080006ff */
[----:B------:R-:W-:Y:S01]  /*13d0*/  SHF.L.U64.HI R4, R7, 0x2, R8 ;  /* 0x0000000207047819 */ /* 0x000fe20000010208 */
[----:B------:R-:W3:Y:S01]  /*13e0*/  LDC R11, c[0x0][0x384] ;  /* 0x0000e100ff0b7b82 */ /* 0x000ee20000000800 */
[----:B------:R-:W-:Y:S01]  /*13f0*/  UIADD3 UR5, UPT, UPT, UR5, 0x80, URZ ;  /* 0x0000008005057890 */ /* 0x000fe2000fffe0ff */
[----:B------:R-:W-:Y:S01]  /*1400*/  LOP3.LUT R9, R9, 0x3, RZ, 0xc0, !PT ;  /* 0x0000000309097812 */ /* 0x000fe200078ec0ff */
[----:B------:R-:W-:Y:S01]  /*1410*/  IMAD R10, R0, UR11, RZ ;  /* 0x0000000b000a7c24 */ /* 0x000fe2000f8e02ff */
[----:B------:R-:W-:-:S02]  /*1420*/  LEA R7, P1, R2, UR9, 0x2 ;  /* 0x0000000902077c11 */ /* 0x000fc4000f8210ff */
[----:B------:R-:W-:Y:S01]  /*1430*/  IADD3 R9, P3, PT, RZ, -R9, RZ ;  /* 0x80000009ff097210 */ /* 0x000fe20007f7e0ff */
[----:B------:R-:W-:Y:S01]  /*1440*/  IMAD R14, R10, UR10, RZ ;  /* 0x0000000a0a0e7c24 */ /* 0x000fe2000f8e02ff */
[----:B------:R-:W-:Y:S02]  /*1450*/  LEA.HI.X R13, R2, R4, R3, 0x2, P1 ;  /* 0x00000004020d7211 */ /* 0x000fe400008f1403 */
[----:B--2---:R-:W-:-:S04]  /*1460*/  IADD3 R12, P1, P2, R7, UR14, R6 ;  /* 0x0000000e070c7c10 */ /* 0x004fc8000fa3e006 */
[----:B------:R-:W-:Y:S01]  /*1470*/  IADD3.X R13, PT, PT, R13, UR15, R16, P1, P2 ;  /* 0x0000000f0d0d7c10 */ /* 0x000fe20008fe4410 */
[----:B-1----:R-:W-:-:S06]  /*1480*/  ULEA UR5, UR8, UR5, 0x18 ;  /* 0x0000000508057291 */ /* 0x002fcc000f8ec0ff */
[----:B------:R-:W-:-:S05]  /*1490*/  VIADD R4, R6, UR5 ;  /* 0x0000000506047c36 */ /* 0x000fca0008000000 */
[----:B---3--:R-:W-:Y:S01]  /*14a0*/  LEA R7, R11, R4, 0x9 ;  /* 0x000000040b077211 */ /* 0x008fe200078e48ff */
[----:B------:R-:W-:-:S04]  /*14b0*/  IMAD.X R4, RZ, RZ, -0x1, P3 ;  /* 0xffffffffff047424 */ /* 0x000fc800018e06ff */
[----:B------:R-:W-:-:S07]  /*14c0*/  IMAD R7, R2, 0x4, R7 ;  /* 0x0000000402077824 */ /* 0x000fce00078e0207 */
.L_x_767:
        /* <DEDUP_REMOVED lines=16> */
.L_x_766:
[----:B------:R-:W-:Y:S05]  /*15d0*/  BSYNC.RECONVERGENT B1 ;  /* 0x0000000000017941 */ /* 0x000fea0003800200 */
.L_x_765:
[----:B------:R-:W-:Y:S05]  /*15e0*/  @!P0 BRA `(.L_x_761) ;  /* 0x0000000000f08947 */ /* 0x000fea0003800000 */
[----:B------:R-:W1:Y:S01]  /*15f0*/  S2UR UR8, SR_CgaCtaId ;  /* 0x00000000000879c3 */ /* 0x000e620000008800 */
[----:B------:R-:W2:Y:S01]  /*1600*/  LDCU.64 UR14, c[0x0][0x3a8] ;  /* 0x00007500ff0e77ac */ /* 0x000ea20008000a00 */
[----:B------:R-:W-:Y:S01]  /*1610*/  IMAD.U32 R9, RZ, RZ, UR22 ;  /* 0x00000016ff097e24 */ /* 0x000fe2000f8e00ff */
[----:B------:R-:W-:Y:S01]  /*1620*/  SHF.L.U32 R17, R5, 0x2, RZ ;  /* 0x0000000205117819 */ /* 0x000fe200000006ff */
[----:B------:R-:W-:Y:S01]  /*1630*/  IMAD R22, R0, UR11, RZ ;  /* 0x0000000b00167c24 */ /* 0x000fe2000f8e02ff */
[----:B------:R-:W-:Y:S01]  /*1640*/  UMOV UR5, 0x400 ;  /* 0x0000040000057882 */ /* 0x000fe20000000000 */
[----:B------:R-:W-:Y:S01]  /*1650*/  SHF.R.U32.HI R20, RZ, 0x1e, R5 ;  /* 0x0000001eff147819 */ /* 0x000fe20000011605 */
[----:B------:R-:W-:Y:S01]  /*1660*/  UIADD3 UR5, UPT, UPT, UR5, 0x80, URZ ;  /* 0x0000008005057890 */ /* 0x000fe2000fffe0ff */
[----:B------:R-:W3:Y:S01]  /*1670*/  LDC R7, c[0x0][0x384] ;  /* 0x0000e100ff077b82 */ /* 0x000ee20000000800 */
[----:B------:R-:W-:Y:S01]  /*1680*/  SHF.L.U64.HI R18, R9, 0x2, R8 ;  /* 0x0000000209127819 */ /* 0x000fe20000010208 */
[----:B------:R-:W-:Y:S01]  /*1690*/  IMAD R22, R22, UR10, RZ ;  /* 0x0000000a16167c24 */ /* 0x000fe2000f8e02ff */
[----:B--2---:R-:W-:-:S04]  /*16a0*/  IADD3 R4, P0, PT, R6, UR14, RZ ;  /* 0x0000000e06047c10 */ /* 0x004fc8000ff1e0ff */
[----:B------:R-:W-:Y:S01]  /*16b0*/  IADD3.X R16, PT, PT, R16, UR15, RZ, P0, !PT ;  /* 0x0000000f10107c10 */ /* 0x000fe200087fe4ff */
[----:B-1----:R-:W-:Y:S02]  /*16c0*/  ULEA UR5, UR8, UR5, 0x18 ;  /* 0x0000000508057291 */ /* 0x002fe4000f8ec0ff */
[----:B------:R-:W-:-:S04]  /*16d0*/  USHF.L.U32 UR8, UR22, 0x2, URZ ;  /* 0x0000000216087899 */ /* 0x000fc800080006ff */
[----:B------:R-:W-:Y:S01]  /*16e0*/  VIADD R6, R6, UR5 ;  /* 0x0000000506067c36 */ /* 0x000fe20008000000 */
[----:B------:R-:W-:-:S03]  /*16f0*/  UMOV UR5, URZ ;  /* 0x000000ff00057c82 */ /* 0x000fc60008000000 */
[----:B---3--:R-:W-:Y:S01]  /*1700*/  IMAD R23, R7, 0x200, R6 ;  /* 0x0000020007177824 */ /* 0x008fe200078e0206 */
[----:B------:R-:W-:-:S03]  /*1710*/  IADD3 R6, P0, PT, R2, UR22, RZ ;  /* 0x0000001602067c10 */ /* 0x000fc6000ff1e0ff */
[----:B------:R-:W-:Y:S02]  /*1720*/  IMAD R23, R2, 0x4, R23 ;  /* 0x0000000402177824 */ /* 0x000fe400078e0217 */
[----:B------:R-:W-:Y:S01]  /*1730*/  IMAD.X R7, R8, 0x1, R3, P0 ;  /* 0x0000000108077824 */ /* 0x000fe200000e0603 */
[----:B------:R-:W-:Y:S01]  /*1740*/  LEA R0, P0, R2, UR8, 0x2 ;  /* 0x0000000802007c11 */ /* 0x000fe2000f8010ff */
[C-C-:B------:R-:W-:Y:S01]  /*1750*/  IMAD R25, R22.reuse, 0x4, R23.reuse ;  /* 0x0000000416197824 */ /* 0x140fe200078e0217 */
[C---:B------:R-:W-:Y:S01]  /*1760*/  LEA R27, R22.reuse, R23, 0x3 ;  /* 0x00000017161b7211 */ /* 0x040fe200078e18ff */
[----:B------:R-:W-:Y:S01]  /*1770*/  IMAD R29, R22, 0xc, R23 ;  /* 0x0000000c161d7824 */ /* 0x000fe200078e0217 */
[C---:B------:R-:W-:Y:S01]  /*1780*/  SHF.L.U64.HI R7, R6.reuse, 0x2, R7 ;  /* 0x0000000206077819 */ /* 0x040fe20000010207 */
[----:B------:R-:W-:Y:S01]  /*1790*/  IMAD.SHL.U32 R6, R6, 0x4, RZ ;  /* 0x0000000406067824 */ /* 0x000fe200078e00ff */
[----:B------:R-:W-:Y:S02]  /*17a0*/  LEA.HI.X R18, R2, R18, R3, 0x2, P0 ;  /* 0x0000001202127211 */ /* 0x000fe400000f1403 */
[-C--:B------:R-:W-:Y:S01]  /*17b0*/  IADD3 R21, P0, PT, R17, R0.reuse, RZ ;  /* 0x0000000011157210 */ /* 0x080fe20007f1e0ff */
[C---:B------:R-:W-:Y:S01]  /*17c0*/  IMAD.WIDE.U32 R6, R5.reuse, 0xc, R6 ;  /* 0x0000000c05067825 */ /* 0x040fe200078e0006 */
[----:B------:R-:W-:-:S03]  /*17d0*/  LEA R19, P1, R5, R0, 0x3 ;  /* 0x0000000005137211 */ /* 0x000fc600078218ff */
[----:B------:R-:W-:Y:S01]  /*17e0*/  IMAD.X R24, R20, 0x1, R18, P0 ;  /* 0x0000000114187824 */ /* 0x000fe200000e0612 */
[----:B------:R-:W-:Y:S01]  /*17f0*/  LEA.HI.X R26, R5, R18, RZ, 0x3, P1 ;  /* 0x00000012051a7211 */ /* 0x000fe200008f1cff */
[----:B------:R-:W-:-:S08]  /*1800*/  VIADD R28, R7, UR5 ;  /* 0x00000005071c7c36 */ /* 0x000fd00008000000 */
.L_x_768:
[C---:B------:R-:W-:Y:S02]  /*1810*/  IADD3 R12, P0, PT, R4.reuse, R0, RZ ;  /* 0x00000000040c7210 */ /* 0x040fe40007f1e0ff */
[----:B------:R-:W-:-:S03]  /*1820*/  IADD3 R8, P1, PT, R4, R21, RZ ;  /* 0x0000001504087210 */ /* 0x000fc60007f3e0ff */
[----:B------:R-:W-:Y:S01]  /*1830*/  IMAD.X R13, R16, 0x1, R18, P0 ;  /* 0x00000001100d7824 */ /* 0x000fe200000e0612 */
[----:B------:R-:W-:Y:S01]  /*1840*/  IADD3 R10, P0, PT, R4, R19, RZ ;  /* 0x00000013040a7210 */ /* 0x000fe20007f1e0ff */
[----:B------:R-:W-:Y:S01]  /*1850*/  IMAD.X R9, R16, 0x1, R24, P1 ;  /* 0x0000000110097824 */ /* 0x000fe200008e0618 */
[----:B------:R-:W-:Y:S02]  /*1860*/  IADD3 R14, P1, PT, R4, R6, RZ ;  /* 0x00000006040e7210 */ /* 0x000fe40007f3e0ff */
[----:B------:R-:W-:Y:S01]  /*1870*/  @!PT LDS RZ, [RZ] ;  /* 0x00000000fffff984 */ /* 0x000fe20000000800 */
[----:B------:R-:W-:Y:S01]  /*1880*/  @!PT LDS RZ, [RZ] ;  /* 0x00000000fffff984 */ /* 0x000fe20000000800 */
[----:B------:R-:W-:Y:S01]  /*1890*/  @!PT LDS RZ, [RZ] ;  /* 0x00000000fffff984 */ /* 0x000fe20000000800 */
[----:B------:R1:W-:Y:S01]  /*18a0*/  LDGSTS.E [R23+0x80], desc[UR20][R12.64] ;  /* 0x000800000c177fae */ /* 0x0003e2000b9a1014 */
[C---:B------:R-:W-:Y:S01]  /*18b0*/  IMAD.X R11, R16.reuse, 0x1, R26, P0 ;  /* 0x00000001100b7824 */ /* 0x040fe200000e061a */
[----:B------:R-:W-:Y:S01]  /*18c0*/  IADD3 R2, P0, PT, R17, R2, RZ ;  /* 0x0000000211027210 */ /* 0x000fe20007f1e0ff */
[----:B------:R-:W-:Y:S01]  /*18d0*/  IMAD.X R15, R16, 0x1, R28, P1 ;  /* 0x00000001100f7824 */ /* 0x000fe200008e061c */
[C---:B------:R-:W-:Y:S01]  /*18e0*/  LEA R4, P1, R5.reuse, R4, 0x4 ;  /* 0x0000000405047211 */ /* 0x040fe200078220ff */
[----:B------:R2:W-:Y:S02]  /*18f0*/  LDGSTS.E [R25+0x80], desc[UR20][R8.64] ;  /* 0x0008000008197fae */ /* 0x0005e4000b9a1014 */
[----:B------:R-:W-:Y:S01]  /*1900*/  IMAD.X R3, R20, 0x1, R3, P0 ;  /* 0x0000000114037824 */ /* 0x000fe200000e0603 */
[----:B------:R-:W-:Y:S01]  /*1910*/  ISETP.GE.U32.AND P0, PT, R2, UR7, PT ;  /* 0x0000000702007c0c */ /* 0x000fe2000bf06070 */
[----:B------:R3:W-:Y:S01]  /*1920*/  LDGSTS.E [R27+0x80], desc[UR20][R10.64] ;  /* 0x000800000a1b7fae */ /* 0x0007e2000b9a1014 */
[----:B------:R-:W-:-:S02]  /*1930*/  LEA.HI.X R16, R5, R16, RZ, 0x4, P1 ;  /* 0x0000001005107211 */ /* 0x000fc400008f24ff */
[----:B------:R-:W-:Y:S01]  /*1940*/  ISETP.GE.U32.AND.EX P0, PT, R3, UR13, PT, P0 ;  /* 0x0000000d03007c0c */ /* 0x000fe2000bf06100 */
[----:B------:R4:W-:Y:S01]  /*1950*/  LDGSTS.E [R29+0x80], desc[UR20][R14.64] ;  /* 0x000800000e1d7fae */ /* 0x0009e2000b9a1014 */
[C---:B-1----:R-:W-:Y:S01]  /*1960*/  LEA R23, R22.reuse, R23, 0x4 ;  /* 0x0000001716177211 */ /* 0x042fe200078e20ff */
[C---:B--2---:R-:W-:Y:S02]  /*1970*/  IMAD R25, R22.reuse, 0x10, R25 ;  /* 0x0000001016197824 */ /* 0x044fe400078e0219 */
[C---:B---3--:R-:W-:Y:S02]  /*1980*/  IMAD R27, R22.reuse, 0x10, R27 ;  /* 0x00000010161b7824 */ /* 0x048fe400078e021b */
[----:B----4-:R-:W-:-:S06]  /*1990*/  IMAD R29, R22, 0x10, R29 ;  /* 0x00000010161d7824 */ /* 0x010fcc00078e021d */
[----:B------:R-:W-:Y:S05]  /*19a0*/  @!P0 BRA `(.L_x_768) ;  /* 0xfffffffc00988947 */ /* 0x000fea000383ffff */
.L_x_761:
[----:B------:R-:W-:Y:S05]  /*19b0*/  BSYNC.RECONVERGENT B0 ;  /* 0x0000000000007941 */ /* 0x000fea0003800200 */
.L_x_760:
[----:B------:R-:W0:Y:S01]  /*19c0*/  LDGDEPBAR ;  /* 0x00000000000079af */ /* 0x000e220000000000 */
[----:B------:R-:W-:-:S04]  /*19d0*/  DEPBAR.LE SB0, 0x0 ;  /* 0x000080000000791a */ /* 0x000fc80000000000 */
[----:B------:R-:W-:Y:S06]  /*19e0*/  BAR.SYNC.DEFER_BLOCKING 0x0 ;  /* 0x0000000000007b1d */ /* 0x000fec0000010000 */
.L_x_750:
[----:B------:R-:W-:-:S09]  /*19f0*/  UISETP.GT.AND UP0, UPT, UR24, UR6, UPT ;  /* 0x000000061800728c */ /* 0x000fd2000bf04270 */
[----:B------:R-:W-:Y:S05]  /*1a00*/  BRA.U UP0, `(.L_x_769) ;  /* 0x0000000100807547 */ /* 0x000fea000b800000 */
        /* <DEDUP_REMOVED lines=10> */
[----:B----4-:R-:W-:Y:S01]  /*1ab0*/  UIMAD.WIDE UR4, UR22, 0x4, UR4 ;  /* 0x00000004160478a5 */ /* 0x010fe2000f8e0204 */
[----:B--2---:R-:W-:-:S03]  /*1ac0*/  IMAD R0, R3, 0x200, R0 ;  /* 0x0000020003007824 */ /* 0x004fc600078e0200 */
[----:B-1----:R-:W-:Y:S02]  /*1ad0*/  LEA R7, R7, R2, 0x18 ;  /* 0x0000000207077211 */ /* 0x002fe400078ec0ff */
[C---:B---3--:R-:W-:Y:S02]  /*1ae0*/  LEA R2, R5.reuse, UR6, 0x2 ;  /* 0x0000000605027c11 */ /* 0x048fe4000f8e10ff */
[----:B------:R-:W-:-:S03]  /*1af0*/  LEA R0, R5, R0, 0x2 ;  /* 0x0000000005007211 */ /* 0x000fc600078e10ff */
[----:B------:R-:W-:Y:S01]  /*1b00*/  IMAD.IADD R6, R7, 0x1, R2 ;  /* 0x0000000107067824 */ /* 0x000fe200078e0202 */
[----:B------:R-:W-:Y:S01]  /*1b10*/  IADD3 R4, PT, PT, R0, 0x80, R7 ;  /* 0x0000008000047810 */ /* 0x000fe20007ffe007 */
[----:B------:R-:W-:-:S07]  /*1b20*/  IMAD.MOV R0, RZ, RZ, -R3 ;  /* 0x000000ffff007224 */ /* 0x000fce00078e0a03 */
.L_x_770:
[----:B-1----:R-:W-:Y:S01]  /*1b30*/  LDS R7, [R6] ;  /* 0x0000000006077984 */ /* 0x002fe20000000800 */
[----:B------:R-:W-:Y:S02]  /*1b40*/  VIADD R0, R0, 0x1 ;  /* 0x0000000100007836 */ /* 0x000fe40000000000 */
[----:B------:R-:W-:Y:S01]  /*1b50*/  IMAD.U32 R2, RZ, RZ, UR4 ;  /* 0x00000004ff027e24 */ /* 0x000fe2000f8e00ff */
[----:B------:R-:W1:Y:S01]  /*1b60*/  LDS R8, [R4] ;  /* 0x0000000004087984 */ /* 0x000e620000000800 */
[----:B------:R-:W-:Y:S01]  /*1b70*/  IMAD.U32 R3, RZ, RZ, UR5 ;  /* 0x00000005ff037e24 */ /* 0x000fe2000f8e00ff */
[----:B------:R-:W-:Y:S01]  /*1b80*/  ISETP.NE.AND P0, PT, R0, RZ, PT ;  /* 0x000000ff0000720c */ /* 0x000fe20003f05270 */
[----:B------:R-:W-:-:S04]  /*1b90*/  IMAD.WIDE R2, R5, 0x4, R2 ;  /* 0x0000000405027825 */ /* 0x000fc800078e0202 */
[----:B-1----:R-:W-:-:S05]  /*1ba0*/  IMAD R7, R7, R8, RZ ;  /* 0x0000000807077224 */ /* 0x002fca00078e02ff */
[----:B------:R1:W-:Y:S03]  /*1bb0*/  STG.E desc[UR20][R2.64], R7 ;  /* 0x0000000702007986 */ /* 0x0003e6000c101914 */
[----:B------:R-:W-:Y:S05]  /*1bc0*/  @!P0 EXIT ;  /* 0x000000000000894d */ /* 0x000fea0003800000 */
[----:B------:R-:W-:Y:S01]  /*1bd0*/  IADD3 R4, PT, PT, R4, 0x200, RZ ;  /* 0x0000020004047810 */ /* 0x000fe20007ffe0ff */
[----:B------:R-:W-:Y:S02]  /*1be0*/  VIADD R6, R6, 0x200 ;  /* 0x0000020006067836 */ /* 0x000fe40000000000 */
[----:B------:R-:W-:Y:S01]  /*1bf0*/  VIADD R5, R5, 0x80 ;  /* 0x0000008005057836 */ /* 0x000fe20000000000 */
[----:B------:R-:W-:Y:S06]  /*1c00*/  BRA `(.L_x_770) ;  /* 0xfffffffc00c87947 */ /* 0x000fec000383ffff */
.L_x_769:
[----:B------:R-:W1:Y:S02]  /*1c10*/  LDC R0, c[0x0][0x384] ;  /* 0x0000e100ff007b82 */ /* 0x000e640000000800 */
[----:B-1----:R-:W-:-:S13]  /*1c20*/  ISETP.GE.AND P0, PT, R0, 0x1, PT ;  /* 0x000000010000780c */ /* 0x002fda0003f06270 */
[----:B------:R-:W-:Y:S05]  /*1c30*/  @!P0 EXIT ;  /* 0x000000000000894d */ /* 0x000fea0003800000 */
[----:B------:R-:W1:Y:S01]  /*1c40*/  S2R R5, SR_TID.X ;  /* 0x0000000000057919 */ /* 0x000e620000002100 */
[----:B------:R-:W2:Y:S01]  /*1c50*/  LDC R3, c[0x0][0x3b0] ;  /* 0x0000ec00ff037b82 */ /* 0x000ea20000000800 */
[----:B------:R-:W3:Y:S01]  /*1c60*/  LDCU UR6, c[0x0][0x3a0] ;  /* 0x00007400ff0677ac */ /* 0x000ee20008000800 */
[----:B------:R-:W-:Y:S01]  /*1c70*/  MOV R2, 0x400 ;  /* 0x0000040000027802 */ /* 0x000fe20000000f00 */
[----:B------:R-:W4:Y:S01]  /*1c80*/  S2R R7, SR_CgaCtaId ;  /* 0x0000000000077919 */ /* 0x000f220000008800 */
[----:B------:R-:W5:Y:S03]  /*1c90*/  LDCU.64 UR4, c[0x0][0x390] ;  /* 0x00007200ff0477ac */ /* 0x000f660008000a00 */
[----:B------:R-:W-:Y:S01]  /*1ca0*/  VIADD R4, R2, 0x80 ;  /* 0x0000008002047836 */ /* 0x000fe20000000000 */
[----:B-----5:R-:W-:Y:S01]  /*1cb0*/  UIMAD.WIDE UR4, UR22, 0x4, UR4 ;  /* 0x00000004160478a5 */ /* 0x020fe2000f8e0204 */
[----:B--2---:R-:W-:-:S02]  /*1cc0*/  IMAD R2, R0, 0x200, R3 ;  /* 0x0000020000027824 */ /* 0x004fc400078e0203 */
[----:B------:R-:W-:Y:S02]  /*1cd0*/  IMAD.MOV R0, RZ, RZ, -R0 ;  /* 0x000000ffff007224 */ /* 0x000fe400078e0a00 */
[C---:B-1----:R-:W-:Y:S01]  /*1ce0*/  IMAD R2, R5.reuse, 0x4, R2 ;  /* 0x0000000405027824 */ /* 0x042fe200078e0202 */
[----:B---3--:R-:W-:Y:S02]  /*1cf0*/  LEA R6, R5, UR6, 0x2 ;  /* 0x0000000605067c11 */ /* 0x008fe4000f8e10ff */
[----:B----4-:R-:W-:-:S04]  /*1d00*/  LEA R7, R7, R4, 0x18 ;  /* 0x0000000407077211 */ /* 0x010fc800078ec0ff */
[----:B------:R-:W-:Y:S02]  /*1d10*/  IADD3 R6, PT, PT, R7, R6, RZ ;  /* 0x0000000607067210 */ /* 0x000fe40007ffe0ff */
[----:B------:R-:W-:-:S07]  /*1d20*/  IADD3 R4, PT, PT, R2, 0x80, R7 ;  /* 0x0000008002047810 */ /* 0x000fce0007ffe007 */
.L_x_771:
[----:B------:R-:W-:Y:S01]  /*1d30*/  ISETP.GE.AND P0, PT, R5, UR23, PT ;  /* 0x0000001705007c0c */ /* 0x000fe2000bf06270 */
        /* <DEDUP_REMOVED lines=14> */
        .weak           $__internal_1_$__cuda_sm20_div_u64
        .type           $__internal_1_$__cuda_sm20_div_u64,@function
        .size           $__internal_1_$__cuda_sm20_div_u64,(.L_x_777 - $__internal_1_$__cuda_sm20_div_u64)
$__internal_1_$__cuda_sm20_div_u64:
[----:B------:R-:W-:Y:S02]  /*1e20*/  IMAD.U32 R15, RZ, RZ, UR4 ;  /* 0x00000004ff0f7e24 */ /* 0x000fe4000f8e00ff */
[----:B------:R-:W-:-:S04]  /*1e30*/  IMAD.MOV.U32 R14, RZ, RZ, R5 ;  /* 0x000000ffff0e7224 */ /* 0x000fc800078e0005 */
        /* <DEDUP_REMOVED lines=9> */
[----:B------:R-:W-:Y:S01]  /*1ed0*/  IMAD.X R19, RZ, RZ, ~R13, P0 ;  /* 0x000000ffff137224 */ /* 0x000fe200000e0e0d */
[----:B------:R-:W-:-:S03]  /*1ee0*/  MOV R13, R6 ;  /* 0x00000006000d7202 */ /* 0x000fc60000000f00 */
[-C--:B------:R-:W-:Y:S02]  /*1ef0*/  IMAD R15, R7, R19.reuse, RZ ;  /* 0x00000013070f7224 */ /* 0x080fe400078e02ff */
[----:B------:R-:W-:-:S04]  /*1f00*/  IMAD.WIDE.U32 R12, P0, R6, R19, R12 ;  /* 0x00000013060c7225 */ /* 0x000fc8000780000c */
[----:B------:R-:W-:-:S04]  /*1f10*/  IMAD.HI.U32 R11, R7, R19, RZ ;  /* 0x00000013070b7227 */ /* 0x000fc800078e00ff */
[----:B------:R-:W-:-:S04]  /*1f20*/  IMAD.HI.U32 R12, P1, R7, R17, R12 ;  /* 0x00000011070c7227 */ /* 0x000fc8000782000c */
[----:B------:R-:W-:Y:S01]  /*1f30*/  IMAD.X R11, R11, 0x1, R7, P0 ;  /* 0x000000010b0b7824 */ /* 0x000fe200000e0607 */
[----:B------:R-:W-:-:S04]  /*1f40*/  IADD3 R13, P2, PT, R15, R12, RZ ;  /* 0x0000000c0f0d7210 */ /* 0x000fc80007f5e0ff */
[----:B------:R-:W-:Y:S01]  /*1f50*/  IADD3.X R11, PT, PT, RZ, RZ, R11, P2, P1 ;  /* 0x000000ffff0b7210 */ /* 0x000fe200017e240b */
[----:B------:R-:W-:-:S04]  /*1f60*/  IMAD.WIDE.U32 R6, R13, R5, RZ ;  /* 0x000000050d067225 */ /* 0x000fc800078e00ff */
[----:B------:R-:W-:Y:S01]  /*1f70*/  IMAD R12, R13, UR4, R7 ;  /* 0x000000040d0c7c24 */ /* 0x000fe2000f8e0207 */
[----:B------:R-:W-:-:S03]  /*1f80*/  IADD3 R7, P0, PT, RZ, -R6, RZ ;  /* 0x80000006ff077210 */ /* 0x000fc60007f1e0ff */
[----:B------:R-:W-:Y:S02]  /*1f90*/  IMAD R6, R11, R5, R12 ;  /* 0x000000050b067224 */ /* 0x000fe400078e020c */
[----:B------:R-:W-:-:S04]  /*1fa0*/  IMAD.HI.U32 R12, R13, R7, RZ ;  /* 0x000000070d0c7227 */ /* 0x000fc800078e00ff */
[----:B------:R-:W-:-:S04]  /*1fb0*/  IMAD.X R6, RZ, RZ, ~R6, P0 ;  /* 0x000000ffff067224 */ /* 0x000fc800000e0e06 */
        /* <DEDUP_REMOVED lines=15> */
[----:B------:R-:W-:-:S03]  /*20b0*/  IMAD.WIDE.U32 R6, R12, R5, RZ ;  /* 0x000000050c067225 */ /* 0x000fc600078e00ff */
[----:B------:R-:W-:Y:S01]  /*20c0*/  IADD3.X R14, PT, PT, RZ, R11, RZ, P1, !PT ;  /* 0x0000000bff0e7210 */ /* 0x000fe20000ffe4ff */
[----:B------:R-:W-:Y:S01]  /*20d0*/  IMAD R7, R12, UR4, R7 ;  /* 0x000000040c077c24 */ /* 0x000fe2000f8e0207 */
[----:B------:R-:W-:Y:S02]  /*20e0*/  IADD3 R16, P1, PT, -R6, R9, RZ ;  /* 0x0000000906107210 */ /* 0x000fe40007f3e1ff */
[----:B------:R-:W-:Y:S01]  /*20f0*/  IADD3 R9, P2, PT, R12, 0x1, RZ ;  /* 0x000000010c097810 */ /* 0x000fe20007f5e0ff */
[-C--:B------:R-:W-:Y:S01]  /*2100*/  IMAD R7, R14, R5.reuse, R7 ;  /* 0x000000050e077224 */ /* 0x080fe200078e0207 */
[----:B------:R-:W-:-:S03]  /*2110*/  ISETP.GE.U32.AND P0, PT, R16, R5, PT ;  /* 0x000000051000720c */ /* 0x000fc60003f06070 */
[----:B------:R-:W-:Y:S01]  /*2120*/  IMAD.X R11, R10, 0x1, ~R7, P1 ;  /* 0x000000010a0b7824 */ /* 0x000fe200008e0e07 */
[----:B------:R-:W-:Y:S01]  /*2130*/  IADD3 R6, P1, PT, -R5, R16, RZ ;  /* 0x0000001005067210 */ /* 0x000fe20007f3e1ff */
[----:B------:R-:W-:-:S03]  /*2140*/  IMAD.X R7, RZ, RZ, R14, P2 ;  /* 0x000000ffff077224 */ /* 0x000fc600010e060e */
[C---:B------:R-:W-:Y:S02]  /*2150*/  ISETP.GE.U32.AND.EX P0, PT, R11.reuse, UR4, PT, P0 ;  /* 0x000000040b007c0c */ /* 0x040fe4000bf06100 */
[----:B------:R-:W-:Y:S02]  /*2160*/  IADD3.X R10, PT, PT, R11, ~UR4, RZ, P1, !PT ;  /* 0x800000040b0a7c10 */ /* 0x000fe40008ffe4ff */
[----:B------:R-:W-:Y:S02]  /*2170*/  SEL R6, R6, R16, P0 ;  /* 0x0000001006067207 */ /* 0x000fe40000000000 */
[----:B------:R-:W-:Y:S02]  /*2180*/  SEL R9, R9, R12, P0 ;  /* 0x0000000c09097207 */ /* 0x000fe40000000000 */
[----:B------:R-:W-:Y:S02]  /*2190*/  SEL R10, R10, R11, P0 ;  /* 0x0000000b0a0a7207 */ /* 0x000fe40000000000 */
[----:B------:R-:W-:-:S02]  /*21a0*/  SEL R14, R7, R14, P0 ;  /* 0x0000000e070e7207 */ /* 0x000fc40000000000 */
[----:B------:R-:W-:Y:S02]  /*21b0*/  ISETP.GE.U32.AND P0, PT, R6, R5, PT ;  /* 0x000000050600720c */ /* 0x000fe40003f06070 */
[----:B------:R-:W-:Y:S02]  /*21c0*/  IADD3 R6, P2, PT, R9, 0x1, RZ ;  /* 0x0000000109067810 */ /* 0x000fe40007f5e0ff */
[----:B------:R-:W-:Y:S02]  /*21d0*/  ISETP.GE.U32.AND.EX P0, PT, R10, UR4, PT, P0 ;  /* 0x000000040a007c0c */ /* 0x000fe4000bf06100 */
[----:B------:R-:W-:Y:S01]  /*21e0*/  ISETP.NE.U32.AND P1, PT, R5, RZ, PT ;  /* 0x000000ff0500720c */ /* 0x000fe20003f25070 */
[----:B------:R-:W-:Y:S01]  /*21f0*/  IMAD.X R7, RZ, RZ, R14, P2 ;  /* 0x000000ffff077224 */ /* 0x000fe200010e060e */
[----:B------:R-:W-:Y:S01]  /*2200*/  SEL R6, R6, R9, P0 ;  /* 0x0000000906067207 */ /* 0x000fe20000000000 */
[----:B------:R-:W-:Y:S01]  /*2210*/  IMAD.MOV.U32 R9, RZ, RZ, 0x0 ;  /* 0x00000000ff097424 */ /* 0x000fe200078e00ff */
[----:B------:R-:W-:-:S02]  /*2220*/  ISETP.NE.AND.EX P1, PT, RZ, UR4, PT, P1 ;  /* 0x00000004ff007c0c */ /* 0x000fc4000bf25310 */
[----:B------:R-:W-:Y:S02]  /*2230*/  SEL R7, R7, R14, P0 ;  /* 0x0000000e07077207 */ /* 0x000fe40000000000 */
[----:B------:R-:W-:Y:S02]  /*2240*/  SEL R6, R6, 0xffffffff, P1 ;  /* 0xffffffff06067807 */ /* 0x000fe40000800000 */
[----:B------:R-:W-:Y:S01]  /*2250*/  SEL R7, R7, 0xffffffff, P1 ;  /* 0xffffffff07077807 */ /* 0x000fe20000800000 */
[----:B------:R-:W-:Y:S06]  /*2260*/  RET.REL.NODEC R8 `(_ZN3cub18CUB_300001_SM_10006detail9transform16transform_kernelINS2_10policy_hubILb0EN4cuda3std3__45tupleIJN6thrust24THRUST_300001_SM_1000_NS6detail15normal_iteratorINSA_10device_ptrIiEEEESF_EEEE10policy1000EiNS7_10multipliesIiEESF_JPiSL_EEEvT0_iT1_T2_DpNS2_10kernel_argIT3_EE) ;  /* 0xffffffdc08647950 */ /* 0x000fec0003c3ffff */
.L_x_772:
        /* <DEDUP_REMOVED lines=9> */
.L_x_777:


//--------------------- .text._ZN3cub18CUB_300001_SM_10006detail8for_each13static_kernelINS2_12policy_hub_t12policy_500_tEmN6thrust24THRUST_300001_SM_1000_NS8cuda_cub20__uninitialized_fill7functorINS7_10device_ptrIiEEiEEEEvT0_T1_ --------------------------
	.section	.text._ZN3cub18CUB_300001_SM_10006detail8for_each13static_kernelINS2_12policy_hub_t12policy_500_tEmN6thrust24THRUST_300001_SM_1000_NS8cuda_cub20__uninitialized_fill7functorINS7_10device_ptrIiEEiEEEEvT0_T1_,"ax",@progbits
	.align	128
        .global         _ZN3cub18CUB_300001_SM_10006detail8for_each13static_kernelINS2_12policy_hub_t12policy_500_tEmN6thrust24THRUST_300001_SM_1000_NS8cuda_cub20__uninitialized_fill7functorINS7_10device_ptrIiEEiEEEEvT0_T1_
        .type           _ZN3cub18CUB_300001_SM_10006detail8for_each13static_kernelINS2_12policy_hub_t12policy_500_tEmN6thrust24THRUST_300001_SM_1000_NS8cuda_cub20__uninitialized_fill7functorINS7_10device_ptrIiEEiEEEEvT0_T1_,@function
        .size           _ZN3cub18CUB_300001_SM_10006detail8for_each13static_kernelINS2_12policy_hub_t12policy_500_tEmN6thrust24THRUST_300001_SM_1000_NS8cuda_cub20__uninitialized_fill7functorINS7_10device_ptrIiEEiEEEEvT0_T1_,(.L_x_802 - _ZN3cub18CUB_300001_SM_10006detail8for_each13static_kernelINS2_12policy_hub_t12policy_500_tEmN6thrust24THRUST_300001_SM_1000_NS8cuda_cub20__uninitialized_fill7functorINS7_10device_ptrIiEEiEEEEvT0_T1_)
        .other          _ZN3cub18CUB_300001_SM_10006detail8for_each13static_kernelINS2_12policy_hub_t12policy_500_tEmN6thrust24THRUST_300001_SM_1000_NS8cuda_cub20__uninitialized_fill7functorINS7_10device_ptrIiEEiEEEEvT0_T1_,@"STO_CUDA_ENTRY STV_DEFAULT"
_ZN3cub18CUB_300001_SM_10006detail8for_each13static_kernelINS2_12policy_hub_t12policy_500_tEmN6thrust24THRUST_300001_SM_1000_NS8cuda_cub20__uninitialized_fill7functorINS7_10device_ptrIiEEiEEEEvT0_T1_:
.text._ZN3cub18CUB_300001_SM_10006detail8for_each13static_kernelINS2_12policy_hub_t12policy_500_tEmN6thrust24THRUST_300001_SM_1000_NS8cuda_cub20__uninitialized_fill7functorINS7_10device_ptrIiEEiEEEEvT0_T1_:
[----:B------:R-:W-:Y:S08]  /*0000*/  LDC R1, c[0x0][0x37c] ;  /* 0x0000df00ff017b82 */ /* 0x000ff00000000800 */
[----:B------:R-:W0:Y:S01]  /*0010*/  S2UR UR4, SR_CTAID.X ;  /* 0x00000000000479c3 */ /* 0x000e220000002500 */
[----:B------:R-:W1:Y:S01]  /*0020*/  LDCU.64 UR6, c[0x0][0x380] ;  /* 0x00007000ff0677ac */ /* 0x000e620008000a00 */
[----:B------:R-:W2:Y:S01]  /*0030*/  LDCU.64 UR8, c[0x0][0x358] ;  /* 0x00006b00ff0877ac */ /* 0x000ea20008000a00 */
[----:B0-----:R-:W-:-:S04]  /*0040*/  UIMAD.WIDE.U32 UR4, UR4, 0x200, URZ ;  /* 0x00000200040478a5 */ /* 0x001fc8000f8e00ff */
[----:B-1----:R-:W-:-:S04]  /*0050*/  UIADD3 UR6, UP0, UPT, -UR4, UR6, URZ ;  /* 0x0000000604067290 */ /* 0x002fc8000ff1e1ff */
[----:B------:R-:W-:Y:S02]  /*0060*/  UIADD3.X UR7, UPT, UPT, ~UR5, UR7, URZ, UP0, !UPT ;  /* 0x0000000705077290 */ /* 0x000fe400087fe5ff */
[----:B------:R-:W-:-:S04]  /*0070*/  UISETP.GE.U32.AND UP0, UPT, UR6, 0x200, UPT ;  /* 0x000002000600788c */ /* 0x000fc8000bf06070 */
[----:B------:R-:W-:-:S09]  /*0080*/  UISETP.GE.U32.AND.EX UP0, UPT, UR7, URZ, UPT, UP0 ;  /* 0x000000ff0700728c */ /* 0x000fd2000bf06100 */
[----:B--2---:R-:W-:Y:S05]  /*0090*/  BRA.U !UP0, `(.L_x_773) ;  /* 0x0000000108287547 */ /* 0x004fea000b800000 */
[----:B------:R-:W0:Y:S01]  /*00a0*/  S2R R0, SR_TID.X ;  /* 0x0000000000007919 */ /* 0x000e220000002100 */
[----:B------:R-:W1:Y:S01]  /*00b0*/  LDCU.64 UR6, c[0x0][0x388] ;  /* 0x00007100ff0677ac */ /* 0x000e620008000a00 */
[----:B------:R-:W2:Y:S01]  /*00c0*/  LDC R5, c[0x0][0x390] ;  /* 0x0000e400ff057b82 */ /* 0x000ea20000000800 */
[----:B0-----:R-:W-:-:S05]  /*00d0*/  IADD3 R0, P0, PT, R0, UR4, RZ ;  /* 0x0000000400007c10 */ /* 0x001fca000ff1e0ff */
[----:B------:R-:W-:Y:S01]  /*00e0*/  IMAD.X R3, RZ, RZ, UR5, P0 ;  /* 0x00000005ff037e24 */ /* 0x000fe200080e06ff */
[----:B-1----:R-:W-:-:S04]  /*00f0*/  LEA R2, P0, R0, UR6, 0x2 ;  /* 0x0000000600027c11 */ /* 0x002fc8000f8010ff */
[----:B------:R-:W-:-:S05]  /*0100*/  LEA.HI.X R3, R0, UR7, R3, 0x2, P0 ;  /* 0x0000000700037c11 */ /* 0x000fca00080f1403 */
[----:B--2---:R-:W-:Y:S04]  /*0110*/  STG.E desc[UR8][R2.64], R5 ;  /* 0x0000000502007986 */ /* 0x004fe8000c101908 */
[----:B------:R-:W-:Y:S01]  /*0120*/  STG.E desc[UR8][R2.64+0x400], R5 ;  /* 0x0004000502007986 */ /* 0x000fe2000c101908 */
[----:B------:R-:W-:Y:S05]  /*0130*/  EXIT ;  /* 0x000000000000794d */ /* 0x000fea0003800000 */
.L_x_773:
[----:B------:R-:W0:Y:S01]  /*0140*/  S2R R0, SR_TID.X ;  /* 0x0000000000007919 */ /* 0x000e220000002100 */
[----:B------:R-:W-:Y:S01]  /*0150*/  IMAD.U32 R2, RZ, RZ, UR7 ;  /* 0x00000007ff027e24 */ /* 0x000fe2000f8e00ff */
[----:B------:R-:W1:Y:S01]  /*0160*/  LDCU.64 UR10, c[0x0][0x388] ;  /* 0x00007100ff0a77ac */ /* 0x000e620008000a00 */
[----:B------:R-:W-:Y:S01]  /*0170*/  IMAD.U32 R4, RZ, RZ, UR7 ;  /* 0x00000007ff047e24 */ /* 0x000fe2000f8e00ff */
[----:B0-----:R-:W-:-:S04]  /*0180*/  ISETP.LT.U32.AND P0, PT, R0, UR6, PT ;  /* 0x0000000600007c0c */ /* 0x001fc8000bf01070 */
[----:B------:R-:W-:Y:S01]  /*0190*/  ISETP.GT.U32.AND.EX P0, PT, R2, RZ, PT, P0 ;  /* 0x000000ff0200720c */ /* 0x000fe20003f04100 */
[C---:B------:R-:W-:Y:S01]  /*01a0*/  VIADD R2, R0.reuse, 0x100 ;  /* 0x0000010000027836 */ /* 0x040fe20000000000 */
[----:B------:R-:W-:-:S04]  /*01b0*/  IADD3 R0, P2, PT, R0, UR4, RZ ;  /* 0x0000000400007c10 */ /* 0x000fc8000ff5e0ff */
[----:B------:R-:W-:Y:S01]  /*01c0*/  ISETP.LT.U32.AND P1, PT, R2, UR6, PT ;  /* 0x0000000602007c0c */ /* 0x000fe2000bf21070 */
[----:B------:R-:W-:Y:S01]  /*01d0*/  IMAD.X R3, RZ, RZ, UR5, P2 ;  /* 0x00000005ff037e24 */ /* 0x000fe200090e06ff */
[----:B-1----:R-:W-:Y:S02]  /*01e0*/  LEA R2, P2, R0, UR10, 0x2 ;  /* 0x0000000a00027c11 */ /* 0x002fe4000f8410ff */
[----:B------:R-:W-:Y:S02]  /*01f0*/  ISETP.GT.U32.AND.EX P1, PT, R4, RZ, PT, P1 ;  /* 0x000000ff0400720c */ /* 0x000fe40003f24110 */
[----:B------:R-:W-:Y:S01]  /*0200*/  LEA.HI.X R3, R0, UR11, R3, 0x2, P2 ;  /* 0x0000000b00037c11 */ /* 0x000fe200090f1403 */
[----:B------:R-:W0:Y:S04]  /*0210*/  @P0 LDC R5, c[0x0][0x390] ;  /* 0x0000e400ff050b82 */ /* 0x000e280000000800 */
[----:B0-----:R0:W-:Y:S06]  /*0220*/  @P0 STG.E desc[UR8][R2.64], R5 ;  /* 0x0000000502000986 */ /* 0x0011ec000c101908 */
[----:B------:R-:W-:Y:S05]  /*0230*/  @!P1 EXIT ;  /* 0x000000000000994d */ /* 0x000fea0003800000 */
[----:B0-----:R-:W0:Y:S02]  /*0240*/  LDC R5, c[0x0][0x390] ;  /* 0x0000e400ff057b82 */ /* 0x001e240000000800 */
[----:B0-----:R-:W-:Y:S01]  /*0250*/  STG.E desc[UR8][R2.64+0x400], R5 ;  /* 0x0004000502007986 */ /* 0x001fe2000c101908 */
[----:B------:R-:W-:Y:S05]  /*0260*/  EXIT ;  /* 0x000000000000794d */ /* 0x000fea0003800000 */
.L_x_774:
        /* <DEDUP_REMOVED lines=9> */
.L_x_802:


//--------------------- .text._ZN3cub18CUB_300001_SM_10006detail11EmptyKernelIvEEvv --------------------------
	.section	.text._ZN3cub18CUB_300001_SM_10006detail11EmptyKernelIvEEvv,"ax",@progbits
	.align	128
        .global         _ZN3cub18CUB_300001_SM_10006detail11EmptyKernelIvEEvv
        .type           _ZN3cub18CUB_300001_SM_10006detail11EmptyKernelIvEEvv,@function
        .size           _ZN3cub18CUB_300001_SM_10006detail11EmptyKernelIvEEvv,(.L_x_803 - _ZN3cub18CUB_300001_SM_10006detail11EmptyKernelIvEEvv)
        .other          _ZN3cub18CUB_300001_SM_10006detail11EmptyKernelIvEEvv,@"STO_CUDA_ENTRY STV_DEFAULT"
_ZN3cub18CUB_300001_SM_10006detail11EmptyKernelIvEEvv:
.text._ZN3cub18CUB_300001_SM_10006detail11EmptyKernelIvEEvv:
[----:B------:R-:W-:Y:S01]  /*0000*/  LDC R1, c[0x0][0x37c] ;  /* 0x0000df00ff017b82 */ /* 0x000fe20000000800 */
[----:B------:R-:W-:Y:S05]  /*0010*/  EXIT ;  /* 0x000000000000794d */ /* 0x000fea0003800000 */
.L_x_775:
        /* <DEDUP_REMOVED lines=14> */
.L_x_803:


//--------------------- .nv.shared._ZN3cub18CUB_300001_SM_10006detail6reduce18DeviceReduceKernelINS2_10policy_hubIiyN4cuda3std3__44plusIiEEE10Policy1000EN6thrust24THRUST_300001_SM_1000_NS12zip_iteratorINS7_5tupleIJNSD_6detail15normal_iteratorINSD_10device_ptrIiEEEENSD_17constant_iteratorIiNSD_11use_defaultESM_EEEEEEEyS9_i8tupleModEEvT0_PT3_T1_NS0_13GridEvenShareISU_EET2_T4_ --------------------------
	.section	.nv.shared._ZN3cub18CUB_300001_SM_10006detail6reduce18DeviceReduceKernelINS2_10policy_hubIiyN4cuda3std3__44plusIiEEE10Policy1000EN6thrust24THRUST_300001_SM_1000_NS12zip_iteratorINS7_5tupleIJNSD_6detail15normal_iteratorINSD_10device_ptrIiEEEENSD_17constant_iteratorIiNSD_11use_defaultESM_EEEEEEEyS9_i8tupleModEEvT0_PT3_T1_NS0_13GridEvenShareISU_EET2_T4_,"aw",@nobits
	.sectionflags	@""
	.align	128
.nv.shared._ZN3cub18CUB_300001_SM_10006detail6reduce18DeviceReduceKernelINS2_10policy_hubIiyN4cuda3std3__44plusIiEEE10Policy1000EN6thrust24THRUST_300001_SM_1000_NS12zip_iteratorINS7_5tupleIJNSD_6detail15normal_iteratorINSD_10device_ptrIiEEEENSD_17constant_iteratorIiNSD_11use_defaultESM_EEEEEEEyS9_i8tupleModEEvT0_PT3_T1_NS0_13GridEvenShareISU_EET2_T4_:
	.zero		1152


//--------------------- .nv.shared.reserved.0     --------------------------
	.section	.nv.shared.reserved.0,"aw",@nobits
	.weak		__nv_reservedSMEM_offset_0_alias
	.size		__nv_reservedSMEM_offset_0_alias, 0, 64
	.other		__nv_reservedSMEM_offset_0_alias,@"STO_CUDA_RESERVED_SHARED STV_DEFAULT"
__nv_reservedSMEM_offset_0_alias:
	.zero		0
	.zero		64


//--------------------- .nv.global                --------------------------
	.section	.nv.global,"aw",@nobits
.nv.global:
	.type		_ZN30_INTERNAL_f8b43c09_4_k_cu_main6thrust24THRUST_300001_SM_1000_NS12placeholders2_8E,@object
	.size		_ZN30_INTERNAL_f8b43c09_4_k_cu_main6thrust24THRUST_300001_SM_1000_NS12placeholders2_8E,(_ZN30_INTERNAL_f8b43c09_4_k_cu_main4cuda3std3__432_GLOBAL__N__f8b43c09_4_k_cu_main6ignoreE - _ZN30_INTERNAL_f8b43c09_4_k_cu_main6thrust24THRUST_300001_SM_1000_NS12placeholders2_8E)
_ZN30_INTERNAL_f8b43c09_4_k_cu_main6thrust24THRUST_300001_SM_1000_NS12placeholders2_8E:
	.zero		1
	.type		_ZN30_INTERNAL_f8b43c09_4_k_cu_main4cuda3std3__432_GLOBAL__N__f8b43c09_4_k_cu_main6ignoreE,@object
	.size		_ZN30_INTERNAL_f8b43c09_4_k_cu_main4cuda3std3__432_GLOBAL__N__f8b43c09_4_k_cu_main6ignoreE,(_ZN30_INTERNAL_f8b43c09_4_k_cu_main4cuda3std6ranges3__45__cpo4dataE - _ZN30_INTERNAL_f8b43c09_4_k_cu_main4cuda3std3__432_GLOBAL__N__f8b43c09_4_k_cu_main6ignoreE)
_ZN30_INTERNAL_f8b43c09_4_k_cu_main4cuda3std3__432_GLOBAL__N__f8b43c09_4_k_cu_main6ignoreE:
	.zero		1
	.type		_ZN30_INTERNAL_f8b43c09_4_k_cu_main4cuda3std6ranges3__45__cpo4dataE,@object
	.size		_ZN30_INTERNAL_f8b43c09_4_k_cu_main4cuda3std6ranges3__45__cpo4dataE,(_ZN30_INTERNAL_f8b43c09_4_k_cu_main6thrust24THRUST_300001_SM_1000_NS6system3cpp3parE - _ZN30_INTERNAL_f8b43c09_4_k_cu_main4cuda3std6ranges3__45__cpo4dataE)
_ZN30_INTERNAL_f8b43c09_4_k_cu_main4cuda3std6ranges3__45__cpo4dataE:
	.zero		1
	.type		_ZN30_INTERNAL_f8b43c09_4_k_cu_main6thrust24THRUST_300001_SM_1000_NS6system3cpp3parE,@object
	.size		_ZN30_INTERNAL_f8b43c09_4_k_cu_main6thrust24THRUST_300001_SM_1000_NS6system3cpp3parE,(_ZN30_INTERNAL_f8b43c09_4_k_cu_main4cuda3std3__45__cpo5beginE - _ZN30_INTERNAL_f8b43c09_4_k_cu_main6thrust24THRUST_300001_SM_1000_NS6system3cpp3parE)
_ZN30_INTERNAL_f8b43c09_4_k_cu_main6thrust24THRUST_300001_SM_1000_NS6system3cpp3parE:
	.zero		1
	.type		_ZN30_INTERNAL_f8b43c09_4_k_cu_main4cuda3std3__45__cpo5beginE,@object
	.size		_ZN30_INTERNAL_f8b43c09_4_k_cu_main4cuda3std3__45__cpo5beginE,(_ZN30_INTERNAL_f8b43c09_4_k_cu_main4cuda3std6ranges3__45__cpo5beginE - _ZN30_INTERNAL_f8b43c09_4_k_cu_main4cuda3std3__45__cpo5beginE)
_ZN30_INTERNAL_f8b43c09_4_k_cu_main4cuda3std3__45__cpo5beginE:
	.zero		1
	.type		_ZN30_INTERNAL_f8b43c09_4_k_cu_main4cuda3std6ranges3__45__cpo5beginE,@object
	.size		_ZN30_INTERNAL_f8b43c09_4_k_cu_main4cuda3std6ranges3__45__cpo5beginE,(_ZN30_INTERNAL_f8b43c09_4_k_cu_main6thrust24THRUST_300001_SM_1000_NS6deviceE - _ZN30_INTERNAL_f8b43c09_4_k_cu_main4cuda3std6ranges3__45__cpo5beginE)
_ZN30_INTERNAL_f8b43c09_4_k_cu_main4cuda3std6ranges3__45__cpo5beginE:
	.zero		1
	.type		_ZN30_INTERNAL_f8b43c09_4_k_cu_main6thrust24THRUST_300001_SM_1000_NS6deviceE,@object
	.size		_ZN30_INTERNAL_f8b43c09_4_k_cu_main6thrust24THRUST_300001_SM_1000_NS6deviceE,(_ZN30_INTERNAL_f8b43c09_4_k_cu_main4cuda3std3__47nulloptE - _ZN30_INTERNAL_f8b43c09_4_k_cu_main6thrust24THRUST_300001_SM_1000_NS6deviceE)
_ZN30_INTERNAL_f8b43c09_4_k_cu_main6thrust24THRUST_300001_SM_1000_NS6deviceE:
	.zero		1
	.type		_ZN30_INTERNAL_f8b43c09_4_k_cu_main4cuda3std3__47nulloptE,@object
	.size		_ZN30_INTERNAL_f8b43c09_4_k_cu_main4cuda3std3__47nulloptE,(_ZN30_INTERNAL_f8b43c09_4_k_cu_main4cuda3std6ranges3__45__cpo8distanceE - _ZN30_INTERNAL_f8b43c09_4_k_cu_main4cuda3std3__47nulloptE)
_ZN30_INTERNAL_f8b43c09_4_k_cu_main4cuda3std3__47nulloptE:
	.zero		1
	.type		_ZN30_INTERNAL_f8b43c09_4_k_cu_main4cuda3std6ranges3__45__cpo8distanceE,@object
	.size		_ZN30_INTERNAL_f8b43c09_4_k_cu_main4cuda3std6ranges3__45__cpo8distanceE,(_ZN30_INTERNAL_f8b43c09_4_k_cu_main6thrust24THRUST_300001_SM_1000_NS12placeholders2_4E - _ZN30_INTERNAL_f8b43c09_4_k_cu_main4cuda3std6ranges3__45__cpo8distanceE)
_ZN30_INTERNAL_f8b43c09_4_k_cu_main4cuda3std6ranges3__45__cpo8distanceE:
	.zero		1
	.type		_ZN30_INTERNAL_f8b43c09_4_k_cu_main6thrust24THRUST_300001_SM_1000_NS12placeholders2_4E,@object
	.size		_ZN30_INTERNAL_f8b43c09_4_k_cu_main6thrust24THRUST_300001_SM_1000_NS12placeholders2_4E,(_ZN30_INTERNAL_f8b43c09_4_k_cu_main4cuda3std3__45__cpo6rbeginE - _ZN30_INTERNAL_f8b43c09_4_k_cu_main6thrust24THRUST_300001_SM_1000_NS12placeholders2_4E)
_ZN30_INTERNAL_f8b43c09_4_k_cu_main6thrust24THRUST_300001_SM_1000_NS12placeholders2_4E:
	.zero		1
	.type		_ZN30_INTERNAL_f8b43c09_4_k_cu_main4cuda3std3__45__cpo6rbeginE,@object
	.size		_ZN30_INTERNAL_f8b43c09_4_k_cu_main4cuda3std3__45__cpo6rbeginE,(_ZN30_INTERNAL_f8b43c09_4_k_cu_main4cuda3std6ranges3__45__cpo7advanceE - _ZN30_INTERNAL_f8b43c09_4_k_cu_main4cuda3std3__45__cpo6rbeginE)
_ZN30_INTERNAL_f8b43c09_4_k_cu_main4cuda3std3__45__cpo6rbeginE:
	.zero		1
	.type		_ZN30_INTERNAL_f8b43c09_4_k_cu_main4cuda3std6ranges3__45__cpo7advanceE,@object
	.size		_ZN30_INTERNAL_f8b43c09_4_k_cu_main4cuda3std6ranges3__45__cpo7advanceE,(_ZN30_INTERNAL_f8b43c09_4_k_cu_main6thrust24THRUST_300001_SM_1000_NS12placeholders3_10E - _ZN30_INTERNAL_f8b43c09_4_k_cu_main4cuda3std6ranges3__45__cpo7advanceE)
_ZN30_INTERNAL_f8b43c09_4_k_cu_main4cuda3std6ranges3__45__cpo7advanceE:
	.zero		1
	.type		_ZN30_INTERNAL_f8b43c09_4_k_cu_main6thrust24THRUST_300001_SM_1000_NS12placeholders3_10E,@object
	.size		_ZN30_INTERNAL_f8b43c09_4_k_cu_main6thrust24THRUST_300001_SM_1000_NS12placeholders3_10E,(_ZN30_INTERNAL_f8b43c09_4_k_cu_main4cuda3std3__48in_placeE - _ZN30_INTERNAL_f8b43c09_4_k_cu_main6thrust24THRUST_300001_SM_1000_NS12placeholders3_10E)
_ZN30_INTERNAL_f8b43c09_4_k_cu_main6thrust24THRUST_300001_SM_1000_NS12placeholders3_10E:
	.zero		1
	.type		_ZN30_INTERNAL_f8b43c09_4_k_cu_main4cuda3std3__48in_placeE,@object
	.size		_ZN30_INTERNAL_f8b43c09_4_k_cu_main4cuda3std3__48in_placeE,(_ZN30_INTERNAL_f8b43c09_4_k_cu_main4cuda3std6ranges3__45__cpo4sizeE - _ZN30_INTERNAL_f8b43c09_4_k_cu_main4cuda3std3__48in_placeE)
_ZN30_INTERNAL_f8b43c09_4_k_cu_main4cuda3std3__48in_placeE:
	.zero		1
	.type		_ZN30_INTERNAL_f8b43c09_4_k_cu_main4cuda3std6ranges3__45__cpo4sizeE,@object
	.size		_ZN30_INTERNAL_f8b43c09_4_k_cu_main4cuda3std6ranges3__45__cpo4sizeE,(_ZN30_INTERNAL_f8b43c09_4_k_cu_main6thrust24THRUST_300001_SM_1000_NS12placeholders2_2E - _ZN30_INTERNAL_f8b43c09_4_k_cu_main4cuda3std6ranges3__45__cpo4sizeE)
_ZN30_INTERNAL_f8b43c09_4_k_cu_main4cuda3std6ranges3__45__cpo4sizeE:
	.zero		1
	.type		_ZN30_INTERNAL_f8b43c09_4_k_cu_main6thrust24THRUST_300001_SM_1000_NS12placeholders2_2E,@object
	.size		_ZN30_INTERNAL_f8b43c09_4_k_cu_main6thrust24THRUST_300001_SM_1000_NS12placeholders2_2E,(_ZN30_INTERNAL_f8b43c09_4_k_cu_main4cuda3std3__45__cpo6cbeginE - _ZN30_INTERNAL_f8b43c09_4_k_cu_main6thrust24THRUST_300001_SM_1000_NS12placeholders2_2E)
_ZN30_INTERNAL_f8b43c09_4_k_cu_main6thrust24THRUST_300001_SM_1000_NS12placeholders2_2E:
	.zero		1
	.type		_ZN30_INTERNAL_f8b43c09_4_k_cu_main4cuda3std3__45__cpo6cbeginE,@object
	.size		_ZN30_INTERNAL_f8b43c09_4_k_cu_main4cuda3std3__45__cpo6cbeginE,(_ZN30_INTERNAL_f8b43c09_4_k_cu_main4cuda3std6ranges3__45__cpo6cbeginE - _ZN30_INTERNAL_f8b43c09_4_k_cu_main4cuda3std3__45__cpo6cbeginE)
_ZN30_INTERNAL_f8b43c09_4_k_cu_main4cuda3std3__45__cpo6cbeginE:
	.zero		1
	.type		_ZN30_INTERNAL_f8b43c09_4_k_cu_main4cuda3std6ranges3__45__cpo6cbeginE,@object
	.size		_ZN30_INTERNAL_f8b43c09_4_k_cu_main4cuda3std6ranges3__45__cpo6cbeginE,(_ZN30_INTERNAL_f8b43c09_4_k_cu_main6thrust24THRUST_300001_SM_1000_NS12placeholders2_6E - _ZN30_INTERNAL_f8b43c09_4_k_cu_main4cuda3std6ranges3__45__cpo6cbeginE)
_ZN30_INTERNAL_f8b43c09_4_k_cu_main4cuda3std6ranges3__45__cpo6cbeginE:
	.zero		1
	.type		_ZN30_INTERNAL_f8b43c09_4_k_cu_main6thrust24THRUST_300001_SM_1000_NS12placeholders2_6E,@object
	.size		_ZN30_INTERNAL_f8b43c09_4_k_cu_main6thrust24THRUST_300001_SM_1000_NS12placeholders2_6E,(_ZN30_INTERNAL_f8b43c09_4_k_cu_main4cuda3std3__45__cpo7crbeginE - _ZN30_INTERNAL_f8b43c09_4_k_cu_main6thrust24THRUST_300001_SM_1000_NS12placeholders2_6E)
_ZN30_INTERNAL_f8b43c09_4_k_cu_main6thrust24THRUST_300001_SM_1000_NS12placeholders2_6E:
	.zero		1
	.type		_ZN30_INTERNAL_f8b43c09_4_k_cu_main4cuda3std3__45__cpo7crbeginE,@object
	.size		_ZN30_INTERNAL_f8b43c09_4_k_cu_main4cuda3std3__45__cpo7crbeginE,(_ZN30_INTERNAL_f8b43c09_4_k_cu_main4cuda3std6ranges3__45__cpo4nextE - _ZN30_INTERNAL_f8b43c09_4_k_cu_main4cuda3std3__45__cpo7crbeginE)
_ZN30_INTERNAL_f8b43c09_4_k_cu_main4cuda3std3__45__cpo7crbeginE:
	.zero		1
	.type		_ZN30_INTERNAL_f8b43c09_4_k_cu_main4cuda3std6ranges3__45__cpo4nextE,@object
	.size		_ZN30_INTERNAL_f8b43c09_4_k_cu_main4cuda3std6ranges3__45__cpo4nextE,(_ZN30_INTERNAL_f8b43c09_4_k_cu_main4cuda3std6ranges3__45__cpo4swapE - _ZN30_INTERNAL_f8b43c09_4_k_cu_main4cuda3std6ranges3__45__cpo4nextE)
_ZN30_INTERNAL_f8b43c09_4_k_cu_main4cuda3std6ranges3__45__cpo4nextE:
	.zero		1
	.type		_ZN30_INTERNAL_f8b43c09_4_k_cu_main4cuda3std6ranges3__45__cpo4swapE,@object
	.size		_ZN30_INTERNAL_f8b43c09_4_k_cu_main4cuda3std6ranges3__45__cpo4swapE,(_ZN30_INTERNAL_f8b43c09_4_k_cu_main6thrust24THRUST_300001_SM_1000_NS8cuda_cub10par_nosyncE - _ZN30_INTERNAL_f8b43c09_4_k_cu_main4cuda3std6ranges3__45__cpo4swapE)
_ZN30_INTERNAL_f8b43c09_4_k_cu_main4cuda3std6ranges3__45__cpo4swapE:
	.zero		1
	.type		_ZN30_INTERNAL_f8b43c09_4_k_cu_main6thrust24THRUST_300001_SM_1000_NS8cuda_cub10par_nosyncE,@object
	.size		_ZN30_INTERNAL_f8b43c09_4_k_cu_main6thrust24THRUST_300001_SM_1000_NS8cuda_cub10par_nosyncE,(_ZN30_INTERNAL_f8b43c09_4_k_cu_main6thrust24THRUST_300001_SM_1000_NS3seqE - _ZN30_INTERNAL_f8b43c09_4_k_cu_main6thrust24THRUST_300001_SM_1000_NS8cuda_cub10par_nosyncE)
_ZN30_INTERNAL_f8b43c09_4_k_cu_main6thrust24THRUST_300001_SM_1000_NS8cuda_cub10par_nosyncE:
	.zero		1
	.type		_ZN30_INTERNAL_f8b43c09_4_k_cu_main6thrust24THRUST_300001_SM_1000_NS3seqE,@object
	.size		_ZN30_INTERNAL_f8b43c09_4_k_cu_main6thrust24THRUST_300001_SM_1000_NS3seqE,(_ZN30_INTERNAL_f8b43c09_4_k_cu_main4cuda3std3__420unreachable_sentinelE - _ZN30_INTERNAL_f8b43c09_4_k_cu_main6thrust24THRUST_300001_SM_1000_NS3seqE)
_ZN30_INTERNAL_f8b43c09_4_k_cu_main6thrust24THRUST_300001_SM_1000_NS3seqE:
	.zero		1
	.type		_ZN30_INTERNAL_f8b43c09_4_k_cu_main4cuda3std3__420unreachable_sentinelE,@object
	.size		_ZN30_INTERNAL_f8b43c09_4_k_cu_main4cuda3std3__420unreachable_sentinelE,(_ZN30_INTERNAL_f8b43c09_4_k_cu_main4cuda3std6ranges3__45__cpo5ssizeE - _ZN30_INTERNAL_f8b43c09_4_k_cu_main4cuda3std3__420unreachable_sentinelE)
_ZN30_INTERNAL_f8b43c09_4_k_cu_main4cuda3std3__420unreachable_sentinelE:
	.zero		1
	.type		_ZN30_INTERNAL_f8b43c09_4_k_cu_main4cuda3std6ranges3__45__cpo5ssizeE,@object
	.size		_ZN30_INTERNAL_f8b43c09_4_k_cu_main4cuda3std6ranges3__45__cpo5ssizeE,(_ZN30_INTERNAL_f8b43c09_4_k_cu_main6thrust24THRUST_300001_SM_1000_NS12placeholders2_3E - _ZN30_INTERNAL_f8b43c09_4_k_cu_main4cuda3std6ranges3__45__cpo5ssizeE)
_ZN30_INTERNAL_f8b43c09_4_k_cu_main4cuda3std6ranges3__45__cpo5ssizeE:
	.zero		1
	.type		_ZN30_INTERNAL_f8b43c09_4_k_cu_main6thrust24THRUST_300001_SM_1000_NS12placeholders2_3E,@object
	.size		_ZN30_INTERNAL_f8b43c09_4_k_cu_main6thrust24THRUST_300001_SM_1000_NS12placeholders2_3E,(_ZN30_INTERNAL_f8b43c09_4_k_cu_main4cuda3std3__45__cpo4cendE - _ZN30_INTERNAL_f8b43c09_4_k_cu_main6thrust24THRUST_300001_SM_1000_NS12placeholders2_3E)
_ZN30_INTERNAL_f8b43c09_4_k_cu_main6thrust24THRUST_300001_SM_1000_NS12placeholders2_3E:
	.zero		1
	.type		_ZN30_INTERNAL_f8b43c09_4_k_cu_main4cuda3std3__45__cpo4cendE,@object
	.size		_ZN30_INTERNAL_f8b43c09_4_k_cu_main4cuda3std3__45__cpo4cendE,(_ZN30_INTERNAL_f8b43c09_4_k_cu_main4cuda3std6ranges3__45__cpo4cendE - _ZN30_INTERNAL_f8b43c09_4_k_cu_main4cuda3std3__45__cpo4cendE)
_ZN30_INTERNAL_f8b43c09_4_k_cu_main4cuda3std3__45__cpo4cendE:
	.zero		1
	.type		_ZN30_INTERNAL_f8b43c09_4_k_cu_main4cuda3std6ranges3__45__cpo4cendE,@object
	.size		_ZN30_INTERNAL_f8b43c09_4_k_cu_main4cuda3std6ranges3__45__cpo4cendE,(_ZN30_INTERNAL_f8b43c09_4_k_cu_main6thrust24THRUST_300001_SM_1000_NS12placeholders2_7E - _ZN30_INTERNAL_f8b43c09_4_k_cu_main4cuda3std6ranges3__45__cpo4cendE)
_ZN30_INTERNAL_f8b43c09_4_k_cu_main4cuda3std6ranges3__45__cpo4cendE:
	.zero		1
	.type		_ZN30_INTERNAL_f8b43c09_4_k_cu_main6thrust24THRUST_300001_SM_1000_NS12placeholders2_7E,@object
	.size		_ZN30_INTERNAL_f8b43c09_4_k_cu_main6thrust24THRUST_300001_SM_1000_NS12placeholders2_7E,(_ZN30_INTERNAL_f8b43c09_4_k_cu_main4cuda3std3__45__cpo5crendE - _ZN30_INTERNAL_f8b43c09_4_k_cu_main6thrust24THRUST_300001_SM_1000_NS12placeholders2_7E)
_ZN30_INTERNAL_f8b43c09_4_k_cu_main6thrust24THRUST_300001_SM_1000_NS12placeholders2_7E:
	.zero		1
	.type		_ZN30_INTERNAL_f8b43c09_4_k_cu_main4cuda3std3__45__cpo5crendE,@object
	.size		_ZN30_INTERNAL_f8b43c09_4_k_cu_main4cuda3std3__45__cpo5crendE,(_ZN30_INTERNAL_f8b43c09_4_k_cu_main4cuda3std6ranges3__45__cpo4prevE - _ZN30_INTERNAL_f8b43c09_4_k_cu_main4cuda3std3__45__cpo5crendE)
_ZN30_INTERNAL_f8b43c09_4_k_cu_main4cuda3std3__45__cpo5crendE:
	.zero		1
	.type		_ZN30_INTERNAL_f8b43c09_4_k_cu_main4cuda3std6ranges3__45__cpo4prevE,@object
	.size		_ZN30_INTERNAL_f8b43c09_4_k_cu_main4cuda3std6ranges3__45__cpo4prevE,(_ZN30_INTERNAL_f8b43c09_4_k_cu_main4cuda3std6ranges3__45__cpo9iter_moveE - _ZN30_INTERNAL_f8b43c09_4_k_cu_main4cuda3std6ranges3__45__cpo4prevE)
_ZN30_INTERNAL_f8b43c09_4_k_cu_main4cuda3std6ranges3__45__cpo4prevE:
	.zero		1
	.type		_ZN30_INTERNAL_f8b43c09_4_k_cu_main4cuda3std6ranges3__45__cpo9iter_moveE,@object
	.size		_ZN30_INTERNAL_f8b43c09_4_k_cu_main4cuda3std6ranges3__45__cpo9iter_moveE,(_ZN30_INTERNAL_f8b43c09_4_k_cu_main6thrust24THRUST_300001_SM_1000_NS6system6detail10sequential3seqE - _ZN30_INTERNAL_f8b43c09_4_k_cu_main4cuda3std6ranges3__45__cpo9iter_moveE)
_ZN30_INTERNAL_f8b43c09_4_k_cu_main4cuda3std6ranges3__45__cpo9iter_moveE:
	.zero		1
	.type		_ZN30_INTERNAL_f8b43c09_4_k_cu_main6thrust24THRUST_300001_SM_1000_NS6system6detail10sequential3seqE,@object
	.size		_ZN30_INTERNAL_f8b43c09_4_k_cu_main6thrust24THRUST_300001_SM_1000_NS6system6detail10sequential3seqE,(_ZN30_INTERNAL_f8b43c09_4_k_cu_main6thrust24THRUST_300001_SM_1000_NS12placeholders2_9E - _ZN30_INTERNAL_f8b43c09_4_k_cu_main6thrust24THRUST_300001_SM_1000_NS6system6detail10sequential3seqE)
_ZN30_INTERNAL_f8b43c09_4_k_cu_main6thrust24THRUST_300001_SM_1000_NS6system6detail10sequential3seqE:
	.zero		1
	.type		_ZN30_INTERNAL_f8b43c09_4_k_cu_main6thrust24THRUST_300001_SM_1000_NS12placeholders2_9E,@object
	.size		_ZN30_INTERNAL_f8b43c09_4_k_cu_main6thrust24THRUST_300001_SM_1000_NS12placeholders2_9E,(_ZN30_INTERNAL_f8b43c09_4_k_cu_main4cuda3std3__419piecewise_constructE - _ZN30_INTERNAL_f8b43c09_4_k_cu_main6thrust24THRUST_300001_SM_1000_NS12placeholders2_9E)
_ZN30_INTERNAL_f8b43c09_4_k_cu_main6thrust24THRUST_300001_SM_1000_NS12placeholders2_9E:
	.zero		1
	.type		_ZN30_INTERNAL_f8b43c09_4_k_cu_main4cuda3std3__419piecewise_constructE,@object
	.size		_ZN30_INTERNAL_f8b43c09_4_k_cu_main4cuda3std3__419piecewise_constructE,(_ZN30_INTERNAL_f8b43c09_4_k_cu_main4cuda3std6ranges3__45__cpo5cdataE - _ZN30_INTERNAL_f8b43c09_4_k_cu_main4cuda3std3__419piecewise_constructE)
_ZN30_INTERNAL_f8b43c09_4_k_cu_main4cuda3std3__419piecewise_constructE:
	.zero		1
	.type		_ZN30_INTERNAL_f8b43c09_4_k_cu_main4cuda3std6ranges3__45__cpo5cdataE,@object
	.size		_ZN30_INTERNAL_f8b43c09_4_k_cu_main4cuda3std6ranges3__45__cpo5cdataE,(_ZN30_INTERNAL_f8b43c09_4_k_cu_main6thrust24THRUST_300001_SM_1000_NS12placeholders2_1E - _ZN30_INTERNAL_f8b43c09_4_k_cu_main4cuda3std6ranges3__45__cpo5cdataE)
_ZN30_INTERNAL_f8b43c09_4_k_cu_main4cuda3std6ranges3__45__cpo5cdataE:
	.zero		1
	.type		_ZN30_INTERNAL_f8b43c09_4_k_cu_main6thrust24THRUST_300001_SM_1000_NS12placeholders2_1E,@object
	.size		_ZN30_INTERNAL_f8b43c09_4_k_cu_main6thrust24THRUST_300001_SM_1000_NS12placeholders2_1E,(_ZN30_INTERNAL_f8b43c09_4_k_cu_main4cuda3std3__45__cpo3endE - _ZN30_INTERNAL_f8b43c09_4_k_cu_main6thrust24THRUST_300001_SM_1000_NS12placeholders2_1E)
_ZN30_INTERNAL_f8b43c09_4_k_cu_main6thrust24THRUST_300001_SM_1000_NS12placeholders2_1E:
	.zero		1
	.type		_ZN30_INTERNAL_f8b43c09_4_k_cu_main4cuda3std3__45__cpo3endE,@object
	.size		_ZN30_INTERNAL_f8b43c09_4_k_cu_main4cuda3std3__45__cpo3endE,(_ZN30_INTERNAL_f8b43c09_4_k_cu_main4cuda3std6ranges3__45__cpo3endE - _ZN30_INTERNAL_f8b43c09_4_k_cu_main4cuda3std3__45__cpo3endE)
_ZN30_INTERNAL_f8b43c09_4_k_cu_main4cuda3std3__45__cpo3endE:
	.zero		1
	.type		_ZN30_INTERNAL_f8b43c09_4_k_cu_main4cuda3std6ranges3__45__cpo3endE,@object
	.size		_ZN30_INTERNAL_f8b43c09_4_k_cu_main4cuda3std6ranges3__45__cpo3endE,(_ZN30_INTERNAL_f8b43c09_4_k_cu_main6thrust24THRUST_300001_SM_1000_NS12placeholders2_5E - _ZN30_INTERNAL_f8b43c09_4_k_cu_main4cuda3std6ranges3__45__cpo3endE)
_ZN30_INTERNAL_f8b43c09_4_k_cu_main4cuda3std6ranges3__45__cpo3endE:
	.zero		1
	.type		_ZN30_INTERNAL_f8b43c09_4_k_cu_main6thrust24THRUST_300001_SM_1000_NS12placeholders2_5E,@object
	.size		_ZN30_INTERNAL_f8b43c09_4_k_cu_main6thrust24THRUST_300001_SM_1000_NS12placeholders2_5E,(_ZN30_INTERNAL_f8b43c09_4_k_cu_main4cuda3std3__45__cpo4rendE - _ZN30_INTERNAL_f8b43c09_4_k_cu_main6thrust24THRUST_300001_SM_1000_NS12placeholders2_5E)
_ZN30_INTERNAL_f8b43c09_4_k_cu_main6thrust24THRUST_300001_SM_1000_NS12placeholders2_5E:
	.zero		1
	.type		_ZN30_INTERNAL_f8b43c09_4_k_cu_main4cuda3std3__45__cpo4rendE,@object
	.size		_ZN30_INTERNAL_f8b43c09_4_k_cu_main4cuda3std3__45__cpo4rendE,(_ZN30_INTERNAL_f8b43c09_4_k_cu_main4cuda3std6ranges3__45__cpo9iter_swapE - _ZN30_INTERNAL_f8b43c09_4_k_cu_main4cuda3std3__45__cpo4rendE)
_ZN30_INTERNAL_f8b43c09_4_k_cu_main4cuda3std3__45__cpo4rendE:
	.zero		1
	.type		_ZN30_INTERNAL_f8b43c09_4_k_cu_main4cuda3std6ranges3__45__cpo9iter_swapE,@object
	.size		_ZN30_INTERNAL_f8b43c09_4_k_cu_main4cuda3std6ranges3__45__cpo9iter_swapE,(_ZN30_INTERNAL_f8b43c09_4_k_cu_main4cuda3std3__48unexpectE - _ZN30_INTERNAL_f8b43c09_4_k_cu_main4cuda3std6ranges3__45__cpo9iter_swapE)
_ZN30_INTERNAL_f8b43c09_4_k_cu_main4cuda3std6ranges3__45__cpo9iter_swapE:
	.zero		1
	.type		_ZN30_INTERNAL_f8b43c09_4_k_cu_main4cuda3std3__48unexpectE,@object
	.size		_ZN30_INTERNAL_f8b43c09_4_k_cu_main4cuda3std3__48unexpectE,(_ZN30_INTERNAL_f8b43c09_4_k_cu_main6thrust24THRUST_300001_SM_1000_NS8cuda_cub3parE - _ZN30_INTERNAL_f8b43c09_4_k_cu_main4cuda3std3__48unexpectE)
_ZN30_INTERNAL_f8b43c09_4_k_cu_main4cuda3std3__48unexpectE:
	.zero		1
	.type		_ZN30_INTERNAL_f8b43c09_4_k_cu_main6thrust24THRUST_300001_SM_1000_NS8cuda_cub3parE,@object
	.size		_ZN30_INTERNAL_f8b43c09_4_k_cu_main6thrust24THRUST_300001_SM_1000_NS8cuda_cub3parE,(.L_29 - _ZN30_INTERNAL_f8b43c09_4_k_cu_main6thrust24THRUST_300001_SM_1000_NS8cuda_cub3parE)
_ZN30_INTERNAL_f8b43c09_4_k_cu_main6thrust24THRUST_300001_SM_1000_NS8cuda_cub3parE:
	.zero		1
.L_29:


//--------------------- .nv.shared._ZN3cub18CUB_300001_SM_10006detail6reduce28DeviceReduceSingleTileKernelINS2_10policy_hubIiyN4cuda3std3__44plusIiEEE10Policy1000EN6thrust24THRUST_300001_SM_1000_NS12zip_iteratorINS7_5tupleIJNSD_6detail15normal_iteratorINSD_10device_ptrIiEEEENSD_17constant_iteratorIiNSD_11use_defaultESM_EEEEEEEPiyS9_ii8tupleModEEvT0_T1_T2_T3_T4_T6_ --------------------------
	.section	.nv.shared._ZN3cub18CUB_300001_SM_10006detail6reduce28DeviceReduceSingleTileKernelINS2_10policy_hubIiyN4cuda3std3__44plusIiEEE10Policy1000EN6thrust24THRUST_300001_SM_1000_NS12zip_iteratorINS7_5tupleIJNSD_6detail15normal_iteratorINSD_10device_ptrIiEEEENSD_17constant_iteratorIiNSD_11use_defaultESM_EEEEEEEPiyS9_ii8tupleModEEvT0_T1_T2_T3_T4_T6_,"aw",@nobits
	.sectionflags	@""
	.align	128
.nv.shared._ZN3cub18CUB_300001_SM_10006detail6reduce28DeviceReduceSingleTileKernelINS2_10policy_hubIiyN4cuda3std3__44plusIiEEE10Policy1000EN6thrust24THRUST_300001_SM_1000_NS12zip_iteratorINS7_5tupleIJNSD_6detail15normal_iteratorINSD_10device_ptrIiEEEENSD_17constant_iteratorIiNSD_11use_defaultESM_EEEEEEEPiyS9_ii8tupleModEEvT0_T1_T2_T3_T4_T6_:
	.zero		1152


//--------------------- .nv.shared._ZN3cub18CUB_300001_SM_10006detail6reduce18DeviceReduceKernelINS2_10policy_hubIijN4cuda3std3__44plusIiEEE10Policy1000EN6thrust24THRUST_300001_SM_1000_NS12zip_iteratorINS7_5tupleIJNSD_6detail15normal_iteratorINSD_10device_ptrIiEEEENSD_17constant_iteratorIiNSD_11use_defaultESM_EEEEEEEjS9_i8tupleModEEvT0_PT3_T1_NS0_13GridEvenShareISU_EET2_T4_ --------------------------
	.section	.nv.shared._ZN3cub18CUB_300001_SM_10006detail6reduce18DeviceReduceKernelINS2_10policy_hubIijN4cuda3std3__44plusIiEEE10Policy1000EN6thrust24THRUST_300001_SM_1000_NS12zip_iteratorINS7_5tupleIJNSD_6detail15normal_iteratorINSD_10device_ptrIiEEEENSD_17constant_iteratorIiNSD_11use_defaultESM_EEEEEEEjS9_i8tupleModEEvT0_PT3_T1_NS0_13GridEvenShareISU_EET2_T4_,"aw",@nobits
	.sectionflags	@""
	.align	128
.nv.shared._ZN3cub18CUB_300001_SM_10006detail6reduce18DeviceReduceKernelINS2_10policy_hubIijN4cuda3std3__44plusIiEEE10Policy1000EN6thrust24THRUST_300001_SM_1000_NS12zip_iteratorINS7_5tupleIJNSD_6detail15normal_iteratorINSD_10device_ptrIiEEEENSD_17constant_iteratorIiNSD_11use_defaultESM_EEEEEEEjS9_i8tupleModEEvT0_PT3_T1_NS0_13GridEvenShareISU_EET2_T4_:
	.zero		1152


//--------------------- .nv.shared._ZN3cub18CUB_300001_SM_10006detail6reduce28DeviceReduceSingleTileKernelINS2_10policy_hubIijN4cuda3std3__44plusIiEEE10Policy1000EN6thrust24THRUST_300001_SM_1000_NS12zip_iteratorINS7_5tupleIJNSD_6detail15normal_iteratorINSD_10device_ptrIiEEEENSD_17constant_iteratorIiNSD_11use_defaultESM_EEEEEEEPijS9_ii8tupleModEEvT0_T1_T2_T3_T4_T6_ --------------------------
	.section	.nv.shared._ZN3cub18CUB_300001_SM_10006detail6reduce28DeviceReduceSingleTileKernelINS2_10policy_hubIijN4cuda3std3__44plusIiEEE10Policy1000EN6thrust24THRUST_300001_SM_1000_NS12zip_iteratorINS7_5tupleIJNSD_6detail15normal_iteratorINSD_10device_ptrIiEEEENSD_17constant_iteratorIiNSD_11use_defaultESM_EEEEEEEPijS9_ii8tupleModEEvT0_T1_T2_T3_T4_T6_,"aw",@nobits
	.sectionflags	@""
	.align	128
.nv.shared._ZN3cub18CUB_300001_SM_10006detail6reduce28DeviceReduceSingleTileKernelINS2_10policy_hubIijN4cuda3std3__44plusIiEEE10Policy1000EN6thrust24THRUST_300001_SM_1000_NS12zip_iteratorINS7_5tupleIJNSD_6detail15normal_iteratorINSD_10device_ptrIiEEEENSD_17constant_iteratorIiNSD_11use_defaultESM_EEEEEEEPijS9_ii8tupleModEEvT0_T1_T2_T3_T4_T6_:
	.zero		1152


//--------------------- .nv.shared._ZN3cub18CUB_300001_SM_10006detail6reduce18DeviceReduceKernelINS2_10policy_hubIiyN4cuda3std3__44plusIiEEE10Policy1000EN6thrust24THRUST_300001_SM_1000_NS6detail15normal_iteratorINSD_10device_ptrIiEEEEyS9_i4sModEEvT0_PT3_T1_NS0_13GridEvenShareISN_EET2_T4_ --------------------------
	.section	.nv.shared._ZN3cub18CUB_300001_SM_10006detail6reduce18DeviceReduceKernelINS2_10policy_hubIiyN4cuda3std3__44plusIiEEE10Policy1000EN6thrust24THRUST_300001_SM_1000_NS6detail15normal_iteratorINSD_10device_ptrIiEEEEyS9_i4sModEEvT0_PT3_T1_NS0_13GridEvenShareISN_EET2_T4_,"aw",@nobits
	.sectionflags	@""
	.align	128
.nv.shared._ZN3cub18CUB_300001_SM_10006detail6reduce18DeviceReduceKernelINS2_10policy_hubIiyN4cuda3std3__44plusIiEEE10Policy1000EN6thrust24THRUST_300001_SM_1000_NS6detail15normal_iteratorINSD_10device_ptrIiEEEEyS9_i4sModEEvT0_PT3_T1_NS0_13GridEvenShareISN_EET2_T4_:
	.zero		1152


//--------------------- .nv.shared._ZN3cub18CUB_300001_SM_10006detail6reduce28DeviceReduceSingleTileKernelINS2_10policy_hubIiyN4cuda3std3__44plusIiEEE10Policy1000EN6thrust24THRUST_300001_SM_1000_NS6detail15normal_iteratorINSD_10device_ptrIiEEEEPiyS9_ii4sModEEvT0_T1_T2_T3_T4_T6_ --------------------------
	.section	.nv.shared._ZN3cub18CUB_300001_SM_10006detail6reduce28DeviceReduceSingleTileKernelINS2_10policy_hubIiyN4cuda3std3__44plusIiEEE10Policy1000EN6thrust24THRUST_300001_SM_1000_NS6detail15normal_iteratorINSD_10device_ptrIiEEEEPiyS9_ii4sModEEvT0_T1_T2_T3_T4_T6_,"aw",@nobits
	.sectionflags	@""
	.align	128
.nv.shared._ZN3cub18CUB_300001_SM_10006detail6reduce28DeviceReduceSingleTileKernelINS2_10policy_hubIiyN4cuda3std3__44plusIiEEE10Policy1000EN6thrust24THRUST_300001_SM_1000_NS6detail15normal_iteratorINSD_10device_ptrIiEEEEPiyS9_ii4sModEEvT0_T1_T2_T3_T4_T6_:
	.zero		1152


//--------------------- .nv.shared._ZN3cub18CUB_300001_SM_10006detail6reduce18DeviceReduceKernelINS2_10policy_hubIijN4cuda3std3__44plusIiEEE10Policy1000EN6thrust24THRUST_300001_SM_1000_NS6detail15normal_iteratorINSD_10device_ptrIiEEEEjS9_i4sModEEvT0_PT3_T1_NS0_13GridEvenShareISN_EET2_T4_ --------------------------
	.section	.nv.shared._ZN3cub18CUB_300001_SM_10006detail6reduce18DeviceReduceKernelINS2_10policy_hubIijN4cuda3std3__44plusIiEEE10Policy1000EN6thrust24THRUST_300001_SM_1000_NS6detail15normal_iteratorINSD_10device_ptrIiEEEEjS9_i4sModEEvT0_PT3_T1_NS0_13GridEvenShareISN_EET2_T4_,"aw",@nobits
	.sectionflags	@""
	.align	128
.nv.shared._ZN3cub18CUB_300001_SM_10006detail6reduce18DeviceReduceKernelINS2_10policy_hubIijN4cuda3std3__44plusIiEEE10Policy1000EN6thrust24THRUST_300001_SM_1000_NS6detail15normal_iteratorINSD_10device_ptrIiEEEEjS9_i4sModEEvT0_PT3_T1_NS0_13GridEvenShareISN_EET2_T4_:
	.zero		1152


//--------------------- .nv.shared._ZN3cub18CUB_300001_SM_10006detail6reduce28DeviceReduceSingleTileKernelINS2_10policy_hubIijN4cuda3std3__44plusIiEEE10Policy1000EN6thrust24THRUST_300001_SM_1000_NS6detail15normal_iteratorINSD_10device_ptrIiEEEEPijS9_ii4sModEEvT0_T1_T2_T3_T4_T6_ --------------------------
	.section	.nv.shared._ZN3cub18CUB_300001_SM_10006detail6reduce28DeviceReduceSingleTileKernelINS2_10policy_hubIijN4cuda3std3__44plusIiEEE10Policy1000EN6thrust24THRUST_300001_SM_1000_NS6detail15normal_iteratorINSD_10device_ptrIiEEEEPijS9_ii4sModEEvT0_T1_T2_T3_T4_T6_,"aw",@nobits
	.sectionflags	@""
	.align	128
.nv.shared._ZN3cub18CUB_300001_SM_10006detail6reduce28DeviceReduceSingleTileKernelINS2_10policy_hubIijN4cuda3std3__44plusIiEEE10Policy1000EN6thrust24THRUST_300001_SM_1000_NS6detail15normal_iteratorINSD_10device_ptrIiEEEEPijS9_ii4sModEEvT0_T1_T2_T3_T4_T6_:
	.zero		1152


//--------------------- .nv.shared._ZN3cub18CUB_300001_SM_10006detail6reduce18DeviceReduceKernelINS2_10policy_hubIiyN4cuda3std3__44plusIiEEE10Policy1000EN6thrust24THRUST_300001_SM_1000_NS12zip_iteratorINS7_5tupleIJNSD_6detail15normal_iteratorINSD_10device_ptrIiEEEESK_EEEEEyS9_i9tupleProdEEvT0_PT3_T1_NS0_13GridEvenShareISR_EET2_T4_ --------------------------
	.section	.nv.shared._ZN3cub18CUB_300001_SM_10006detail6reduce18DeviceReduceKernelINS2_10policy_hubIiyN4cuda3std3__44plusIiEEE10Policy1000EN6thrust24THRUST_300001_SM_1000_NS12zip_iteratorINS7_5tupleIJNSD_6detail15normal_iteratorINSD_10device_ptrIiEEEESK_EEEEEyS9_i9tupleProdEEvT0_PT3_T1_NS0_13GridEvenShareISR_EET2_T4_,"aw",@nobits
	.sectionflags	@""
	.align	128
.nv.shared._ZN3cub18CUB_300001_SM_10006detail6reduce18DeviceReduceKernelINS2_10policy_hubIiyN4cuda3std3__44plusIiEEE10Policy1000EN6thrust24THRUST_300001_SM_1000_NS12zip_iteratorINS7_5tupleIJNSD_6detail15normal_iteratorINSD_10device_ptrIiEEEESK_EEEEEyS9_i9tupleProdEEvT0_PT3_T1_NS0_13GridEvenShareISR_EET2_T4_:
	.zero		1152


//--------------------- .nv.shared._ZN3cub18CUB_300001_SM_10006detail6reduce28DeviceReduceSingleTileKernelINS2_10policy_hubIiyN4cuda3std3__44plusIiEEE10Policy1000EN6thrust24THRUST_300001_SM_1000_NS12zip_iteratorINS7_5tupleIJNSD_6detail15normal_iteratorINSD_10device_ptrIiEEEESK_EEEEEPiyS9_ii9tupleProdEEvT0_T1_T2_T3_T4_T6_ --------------------------
	.section	.nv.shared._ZN3cub18CUB_300001_SM_10006detail6reduce28DeviceReduceSingleTileKernelINS2_10policy_hubIiyN4cuda3std3__44plusIiEEE10Policy1000EN6thrust24THRUST_300001_SM_1000_NS12zip_iteratorINS7_5tupleIJNSD_6detail15normal_iteratorINSD_10device_ptrIiEEEESK_EEEEEPiyS9_ii9tupleProdEEvT0_T1_T2_T3_T4_T6_,"aw",@nobits
	.sectionflags	@""
	.align	128
.nv.shared._ZN3cub18CUB_300001_SM_10006detail6reduce28DeviceReduceSingleTileKernelINS2_10policy_hubIiyN4cuda3std3__44plusIiEEE10Policy1000EN6thrust24THRUST_300001_SM_1000_NS12zip_iteratorINS7_5tupleIJNSD_6detail15normal_iteratorINSD_10device_ptrIiEEEESK_EEEEEPiyS9_ii9tupleProdEEvT0_T1_T2_T3_T4_T6_:
	.zero		1152


//--------------------- .nv.shared._ZN3cub18CUB_300001_SM_10006detail6reduce18DeviceReduceKernelINS2_10policy_hubIijN4cuda3std3__44plusIiEEE10Policy1000EN6thrust24THRUST_300001_SM_1000_NS12zip_iteratorINS7_5tupleIJNSD_6detail15normal_iteratorINSD_10device_ptrIiEEEESK_EEEEEjS9_i9tupleProdEEvT0_PT3_T1_NS0_13GridEvenShareISR_EET2_T4_ --------------------------
	.section	.nv.shared._ZN3cub18CUB_300001_SM_10006detail6reduce18DeviceReduceKernelINS2_10policy_hubIijN4cuda3std3__44plusIiEEE10Policy1000EN6thrust24THRUST_300001_SM_1000_NS12zip_iteratorINS7_5tupleIJNSD_6detail15normal_iteratorINSD_10device_ptrIiEEEESK_EEEEEjS9_i9tupleProdEEvT0_PT3_T1_NS0_13GridEvenShareISR_EET2_T4_,"aw",@nobits
	.sectionflags	@""
	.align	128
.nv.shared._ZN3cub18CUB_300001_SM_10006detail6reduce18DeviceReduceKernelINS2_10policy_hubIijN4cuda3std3__44plusIiEEE10Policy1000EN6thrust24THRUST_300001_SM_1000_NS12zip_iteratorINS7_5tupleIJNSD_6detail15normal_iteratorINSD_10device_ptrIiEEEESK_EEEEEjS9_i9tupleProdEEvT0_PT3_T1_NS0_13GridEvenShareISR_EET2_T4_:
	.zero		1152


//--------------------- .nv.shared._ZN3cub18CUB_300001_SM_10006detail6reduce28DeviceReduceSingleTileKernelINS2_10policy_hubIijN4cuda3std3__44plusIiEEE10Policy1000EN6thrust24THRUST_300001_SM_1000_NS12zip_iteratorINS7_5tupleIJNSD_6detail15normal_iteratorINSD_10device_ptrIiEEEESK_EEEEEPijS9_ii9tupleProdEEvT0_T1_T2_T3_T4_T6_ --------------------------
	.section	.nv.shared._ZN3cub18CUB_300001_SM_10006detail6reduce28DeviceReduceSingleTileKernelINS2_10policy_hubIijN4cuda3std3__44plusIiEEE10Policy1000EN6thrust24THRUST_300001_SM_1000_NS12zip_iteratorINS7_5tupleIJNSD_6detail15normal_iteratorINSD_10device_ptrIiEEEESK_EEEEEPijS9_ii9tupleProdEEvT0_T1_T2_T3_T4_T6_,"aw",@nobits
	.sectionflags	@""
	.align	128
.nv.shared._ZN3cub18CUB_300001_SM_10006detail6reduce28DeviceReduceSingleTileKernelINS2_10policy_hubIijN4cuda3std3__44plusIiEEE10Policy1000EN6thrust24THRUST_300001_SM_1000_NS12zip_iteratorINS7_5tupleIJNSD_6detail15normal_iteratorINSD_10device_ptrIiEEEESK_EEEEEPijS9_ii9tupleProdEEvT0_T1_T2_T3_T4_T6_:
	.zero		1152


//--------------------- .nv.shared._ZN3cub18CUB_300001_SM_10006detail6reduce18DeviceReduceKernelINS2_10policy_hubIiyN4cuda3std3__44plusIiEEE10Policy1000EN6thrust24THRUST_300001_SM_1000_NS18transform_iteratorINSD_12zip_functionINS7_10multipliesIiEEEENSD_12zip_iteratorINS7_5tupleIJNSD_6detail15normal_iteratorINSD_10device_ptrIiEEEESP_EEEEENSD_11use_defaultESS_EEyS9_iNS7_10__identityEEEvT0_PT3_T1_NS0_13GridEvenShareISY_EET2_T4_ --------------------------
	.section	.nv.shared._ZN3cub18CUB_300001_SM_10006detail6reduce18DeviceReduceKernelINS2_10policy_hubIiyN4cuda3std3__44plusIiEEE10Policy1000EN6thrust24THRUST_300001_SM_1000_NS18transform_iteratorINSD_12zip_functionINS7_10multipliesIiEEEENSD_12zip_iteratorINS7_5tupleIJNSD_6detail15normal_iteratorINSD_10device_ptrIiEEEESP_EEEEENSD_11use_defaultESS_EEyS9_iNS7_10__identityEEEvT0_PT3_T1_NS0_13GridEvenShareISY_EET2_T4_,"aw",@nobits
	.sectionflags	@""
	.align	128
.nv.shared._ZN3cub18CUB_300001_SM_10006detail6reduce18DeviceReduceKernelINS2_10policy_hubIiyN4cuda3std3__44plusIiEEE10Policy1000EN6thrust24THRUST_300001_SM_1000_NS18transform_iteratorINSD_12zip_functionINS7_10multipliesIiEEEENSD_12zip_iteratorINS7_5tupleIJNSD_6detail15normal_iteratorINSD_10device_ptrIiEEEESP_EEEEENSD_11use_defaultESS_EEyS9_iNS7_10__identityEEEvT0_PT3_T1_NS0_13GridEvenShareISY_EET2_T4_:
	.zero		1152


//--------------------- .nv.shared._ZN3cub18CUB_300001_SM_10006detail6reduce28DeviceReduceSingleTileKernelINS2_10policy_hubIiyN4cuda3std3__44plusIiEEE10Policy1000EN6thrust24THRUST_300001_SM_1000_NS18transform_iteratorINSD_12zip_functionINS7_10multipliesIiEEEENSD_12zip_iteratorINS7_5tupleIJNSD_6detail15normal_iteratorINSD_10device_ptrIiEEEESP_EEEEENSD_11use_defaultESS_EEPiyS9_iiNS7_10__identityEEEvT0_T1_T2_T3_T4_T6_ --------------------------
	.section	.nv.shared._ZN3cub18CUB_300001_SM_10006detail6reduce28DeviceReduceSingleTileKernelINS2_10policy_hubIiyN4cuda3std3__44plusIiEEE10Policy1000EN6thrust24THRUST_300001_SM_1000_NS18transform_iteratorINSD_12zip_functionINS7_10multipliesIiEEEENSD_12zip_iteratorINS7_5tupleIJNSD_6detail15normal_iteratorINSD_10device_ptrIiEEEESP_EEEEENSD_11use_defaultESS_EEPiyS9_iiNS7_10__identityEEEvT0_T1_T2_T3_T4_T6_,"aw",@nobits
	.sectionflags	@""
	.align	128
.nv.shared._ZN3cub18CUB_300001_SM_10006detail6reduce28DeviceReduceSingleTileKernelINS2_10policy_hubIiyN4cuda3std3__44plusIiEEE10Policy1000EN6thrust24THRUST_300001_SM_1000_NS18transform_iteratorINSD_12zip_functionINS7_10multipliesIiEEEENSD_12zip_iteratorINS7_5tupleIJNSD_6detail15normal_iteratorINSD_10device_ptrIiEEEESP_EEEEENSD_11use_defaultESS_EEPiyS9_iiNS7_10__identityEEEvT0_T1_T2_T3_T4_T6_:
	.zero		1152


//--------------------- .nv.shared._ZN3cub18CUB_300001_SM_10006detail6reduce18DeviceReduceKernelINS2_10policy_hubIijN4cuda3std3__44plusIiEEE10Policy1000EN6thrust24THRUST_300001_SM_1000_NS18transform_iteratorINSD_12zip_functionINS7_10multipliesIiEEEENSD_12zip_iteratorINS7_5tupleIJNSD_6detail15normal_iteratorINSD_10device_ptrIiEEEESP_EEEEENSD_11use_defaultESS_EEjS9_iNS7_10__identityEEEvT0_PT3_T1_NS0_13GridEvenShareISY_EET2_T4_ --------------------------
	.section	.nv.shared._ZN3cub18CUB_300001_SM_10006detail6reduce18DeviceReduceKernelINS2_10policy_hubIijN4cuda3std3__44plusIiEEE10Policy1000EN6thrust24THRUST_300001_SM_1000_NS18transform_iteratorINSD_12zip_functionINS7_10multipliesIiEEEENSD_12zip_iteratorINS7_5tupleIJNSD_6detail15normal_iteratorINSD_10device_ptrIiEEEESP_EEEEENSD_11use_defaultESS_EEjS9_iNS7_10__identityEEEvT0_PT3_T1_NS0_13GridEvenShareISY_EET2_T4_,"aw",@nobits
	.sectionflags	@""
	.align	128
.nv.shared._ZN3cub18CUB_300001_SM_10006detail6reduce18DeviceReduceKernelINS2_10policy_hubIijN4cuda3std3__44plusIiEEE10Policy1000EN6thrust24THRUST_300001_SM_1000_NS18transform_iteratorINSD_12zip_functionINS7_10multipliesIiEEEENSD_12zip_iteratorINS7_5tupleIJNSD_6detail15normal_iteratorINSD_10device_ptrIiEEEESP_EEEEENSD_11use_defaultESS_EEjS9_iNS7_10__identityEEEvT0_PT3_T1_NS0_13GridEvenShareISY_EET2_T4_:
	.zero		1152


//--------------------- .nv.shared._ZN3cub18CUB_300001_SM_10006detail6reduce28DeviceReduceSingleTileKernelINS2_10policy_hubIijN4cuda3std3__44plusIiEEE10Policy1000EN6thrust24THRUST_300001_SM_1000_NS18transform_iteratorINSD_12zip_functionINS7_10multipliesIiEEEENSD_12zip_iteratorINS7_5tupleIJNSD_6detail15normal_iteratorINSD_10device_ptrIiEEEESP_EEEEENSD_11use_defaultESS_EEPijS9_iiNS7_10__identityEEEvT0_T1_T2_T3_T4_T6_ --------------------------
	.section	.nv.shared._ZN3cub18CUB_300001_SM_10006detail6reduce28DeviceReduceSingleTileKernelINS2_10policy_hubIijN4cuda3std3__44plusIiEEE10Policy1000EN6thrust24THRUST_300001_SM_1000_NS18transform_iteratorINSD_12zip_functionINS7_10multipliesIiEEEENSD_12zip_iteratorINS7_5tupleIJNSD_6detail15normal_iteratorINSD_10device_ptrIiEEEESP_EEEEENSD_11use_defaultESS_EEPijS9_iiNS7_10__identityEEEvT0_T1_T2_T3_T4_T6_,"aw",@nobits
	.sectionflags	@""
	.align	128
.nv.shared._ZN3cub18CUB_300001_SM_10006detail6reduce28DeviceReduceSingleTileKernelINS2_10policy_hubIijN4cuda3std3__44plusIiEEE10Policy1000EN6thrust24THRUST_300001_SM_1000_NS18transform_iteratorINSD_12zip_functionINS7_10multipliesIiEEEENSD_12zip_iteratorINS7_5tupleIJNSD_6detail15normal_iteratorINSD_10device_ptrIiEEEESP_EEEEENSD_11use_defaultESS_EEPijS9_iiNS7_10__identityEEEvT0_T1_T2_T3_T4_T6_:
	.zero		1152


//--------------------- .nv.shared._ZN3cub18CUB_300001_SM_10006detail6reduce28DeviceReduceSingleTileKernelINS2_10policy_hubIiyN4cuda3std3__44plusIiEEE10Policy1000EPiSC_iS9_iiNS7_10__identityEEEvT0_T1_T2_T3_T4_T6_ --------------------------
	.section	.nv.shared._ZN3cub18CUB_300001_SM_10006detail6reduce28DeviceReduceSingleTileKernelINS2_10policy_hubIiyN4cuda3std3__44plusIiEEE10Policy1000EPiSC_iS9_iiNS7_10__identityEEEvT0_T1_T2_T3_T4_T6_,"aw",@nobits
	.sectionflags	@""
	.align	128
.nv.shared._ZN3cub18CUB_300001_SM_10006detail6reduce28DeviceReduceSingleTileKernelINS2_10policy_hubIiyN4cuda3std3__44plusIiEEE10Policy1000EPiSC_iS9_iiNS7_10__identityEEEvT0_T1_T2_T3_T4_T6_:
	.zero		1152


//--------------------- .nv.shared._ZN3cub18CUB_300001_SM_10006detail6reduce18DeviceReduceKernelINS2_10policy_hubIiyN4cuda3std3__44plusIiEEE10Policy1000EN6thrust24THRUST_300001_SM_1000_NS6detail15normal_iteratorINSD_10device_ptrIiEEEEyS9_iNS7_10__identityEEEvT0_PT3_T1_NS0_13GridEvenShareISN_EET2_T4_ --------------------------
	.section	.nv.shared._ZN3cub18CUB_300001_SM_10006detail6reduce18DeviceReduceKernelINS2_10policy_hubIiyN4cuda3std3__44plusIiEEE10Policy1000EN6thrust24THRUST_300001_SM_1000_NS6detail15normal_iteratorINSD_10device_ptrIiEEEEyS9_iNS7_10__identityEEEvT0_PT3_T1_NS0_13GridEvenShareISN_EET2_T4_,"aw",@nobits
	.sectionflags	@""
	.align	128
.nv.shared._ZN3cub18CUB_300001_SM_10006detail6reduce18DeviceReduceKernelINS2_10policy_hubIiyN4cuda3std3__44plusIiEEE10Policy1000EN6thrust24THRUST_300001_SM_1000_NS6detail15normal_iteratorINSD_10device_ptrIiEEEEyS9_iNS7_10__identityEEEvT0_PT3_T1_NS0_13GridEvenShareISN_EET2_T4_:
	.zero		1152


//--------------------- .nv.shared._ZN3cub18CUB_300001_SM_10006detail6reduce28DeviceReduceSingleTileKernelINS2_10policy_hubIiyN4cuda3std3__44plusIiEEE10Policy1000EN6thrust24THRUST_300001_SM_1000_NS6detail15normal_iteratorINSD_10device_ptrIiEEEEPiyS9_iiNS7_10__identityEEEvT0_T1_T2_T3_T4_T6_ --------------------------
	.section	.nv.shared._ZN3cub18CUB_300001_SM_10006detail6reduce28DeviceReduceSingleTileKernelINS2_10policy_hubIiyN4cuda3std3__44plusIiEEE10Policy1000EN6thrust24THRUST_300001_SM_1000_NS6detail15normal_iteratorINSD_10device_ptrIiEEEEPiyS9_iiNS7_10__identityEEEvT0_T1_T2_T3_T4_T6_,"aw",@nobits
	.sectionflags	@""
	.align	128
.nv.shared._ZN3cub18CUB_300001_SM_10006detail6reduce28DeviceReduceSingleTileKernelINS2_10policy_hubIiyN4cuda3std3__44plusIiEEE10Policy1000EN6thrust24THRUST_300001_SM_1000_NS6detail15normal_iteratorINSD_10device_ptrIiEEEEPiyS9_iiNS7_10__identityEEEvT0_T1_T2_T3_T4_T6_:
	.zero		1152


//--------------------- .nv.shared._ZN3cub18CUB_300001_SM_10006detail6reduce28DeviceReduceSingleTileKernelINS2_10policy_hubIijN4cuda3std3__44plusIiEEE10Policy1000EPiSC_iS9_iiNS7_10__identityEEEvT0_T1_T2_T3_T4_T6_ --------------------------
	.section	.nv.shared._ZN3cub18CUB_300001_SM_10006detail6reduce28DeviceReduceSingleTileKernelINS2_10policy_hubIijN4cuda3std3__44plusIiEEE10Policy1000EPiSC_iS9_iiNS7_10__identityEEEvT0_T1_T2_T3_T4_T6_,"aw",@nobits
	.sectionflags	@""
	.align	128
.nv.shared._ZN3cub18CUB_300001_SM_10006detail6reduce28DeviceReduceSingleTileKernelINS2_10policy_hubIijN4cuda3std3__44plusIiEEE10Policy1000EPiSC_iS9_iiNS7_10__identityEEEvT0_T1_T2_T3_T4_T6_:
	.zero		1152


//--------------------- .nv.shared._ZN3cub18CUB_300001_SM_10006detail6reduce18DeviceReduceKernelINS2_10policy_hubIijN4cuda3std3__44plusIiEEE10Policy1000EN6thrust24THRUST_300001_SM_1000_NS6detail15normal_iteratorINSD_10device_ptrIiEEEEjS9_iNS7_10__identityEEEvT0_PT3_T1_NS0_13GridEvenShareISN_EET2_T4_ --------------------------
	.section	.nv.shared._ZN3cub18CUB_300001_SM_10006detail6reduce18DeviceReduceKernelINS2_10policy_hubIijN4cuda3std3__44plusIiEEE10Policy1000EN6thrust24THRUST_300001_SM_1000_NS6detail15normal_iteratorINSD_10device_ptrIiEEEEjS9_iNS7_10__identityEEEvT0_PT3_T1_NS0_13GridEvenShareISN_EET2_T4_,"aw",@nobits
	.sectionflags	@""
	.align	128
.nv.shared._ZN3cub18CUB_300001_SM_10006detail6reduce18DeviceReduceKernelINS2_10policy_hubIijN4cuda3std3__44plusIiEEE10Policy1000EN6thrust24THRUST_300001_SM_1000_NS6detail15normal_iteratorINSD_10device_ptrIiEEEEjS9_iNS7_10__identityEEEvT0_PT3_T1_NS0_13GridEvenShareISN_EET2_T4_:
	.zero		1152


//--------------------- .nv.shared._ZN3cub18CUB_300001_SM_10006detail6reduce28DeviceReduceSingleTileKernelINS2_10policy_hubIijN4cuda3std3__44plusIiEEE10Policy1000EN6thrust24THRUST_300001_SM_1000_NS6detail15normal_iteratorINSD_10device_ptrIiEEEEPijS9_iiNS7_10__identityEEEvT0_T1_T2_T3_T4_T6_ --------------------------
	.section	.nv.shared._ZN3cub18CUB_300001_SM_10006detail6reduce28DeviceReduceSingleTileKernelINS2_10policy_hubIijN4cuda3std3__44plusIiEEE10Policy1000EN6thrust24THRUST_300001_SM_1000_NS6detail15normal_iteratorINSD_10device_ptrIiEEEEPijS9_iiNS7_10__identityEEEvT0_T1_T2_T3_T4_T6_,"aw",@nobits
	.sectionflags	@""
	.align	128
.nv.shared._ZN3cub18CUB_300001_SM_10006detail6reduce28DeviceReduceSingleTileKernelINS2_10policy_hubIijN4cuda3std3__44plusIiEEE10Policy1000EN6thrust24THRUST_300001_SM_1000_NS6detail15normal_iteratorINSD_10device_ptrIiEEEEPijS9_iiNS7_10__identityEEEvT0_T1_T2_T3_T4_T6_:
	.zero		1152


//--------------------- .nv.shared._ZN3cub18CUB_300001_SM_10006detail9transform16transform_kernelINS2_10policy_hubILb0EN4cuda3std3__45tupleIJN6thrust24THRUST_300001_SM_1000_NS6detail15normal_iteratorINSA_10device_ptrIiEEEESF_EEEE10policy1000ElNS7_10multipliesIiEESF_JPiSL_EEEvT0_iT1_T2_DpNS2_10kernel_argIT3_EE --------------------------
	.section	.nv.shared._ZN3cub18CUB_300001_SM_10006detail9transform16transform_kernelINS2_10policy_hubILb0EN4cuda3std3__45tupleIJN6thrust24THRUST_300001_SM_1000_NS6detail15normal_iteratorINSA_10device_ptrIiEEEESF_EEEE10policy1000ElNS7_10multipliesIiEESF_JPiSL_EEEvT0_iT1_T2_DpNS2_10kernel_argIT3_EE,"aw",@nobits
	.sectionflags	@""
	.align	128
.nv.shared._ZN3cub18CUB_300001_SM_10006detail9transform16transform_kernelINS2_10policy_hubILb0EN4cuda3std3__45tupleIJN6thrust24THRUST_300001_SM_1000_NS6detail15normal_iteratorINSA_10device_ptrIiEEEESF_EEEE10policy1000ElNS7_10multipliesIiEESF_JPiSL_EEEvT0_iT1_T2_DpNS2_10kernel_argIT3_EE:
	.zero		1152


//--------------------- .nv.shared._ZN3cub18CUB_300001_SM_10006detail9transform16transform_kernelINS2_10policy_hubILb0EN4cuda3std3__45tupleIJN6thrust24THRUST_300001_SM_1000_NS6detail15normal_iteratorINSA_10device_ptrIiEEEESF_EEEE10policy1000EiNS7_10multipliesIiEESF_JPiSL_EEEvT0_iT1_T2_DpNS2_10kernel_argIT3_EE --------------------------
	.section	.nv.shared._ZN3cub18CUB_300001_SM_10006detail9transform16transform_kernelINS2_10policy_hubILb0EN4cuda3std3__45tupleIJN6thrust24THRUST_300001_SM_1000_NS6detail15normal_iteratorINSA_10device_ptrIiEEEESF_EEEE10policy1000EiNS7_10multipliesIiEESF_JPiSL_EEEvT0_iT1_T2_DpNS2_10kernel_argIT3_EE,"aw",@nobits
	.sectionflags	@""
	.align	128
.nv.shared._ZN3cub18CUB_300001_SM_10006detail9transform16transform_kernelINS2_10policy_hubILb0EN4cuda3std3__45tupleIJN6thrust24THRUST_300001_SM_1000_NS6detail15normal_iteratorINSA_10device_ptrIiEEEESF_EEEE10policy1000EiNS7_10multipliesIiEESF_JPiSL_EEEvT0_iT1_T2_DpNS2_10kernel_argIT3_EE:
	.zero		1152


//--------------------- .nv.shared._ZN3cub18CUB_300001_SM_10006detail8for_each13static_kernelINS2_12policy_hub_t12policy_500_tEmN6thrust24THRUST_300001_SM_1000_NS8cuda_cub20__uninitialized_fill7functorINS7_10device_ptrIiEEiEEEEvT0_T1_ --------------------------
	.section	.nv.shared._ZN3cub18CUB_300001_SM_10006detail8for_each13static_kernelINS2_12policy_hub_t12policy_500_tEmN6thrust24THRUST_300001_SM_1000_NS8cuda_cub20__uninitialized_fill7functorINS7_10device_ptrIiEEiEEEEvT0_T1_,"aw",@nobits
	.sectionflags	@""
	.align	128
	.zero		1024


//--------------------- .nv.shared._ZN3cub18CUB_300001_SM_10006detail11EmptyKernelIvEEvv --------------------------
	.section	.nv.shared._ZN3cub18CUB_300001_SM_10006detail11EmptyKernelIvEEvv,"aw",@nobits
	.sectionflags	@""
	.align	128
	.zero		1024


//--------------------- .nv.constant0._ZN3cub18CUB_300001_SM_10006detail6reduce18DeviceReduceKernelINS2_10policy_hubIiyN4cuda3std3__44plusIiEEE10Policy1000EN6thrust24THRUST_300001_SM_1000_NS12zip_iteratorINS7_5tupleIJNSD_6detail15normal_iteratorINSD_10device_ptrIiEEEENSD_17constant_iteratorIiNSD_11use_defaultESM_EEEEEEEyS9_i8tupleModEEvT0_PT3_T1_NS0_13GridEvenShareISU_EET2_T4_ --------------------------
	.section	.nv.constant0._ZN3cub18CUB_300001_SM_10006detail6reduce18DeviceReduceKernelINS2_10policy_hubIiyN4cuda3std3__44plusIiEEE10Policy1000EN6thrust24THRUST_300001_SM_1000_NS12zip_iteratorINS7_5tupleIJNSD_6detail15normal_iteratorINSD_10device_ptrIiEEEENSD_17constant_iteratorIiNSD_11use_defaultESM_EEEEEEEyS9_i8tupleModEEvT0_PT3_T1_NS0_13GridEvenShareISU_EET2_T4_,"a",@progbits
	.sectionflags	@""
	.align	4
.nv.constant0._ZN3cub18CUB_300001_SM_10006detail6reduce18DeviceReduceKernelINS2_10policy_hubIiyN4cuda3std3__44plusIiEEE10Policy1000EN6thrust24THRUST_300001_SM_1000_NS12zip_iteratorINS7_5tupleIJNSD_6detail15normal_iteratorINSD_10device_ptrIiEEEENSD_17constant_iteratorIiNSD_11use_defaultESM_EEEEEEEyS9_i8tupleModEEvT0_PT3_T1_NS0_13GridEvenShareISU_EET2_T4_:
	.zero		1010


//--------------------- .nv.constant0._ZN3cub18CUB_300001_SM_10006detail6reduce28DeviceReduceSingleTileKernelINS2_10policy_hubIiyN4cuda3std3__44plusIiEEE10Policy1000EN6thrust24THRUST_300001_SM_1000_NS12zip_iteratorINS7_5tupleIJNSD_6detail15normal_iteratorINSD_10device_ptrIiEEEENSD_17constant_iteratorIiNSD_11use_defaultESM_EEEEEEEPiyS9_ii8tupleModEEvT0_T1_T2_T3_T4_T6_ --------------------------
	.section	.nv.constant0._ZN3cub18CUB_300001_SM_10006detail6reduce28DeviceReduceSingleTileKernelINS2_10policy_hubIiyN4cuda3std3__44plusIiEEE10Policy1000EN6thrust24THRUST_300001_SM_1000_NS12zip_iteratorINS7_5tupleIJNSD_6detail15normal_iteratorINSD_10device_ptrIiEEEENSD_17constant_iteratorIiNSD_11use_defaultESM_EEEEEEEPiyS9_ii8tupleModEEvT0_T1_T2_T3_T4_T6_,"a",@progbits
	.sectionflags	@""
	.align	4
.nv.constant0._ZN3cub18CUB_300001_SM_10006detail6reduce28DeviceReduceSingleTileKernelINS2_10policy_hubIiyN4cuda3std3__44plusIiEEE10Policy1000EN6thrust24THRUST_300001_SM_1000_NS12zip_iteratorINS7_5tupleIJNSD_6detail15normal_iteratorINSD_10device_ptrIiEEEENSD_17constant_iteratorIiNSD_11use_defaultESM_EEEEEEEPiyS9_ii8tupleModEEvT0_T1_T2_T3_T4_T6_:
	.zero		945


//--------------------- .nv.constant0._ZN3cub18CUB_300001_SM_10006detail6reduce18DeviceReduceKernelINS2_10policy_hubIijN4cuda3std3__44plusIiEEE10Policy1000EN6thrust24THRUST_300001_SM_1000_NS12zip_iteratorINS7_5tupleIJNSD_6detail15normal_iteratorINSD_10device_ptrIiEEEENSD_17constant_iteratorIiNSD_11use_defaultESM_EEEEEEEjS9_i8tupleModEEvT0_PT3_T1_NS0_13GridEvenShareISU_EET2_T4_ --------------------------
	.section	.nv.constant0._ZN3cub18CUB_300001_SM_10006detail6reduce18DeviceReduceKernelINS2_10policy_hubIijN4cuda3std3__44plusIiEEE10Policy1000EN6thrust24THRUST_300001_SM_1000_NS12zip_iteratorINS7_5tupleIJNSD_6detail15normal_iteratorINSD_10device_ptrIiEEEENSD_17constant_iteratorIiNSD_11use_defaultESM_EEEEEEEjS9_i8tupleModEEvT0_PT3_T1_NS0_13GridEvenShareISU_EET2_T4_,"a",@progbits
	.sectionflags	@""
	.align	4
.nv.constant0._ZN3cub18CUB_300001_SM_10006detail6reduce18DeviceReduceKernelINS2_10policy_hubIijN4cuda3std3__44plusIiEEE10Policy1000EN6thrust24THRUST_300001_SM_1000_NS12zip_iteratorINS7_5tupleIJNSD_6detail15normal_iteratorINSD_10device_ptrIiEEEENSD_17constant_iteratorIiNSD_11use_defaultESM_EEEEEEEjS9_i8tupleModEEvT0_PT3_T1_NS0_13GridEvenShareISU_EET2_T4_:
	.zero		974


//--------------------- .nv.constant0._ZN3cub18CUB_300001_SM_10006detail6reduce28DeviceReduceSingleTileKernelINS2_10policy_hubIijN4cuda3std3__44plusIiEEE10Policy1000EN6thrust24THRUST_300001_SM_1000_NS12zip_iteratorINS7_5tupleIJNSD_6detail15normal_iteratorINSD_10device_ptrIiEEEENSD_17constant_iteratorIiNSD_11use_defaultESM_EEEEEEEPijS9_ii8tupleModEEvT0_T1_T2_T3_T4_T6_ --------------------------
	.section	.nv.constant0._ZN3cub18CUB_300001_SM_10006detail6reduce28DeviceReduceSingleTileKernelINS2_10policy_hubIijN4cuda3std3__44plusIiEEE10Policy1000EN6thrust24THRUST_300001_SM_1000_NS12zip_iteratorINS7_5tupleIJNSD_6detail15normal_iteratorINSD_10device_ptrIiEEEENSD_17constant_iteratorIiNSD_11use_defaultESM_EEEEEEEPijS9_ii8tupleModEEvT0_T1_T2_T3_T4_T6_,"a",@progbits
	.sectionflags	@""
	.align	4
.nv.constant0._ZN3cub18CUB_300001_SM_10006detail6reduce28DeviceReduceSingleTileKernelINS2_10policy_hubIijN4cuda3std3__44plusIiEEE10Policy1000EN6thrust24THRUST_300001_SM_1000_NS12zip_iteratorINS7_5tupleIJNSD_6detail15normal_iteratorINSD_10device_ptrIiEEEENSD_17constant_iteratorIiNSD_11use_defaultESM_EEEEEEEPijS9_ii8tupleModEEvT0_T1_T2_T3_T4_T6_:
	.zero		941


//--------------------- .nv.constant0._ZN3cub18CUB_300001_SM_10006detail6reduce18DeviceReduceKernelINS2_10policy_hubIiyN4cuda3std3__44plusIiEEE10Policy1000EN6thrust24THRUST_300001_SM_1000_NS6detail15normal_iteratorINSD_10device_ptrIiEEEEyS9_i4sModEEvT0_PT3_T1_NS0_13GridEvenShareISN_EET2_T4_ --------------------------
	.section	.nv.constant0._ZN3cub18CUB_300001_SM_10006detail6reduce18DeviceReduceKernelINS2_10policy_hubIiyN4cuda3std3__44plusIiEEE10Policy1000EN6thrust24THRUST_300001_SM_1000_NS6detail15normal_iteratorINSD_10device_ptrIiEEEEyS9_i4sModEEvT0_PT3_T1_NS0_13GridEvenShareISN_EET2_T4_,"a",@progbits
	.sectionflags	@""
	.align	4
.nv.constant0._ZN3cub18CUB_300001_SM_10006detail6reduce18DeviceReduceKernelINS2_10policy_hubIiyN4cuda3std3__44plusIiEEE10Policy1000EN6thrust24THRUST_300001_SM_1000_NS6detail15normal_iteratorINSD_10device_ptrIiEEEEyS9_i4sModEEvT0_PT3_T1_NS0_13GridEvenShareISN_EET2_T4_:
	.zero		1000


//--------------------- .nv.constant0._ZN3cub18CUB_300001_SM_10006detail6reduce28DeviceReduceSingleTileKernelINS2_10policy_hubIiyN4cuda3std3__44plusIiEEE10Policy1000EN6thrust24THRUST_300001_SM_1000_NS6detail15normal_iteratorINSD_10device_ptrIiEEEEPiyS9_ii4sModEEvT0_T1_T2_T3_T4_T6_ --------------------------
	.section	.nv.constant0._ZN3cub18CUB_300001_SM_10006detail6reduce28DeviceReduceSingleTileKernelINS2_10policy_hubIiyN4cuda3std3__44plusIiEEE10Policy1000EN6thrust24THRUST_300001_SM_1000_NS6detail15normal_iteratorINSD_10device_ptrIiEEEEPiyS9_ii4sModEEvT0_T1_T2_T3_T4_T6_,"a",@progbits
	.sectionflags	@""
	.align	4
.nv.constant0._ZN3cub18CUB_300001_SM_10006detail6reduce28DeviceReduceSingleTileKernelINS2_10policy_hubIiyN4cuda3std3__44plusIiEEE10Policy1000EN6thrust24THRUST_300001_SM_1000_NS6detail15normal_iteratorINSD_10device_ptrIiEEEEPiyS9_ii4sModEEvT0_T1_T2_T3_T4_T6_:
	.zero		932


//--------------------- .nv.constant0._ZN3cub18CUB_300001_SM_10006detail6reduce18DeviceReduceKernelINS2_10policy_hubIijN4cuda3std3__44plusIiEEE10Policy1000EN6thrust24THRUST_300001_SM_1000_NS6detail15normal_iteratorINSD_10device_ptrIiEEEEjS9_i4sModEEvT0_PT3_T1_NS0_13GridEvenShareISN_EET2_T4_ --------------------------
	.section	.nv.constant0._ZN3cub18CUB_300001_SM_10006detail6reduce18DeviceReduceKernelINS2_10policy_hubIijN4cuda3std3__44plusIiEEE10Policy1000EN6thrust24THRUST_300001_SM_1000_NS6detail15normal_iteratorINSD_10device_ptrIiEEEEjS9_i4sModEEvT0_PT3_T1_NS0_13GridEvenShareISN_EET2_T4_,"a",@progbits
	.sectionflags	@""
	.align	4
.nv.constant0._ZN3cub18CUB_300001_SM_10006detail6reduce18DeviceReduceKernelINS2_10policy_hubIijN4cuda3std3__44plusIiEEE10Policy1000EN6thrust24THRUST_300001_SM_1000_NS6detail15normal_iteratorINSD_10device_ptrIiEEEEjS9_i4sModEEvT0_PT3_T1_NS0_13GridEvenShareISN_EET2_T4_:
	.zero		964


//--------------------- .nv.constant0._ZN3cub18CUB_300001_SM_10006detail6reduce28DeviceReduceSingleTileKernelINS2_10policy_hubIijN4cuda3std3__44plusIiEEE10Policy1000EN6thrust24THRUST_300001_SM_1000_NS6detail15normal_iteratorINSD_10device_ptrIiEEEEPijS9_ii4sModEEvT0_T1_T2_T3_T4_T6_ --------------------------
	.section	.nv.constant0._ZN3cub18CUB_300001_SM_10006detail6reduce28DeviceReduceSingleTileKernelINS2_10policy_hubIijN4cuda3std3__44plusIiEEE10Policy1000EN6thrust24THRUST_300001_SM_1000_NS6detail15normal_iteratorINSD_10device_ptrIiEEEEPijS9_ii4sModEEvT0_T1_T2_T3_T4_T6_,"a",@progbits
	.sectionflags	@""
	.align	4
.nv.constant0._ZN3cub18CUB_300001_SM_10006detail6reduce28DeviceReduceSingleTileKernelINS2_10policy_hubIijN4cuda3std3__44plusIiEEE10Policy1000EN6thrust24THRUST_300001_SM_1000_NS6detail15normal_iteratorINSD_10device_ptrIiEEEEPijS9_ii4sModEEvT0_T1_T2_T3_T4_T6_:
	.zero		928


//--------------------- .nv.constant0._ZN3cub18CUB_300001_SM_10006detail6reduce18DeviceReduceKernelINS2_10policy_hubIiyN4cuda3std3__44plusIiEEE10Policy1000EN6thrust24THRUST_300001_SM_1000_NS12zip_iteratorINS7_5tupleIJNSD_6detail15normal_iteratorINSD_10device_ptrIiEEEESK_EEEEEyS9_i9tupleProdEEvT0_PT3_T1_NS0_13GridEvenShareISR_EET2_T4_ --------------------------
	.section	.nv.constant0._ZN3cub18CUB_300001_SM_10006detail6reduce18DeviceReduceKernelINS2_10policy_hubIiyN4cuda3std3__44plusIiEEE10Policy1000EN6thrust24THRUST_300001_SM_1000_NS12zip_iteratorINS7_5tupleIJNSD_6detail15normal_iteratorINSD_10device_ptrIiEEEESK_EEEEEyS9_i9tupleProdEEvT0_PT3_T1_NS0_13GridEvenShareISR_EET2_T4_,"a",@progbits
	.sectionflags	@""
	.align	4
.nv.constant0._ZN3cub18CUB_300001_SM_10006detail6reduce18DeviceReduceKernelINS2_10policy_hubIiyN4cuda3std3__44plusIiEEE10Policy1000EN6thrust24THRUST_300001_SM_1000_NS12zip_iteratorINS7_5tupleIJNSD_6detail15normal_iteratorINSD_10device_ptrIiEEEESK_EEEEEyS9_i9tupleProdEEvT0_PT3_T1_NS0_13GridEvenShareISR_EET2_T4_:
	.zero		1002


//--------------------- .nv.constant0._ZN3cub18CUB_300001_SM_10006detail6reduce28DeviceReduceSingleTileKernelINS2_10policy_hubIiyN4cuda3std3__44plusIiEEE10Policy1000EN6thrust24THRUST_300001_SM_1000_NS12zip_iteratorINS7_5tupleIJNSD_6detail15normal_iteratorINSD_10device_ptrIiEEEESK_EEEEEPiyS9_ii9tupleProdEEvT0_T1_T2_T3_T4_T6_ --------------------------
	.section	.nv.constant0._ZN3cub18CUB_300001_SM_10006detail6reduce28DeviceReduceSingleTileKernelINS2_10policy_hubIiyN4cuda3std3__44plusIiEEE10Policy1000EN6thrust24THRUST_300001_SM_1000_NS12zip_iteratorINS7_5tupleIJNSD_6detail15normal_iteratorINSD_10device_ptrIiEEEESK_EEEEEPiyS9_ii9tupleProdEEvT0_T1_T2_T3_T4_T6_,"a",@progbits
	.sectionflags	@""
	.align	4
.nv.constant0._ZN3cub18CUB_300001_SM_10006detail6reduce28DeviceReduceSingleTileKernelINS2_10policy_hubIiyN4cuda3std3__44plusIiEEE10Policy1000EN6thrust24THRUST_300001_SM_1000_NS12zip_iteratorINS7_5tupleIJNSD_6detail15normal_iteratorINSD_10device_ptrIiEEEESK_EEEEEPiyS9_ii9tupleProdEEvT0_T1_T2_T3_T4_T6_:
	.zero		937


//--------------------- .nv.constant0._ZN3cub18CUB_300001_SM_10006detail6reduce18DeviceReduceKernelINS2_10policy_hubIijN4cuda3std3__44plusIiEEE10Policy1000EN6thrust24THRUST_300001_SM_1000_NS12zip_iteratorINS7_5tupleIJNSD_6detail15normal_iteratorINSD_10device_ptrIiEEEESK_EEEEEjS9_i9tupleProdEEvT0_PT3_T1_NS0_13GridEvenShareISR_EET2_T4_ --------------------------
	.section	.nv.constant0._ZN3cub18CUB_300001_SM_10006detail6reduce18DeviceReduceKernelINS2_10policy_hubIijN4cuda3std3__44plusIiEEE10Policy1000EN6thrust24THRUST_300001_SM_1000_NS12zip_iteratorINS7_5tupleIJNSD_6detail15normal_iteratorINSD_10device_ptrIiEEEESK_EEEEEjS9_i9tupleProdEEvT0_PT3_T1_NS0_13GridEvenShareISR_EET2_T4_,"a",@progbits
	.sectionflags	@""
	.align	4
.nv.constant0._ZN3cub18CUB_300001_SM_10006detail6reduce18DeviceReduceKernelINS2_10policy_hubIijN4cuda3std3__44plusIiEEE10Policy1000EN6thrust24THRUST_300001_SM_1000_NS12zip_iteratorINS7_5tupleIJNSD_6detail15normal_iteratorINSD_10device_ptrIiEEEESK_EEEEEjS9_i9tupleProdEEvT0_PT3_T1_NS0_13GridEvenShareISR_EET2_T4_:
	.zero		966


//--------------------- .nv.constant0._ZN3cub18CUB_300001_SM_10006detail6reduce28DeviceReduceSingleTileKernelINS2_10policy_hubIijN4cuda3std3__44plusIiEEE10Policy1000EN6thrust24THRUST_300001_SM_1000_NS12zip_iteratorINS7_5tupleIJNSD_6detail15normal_iteratorINSD_10device_ptrIiEEEESK_EEEEEPijS9_ii9tupleProdEEvT0_T1_T2_T3_T4_T6_ --------------------------
	.section	.nv.constant0._ZN3cub18CUB_300001_SM_10006detail6reduce28DeviceReduceSingleTileKernelINS2_10policy_hubIijN4cuda3std3__44plusIiEEE10Policy1000EN6thrust24THRUST_300001_SM_1000_NS12zip_iteratorINS7_5tupleIJNSD_6detail15normal_iteratorINSD_10device_ptrIiEEEESK_EEEEEPijS9_ii9tupleProdEEvT0_T1_T2_T3_T4_T6_,"a",@progbits
	.sectionflags	@""
	.align	4
.nv.constant0._ZN3cub18CUB_300001_SM_10006detail6reduce28DeviceReduceSingleTileKernelINS2_10policy_hubIijN4cuda3std3__44plusIiEEE10Policy1000EN6thrust24THRUST_300001_SM_1000_NS12zip_iteratorINS7_5tupleIJNSD_6detail15normal_iteratorINSD_10device_ptrIiEEEESK_EEEEEPijS9_ii9tupleProdEEvT0_T1_T2_T3_T4_T6_:
	.zero		933


//--------------------- .nv.constant0._ZN3cub18CUB_300001_SM_10006detail6reduce18DeviceReduceKernelINS2_10policy_hubIiyN4cuda3std3__44plusIiEEE10Policy1000EN6thrust24THRUST_300001_SM_1000_NS18transform_iteratorINSD_12zip_functionINS7_10multipliesIiEEEENSD_12zip_iteratorINS7_5tupleIJNSD_6detail15normal_iteratorINSD_10device_ptrIiEEEESP_EEEEENSD_11use_defaultESS_EEyS9_iNS7_10__identityEEEvT0_PT3_T1_NS0_13GridEvenShareISY_EET2_T4_ --------------------------
	.section	.nv.constant0._ZN3cub18CUB_300001_SM_10006detail6reduce18DeviceReduceKernelINS2_10policy_hubIiyN4cuda3std3__44plusIiEEE10Policy1000EN6thrust24THRUST_300001_SM_1000_NS18transform_iteratorINSD_12zip_functionINS7_10multipliesIiEEEENSD_12zip_iteratorINS7_5tupleIJNSD_6detail15normal_iteratorINSD_10device_ptrIiEEEESP_EEEEENSD_11use_defaultESS_EEyS9_iNS7_10__identityEEEvT0_PT3_T1_NS0_13GridEvenShareISY_EET2_T4_,"a",@progbits
	.sectionflags	@""
	.align	4
.nv.constant0._ZN3cub18CUB_300001_SM_10006detail6reduce18DeviceReduceKernelINS2_10policy_hubIiyN4cuda3std3__44plusIiEEE10Policy1000EN6thrust24THRUST_300001_SM_1000_NS18transform_iteratorINSD_12zip_functionINS7_10multipliesIiEEEENSD_12zip_iteratorINS7_5tupleIJNSD_6detail15normal_iteratorINSD_10device_ptrIiEEEESP_EEEEENSD_11use_defaultESS_EEyS9_iNS7_10__identityEEEvT0_PT3_T1_NS0_13GridEvenShareISY_EET2_T4_:
	.zero		1010


//--------------------- .nv.constant0._ZN3cub18CUB_300001_SM_10006detail6reduce28DeviceReduceSingleTileKernelINS2_10policy_hubIiyN4cuda3std3__44plusIiEEE10Policy1000EN6thrust24THRUST_300001_SM_1000_NS18transform_iteratorINSD_12zip_functionINS7_10multipliesIiEEEENSD_12zip_iteratorINS7_5tupleIJNSD_6detail15normal_iteratorINSD_10device_ptrIiEEEESP_EEEEENSD_11use_defaultESS_EEPiyS9_iiNS7_10__identityEEEvT0_T1_T2_T3_T4_T6_ --------------------------
	.section	.nv.constant0._ZN3cub18CUB_300001_SM_10006detail6reduce28DeviceReduceSingleTileKernelINS2_10policy_hubIiyN4cuda3std3__44plusIiEEE10Policy1000EN6thrust24THRUST_300001_SM_1000_NS18transform_iteratorINSD_12zip_functionINS7_10multipliesIiEEEENSD_12zip_iteratorINS7_5tupleIJNSD_6detail15normal_iteratorINSD_10device_ptrIiEEEESP_EEEEENSD_11use_defaultESS_EEPiyS9_iiNS7_10__identityEEEvT0_T1_T2_T3_T4_T6_,"a",@progbits
	.sectionflags	@""
	.align	4
.nv.constant0._ZN3cub18CUB_300001_SM_10006detail6reduce28DeviceReduceSingleTileKernelINS2_10policy_hubIiyN4cuda3std3__44plusIiEEE10Policy1000EN6thrust24THRUST_300001_SM_1000_NS18transform_iteratorINSD_12zip_functionINS7_10multipliesIiEEEENSD_12zip_iteratorINS7_5tupleIJNSD_6detail15normal_iteratorINSD_10device_ptrIiEEEESP_EEEEENSD_11use_defaultESS_EEPiyS9_iiNS7_10__identityEEEvT0_T1_T2_T3_T4_T6_:
	.zero		945


//--------------------- .nv.constant0._ZN3cub18CUB_300001_SM_10006detail6reduce18DeviceReduceKernelINS2_10policy_hubIijN4cuda3std3__44plusIiEEE10Policy1000EN6thrust24THRUST_300001_SM_1000_NS18transform_iteratorINSD_12zip_functionINS7_10multipliesIiEEEENSD_12zip_iteratorINS7_5tupleIJNSD_6detail15normal_iteratorINSD_10device_ptrIiEEEESP_EEEEENSD_11use_defaultESS_EEjS9_iNS7_10__identityEEEvT0_PT3_T1_NS0_13GridEvenShareISY_EET2_T4_ --------------------------
	.section	.nv.constant0._ZN3cub18CUB_300001_SM_10006detail6reduce18DeviceReduceKernelINS2_10policy_hubIijN4cuda3std3__44plusIiEEE10Policy1000EN6thrust24THRUST_300001_SM_1000_NS18transform_iteratorINSD_12zip_functionINS7_10multipliesIiEEEENSD_12zip_iteratorINS7_5tupleIJNSD_6detail15normal_iteratorINSD_10device_ptrIiEEEESP_EEEEENSD_11use_defaultESS_EEjS9_iNS7_10__identityEEEvT0_PT3_T1_NS0_13GridEvenShareISY_EET2_T4_,"a",@progbits
	.sectionflags	@""
	.align	4
.nv.constant0._ZN3cub18CUB_300001_SM_10006detail6reduce18DeviceReduceKernelINS2_10policy_hubIijN4cuda3std3__44plusIiEEE10Policy1000EN6thrust24THRUST_300001_SM_1000_NS18transform_iteratorINSD_12zip_functionINS7_10multipliesIiEEEENSD_12zip_iteratorINS7_5tupleIJNSD_6detail15normal_iteratorINSD_10device_ptrIiEEEESP_EEEEENSD_11use_defaultESS_EEjS9_iNS7_10__identityEEEvT0_PT3_T1_NS0_13GridEvenShareISY_EET2_T4_:
	.zero		974


//--------------------- .nv.constant0._ZN3cub18CUB_300001_SM_10006detail6reduce28DeviceReduceSingleTileKernelINS2_10policy_hubIijN4cuda3std3__44plusIiEEE10Policy1000EN6thrust24THRUST_300001_SM_1000_NS18transform_iteratorINSD_12zip_functionINS7_10multipliesIiEEEENSD_12zip_iteratorINS7_5tupleIJNSD_6detail15normal_iteratorINSD_10device_ptrIiEEEESP_EEEEENSD_11use_defaultESS_EEPijS9_iiNS7_10__identityEEEvT0_T1_T2_T3_T4_T6_ --------------------------
	.section	.nv.constant0._ZN3cub18CUB_300001_SM_10006detail6reduce28DeviceReduceSingleTileKernelINS2_10policy_hubIijN4cuda3std3__44plusIiEEE10Policy1000EN6thrust24THRUST_300001_SM_1000_NS18transform_iteratorINSD_12zip_functionINS7_10multipliesIiEEEENSD_12zip_iteratorINS7_5tupleIJNSD_6detail15normal_iteratorINSD_10device_ptrIiEEEESP_EEEEENSD_11use_defaultESS_EEPijS9_iiNS7_10__identityEEEvT0_T1_T2_T3_T4_T6_,"a",@progbits
	.sectionflags	@""
	.align	4
.nv.constant0._ZN3cub18CUB_300001_SM_10006detail6reduce28DeviceReduceSingleTileKernelINS2_10policy_hubIijN4cuda3std3__44plusIiEEE10Policy1000EN6thrust24THRUST_300001_SM_1000_NS18transform_iteratorINSD_12zip_functionINS7_10multipliesIiEEEENSD_12zip_iteratorINS7_5tupleIJNSD_6detail15normal_iteratorINSD_10device_ptrIiEEEESP_EEEEENSD_11use_defaultESS_EEPijS9_iiNS7_10__identityEEEvT0_T1_T2_T3_T4_T6_:
	.zero		941


//--------------------- .nv.constant0._ZN3cub18CUB_300001_SM_10006detail6reduce28DeviceReduceSingleTileKernelINS2_10policy_hubIiyN4cuda3std3__44plusIiEEE10Policy1000EPiSC_iS9_iiNS7_10__identityEEEvT0_T1_T2_T3_T4_T6_ --------------------------
	.section	.nv.constant0._ZN3cub18CUB_300001_SM_10006detail6reduce28DeviceReduceSingleTileKernelINS2_10policy_hubIiyN4cuda3std3__44plusIiEEE10Policy1000EPiSC_iS9_iiNS7_10__identityEEEvT0_T1_T2_T3_T4_T6_,"a",@progbits
	.sectionflags	@""
	.align	4
.nv.constant0._ZN3cub18CUB_300001_SM_10006detail6reduce28DeviceReduceSingleTileKernelINS2_10policy_hubIiyN4cuda3std3__44plusIiEEE10Policy1000EPiSC_iS9_iiNS7_10__identityEEEvT0_T1_T2_T3_T4_T6_:
	.zero		925


//--------------------- .nv.constant0._ZN3cub18CUB_300001_SM_10006detail6reduce18DeviceReduceKernelINS2_10policy_hubIiyN4cuda3std3__44plusIiEEE10Policy1000EN6thrust24THRUST_300001_SM_1000_NS6detail15normal_iteratorINSD_10device_ptrIiEEEEyS9_iNS7_10__identityEEEvT0_PT3_T1_NS0_13GridEvenShareISN_EET2_T4_ --------------------------
	.section	.nv.constant0._ZN3cub18CUB_300001_SM_10006detail6reduce18DeviceReduceKernelINS2_10policy_hubIiyN4cuda3std3__44plusIiEEE10Policy1000EN6thrust24THRUST_300001_SM_1000_NS6detail15normal_iteratorINSD_10device_ptrIiEEEEyS9_iNS7_10__identityEEEvT0_PT3_T1_NS0_13GridEvenShareISN_EET2_T4_,"a",@progbits
	.sectionflags	@""
	.align	4
.nv.constant0._ZN3cub18CUB_300001_SM_10006detail6reduce18DeviceReduceKernelINS2_10policy_hubIiyN4cuda3std3__44plusIiEEE10Policy1000EN6thrust24THRUST_300001_SM_1000_NS6detail15normal_iteratorINSD_10device_ptrIiEEEEyS9_iNS7_10__identityEEEvT0_PT3_T1_NS0_13GridEvenShareISN_EET2_T4_:
	.zero		994


//--------------------- .nv.constant0._ZN3cub18CUB_300001_SM_10006detail6reduce28DeviceReduceSingleTileKernelINS2_10policy_hubIiyN4cuda3std3__44plusIiEEE10Policy1000EN6thrust24THRUST_300001_SM_1000_NS6detail15normal_iteratorINSD_10device_ptrIiEEEEPiyS9_iiNS7_10__identityEEEvT0_T1_T2_T3_T4_T6_ --------------------------
	.section	.nv.constant0._ZN3cub18CUB_300001_SM_10006detail6reduce28DeviceReduceSingleTileKernelINS2_10policy_hubIiyN4cuda3std3__44plusIiEEE10Policy1000EN6thrust24THRUST_300001_SM_1000_NS6detail15normal_iteratorINSD_10device_ptrIiEEEEPiyS9_iiNS7_10__identityEEEvT0_T1_T2_T3_T4_T6_,"a",@progbits
	.sectionflags	@""
	.align	4
.nv.constant0._ZN3cub18CUB_300001_SM_10006detail6reduce28DeviceReduceSingleTileKernelINS2_10policy_hubIiyN4cuda3std3__44plusIiEEE10Policy1000EN6thrust24THRUST_300001_SM_1000_NS6detail15normal_iteratorINSD_10device_ptrIiEEEEPiyS9_iiNS7_10__identityEEEvT0_T1_T2_T3_T4_T6_:
	.zero		929


//--------------------- .nv.constant0._ZN3cub18CUB_300001_SM_10006detail6reduce28DeviceReduceSingleTileKernelINS2_10policy_hubIijN4cuda3std3__44plusIiEEE10Policy1000EPiSC_iS9_iiNS7_10__identityEEEvT0_T1_T2_T3_T4_T6_ --------------------------
	.section	.nv.constant0._ZN3cub18CUB_300001_SM_10006detail6reduce28DeviceReduceSingleTileKernelINS2_10policy_hubIijN4cuda3std3__44plusIiEEE10Policy1000EPiSC_iS9_iiNS7_10__identityEEEvT0_T1_T2_T3_T4_T6_,"a",@progbits
	.sectionflags	@""
	.align	4
.nv.constant0._ZN3cub18CUB_300001_SM_10006detail6reduce28DeviceReduceSingleTileKernelINS2_10policy_hubIijN4cuda3std3__44plusIiEEE10Policy1000EPiSC_iS9_iiNS7_10__identityEEEvT0_T1_T2_T3_T4_T6_:
	.zero		925


//--------------------- .nv.constant0._ZN3cub18CUB_300001_SM_10006detail6reduce18DeviceReduceKernelINS2_10policy_hubIijN4cuda3std3__44plusIiEEE10Policy1000EN6thrust24THRUST_300001_SM_1000_NS6detail15normal_iteratorINSD_10device_ptrIiEEEEjS9_iNS7_10__identityEEEvT0_PT3_T1_NS0_13GridEvenShareISN_EET2_T4_ --------------------------
	.section	.nv.constant0._ZN3cub18CUB_300001_SM_10006detail6reduce18DeviceReduceKernelINS2_10policy_hubIijN4cuda3std3__44plusIiEEE10Policy1000EN6thrust24THRUST_300001_SM_1000_NS6detail15normal_iteratorINSD_10device_ptrIiEEEEjS9_iNS7_10__identityEEEvT0_PT3_T1_NS0_13GridEvenShareISN_EET2_T4_,"a",@progbits
	.sectionflags	@""
	.align	4
.nv.constant0._ZN3cub18CUB_300001_SM_10006detail6reduce18DeviceReduceKernelINS2_10policy_hubIijN4cuda3std3__44plusIiEEE10Policy1000EN6thrust24THRUST_300001_SM_1000_NS6detail15normal_iteratorINSD_10device_ptrIiEEEEjS9_iNS7_10__identityEEEvT0_PT3_T1_NS0_13GridEvenShareISN_EET2_T4_:
	.zero		958


//--------------------- .nv.constant0._ZN3cub18CUB_300001_SM_10006detail6reduce28DeviceReduceSingleTileKernelINS2_10policy_hubIijN4cuda3std3__44plusIiEEE10Policy1000EN6thrust24THRUST_300001_SM_1000_NS6detail15normal_iteratorINSD_10device_ptrIiEEEEPijS9_iiNS7_10__identityEEEvT0_T1_T2_T3_T4_T6_ --------------------------
	.section	.nv.constant0._ZN3cub18CUB_300001_SM_10006detail6reduce28DeviceReduceSingleTileKernelINS2_10policy_hubIijN4cuda3std3__44plusIiEEE10Policy1000EN6thrust24THRUST_300001_SM_1000_NS6detail15normal_iteratorINSD_10device_ptrIiEEEEPijS9_iiNS7_10__identityEEEvT0_T1_T2_T3_T4_T6_,"a",@progbits
	.sectionflags	@""
	.align	4
.nv.constant0._ZN3cub18CUB_300001_SM_10006detail6reduce28DeviceReduceSingleTileKernelINS2_10policy_hubIijN4cuda3std3__44plusIiEEE10Policy1000EN6thrust24THRUST_300001_SM_1000_NS6detail15normal_iteratorINSD_10device_ptrIiEEEEPijS9_iiNS7_10__identityEEEvT0_T1_T2_T3_T4_T6_:
	.zero		925


//--------------------- .nv.constant0._ZN3cub18CUB_300001_SM_10006detail9transform16transform_kernelINS2_10policy_hubILb0EN4cuda3std3__45tupleIJN6thrust24THRUST_300001_SM_1000_NS6detail15normal_iteratorINSA_10device_ptrIiEEEESF_EEEE10policy1000ElNS7_10multipliesIiEESF_JPiSL_EEEvT0_iT1_T2_DpNS2_10kernel_argIT3_EE --------------------------
	.section	.nv.constant0._ZN3cub18CUB_300001_SM_10006detail9transform16transform_kernelINS2_10policy_hubILb0EN4cuda3std3__45tupleIJN6thrust24THRUST_300001_SM_1000_NS6detail15normal_iteratorINSA_10device_ptrIiEEEESF_EEEE10policy1000ElNS7_10multipliesIiEESF_JPiSL_EEEvT0_iT1_T2_DpNS2_10kernel_argIT3_EE,"a",@progbits
	.sectionflags	@""
	.align	4
.nv.constant0._ZN3cub18CUB_300001_SM_10006detail9transform16transform_kernelINS2_10policy_hubILb0EN4cuda3std3__45tupleIJN6thrust24THRUST_300001_SM_1000_NS6detail15normal_iteratorINSA_10device_ptrIiEEEESF_EEEE10policy1000ElNS7_10multipliesIiEESF_JPiSL_EEEvT0_iT1_T2_DpNS2_10kernel_argIT3_EE:
	.zero		952


//--------------------- .nv.constant0._ZN3cub18CUB_300001_SM_10006detail9transform16transform_kernelINS2_10policy_hubILb0EN4cuda3std3__45tupleIJN6thrust24THRUST_300001_SM_1000_NS6detail15normal_iteratorINSA_10device_ptrIiEEEESF_EEEE10policy1000EiNS7_10multipliesIiEESF_JPiSL_EEEvT0_iT1_T2_DpNS2_10kernel_argIT3_EE --------------------------
	.section	.nv.constant0._ZN3cub18CUB_300001_SM_10006detail9transform16transform_kernelINS2_10policy_hubILb0EN4cuda3std3__45tupleIJN6thrust24THRUST_300001_SM_1000_NS6detail15normal_iteratorINSA_10device_ptrIiEEEESF_EEEE10policy1000EiNS7_10multipliesIiEESF_JPiSL_EEEvT0_iT1_T2_DpNS2_10kernel_argIT3_EE,"a",@progbits
	.sectionflags	@""
	.align	4
.nv.constant0._ZN3cub18CUB_300001_SM_10006detail9transform16transform_kernelINS2_10policy_hubILb0EN4cuda3std3__45tupleIJN6thrust24THRUST_300001_SM_1000_NS6detail15normal_iteratorINSA_10device_ptrIiEEEESF_EEEE10policy1000EiNS7_10multipliesIiEESF_JPiSL_EEEvT0_iT1_T2_DpNS2_10kernel_argIT3_EE:
	.zero		952


//--------------------- .nv.constant0._ZN3cub18CUB_300001_SM_10006detail8for_each13static_kernelINS2_12policy_hub_t12policy_500_tEmN6thrust24THRUST_300001_SM_1000_NS8cuda_cub20__uninitialized_fill7functorINS7_10device_ptrIiEEiEEEEvT0_T1_ --------------------------
	.section	.nv.constant0._ZN3cub18CUB_300001_SM_10006detail8for_each13static_kernelINS2_12policy_hub_t12policy_500_tEmN6thrust24THRUST_300001_SM_1000_NS8cuda_cub20__uninitialized_fill7functorINS7_10device_ptrIiEEiEEEEvT0_T1_,"a",@progbits
	.sectionflags	@""
	.align	4
.nv.constant0._ZN3cub18CUB_300001_SM_10006detail8for_each13static_kernelINS2_12policy_hub_t12policy_500_tEmN6thrust24THRUST_300001_SM_1000_NS8cuda_cub20__uninitialized_fill7functorINS7_10device_ptrIiEEiEEEEvT0_T1_:
	.zero		920


//--------------------- .nv.constant0._ZN3cub18CUB_300001_SM_10006detail11EmptyKernelIvEEvv --------------------------
	.section	.nv.constant0._ZN3cub18CUB_300001_SM_10006detail11EmptyKernelIvEEvv,"a",@progbits
	.sectionflags	@""
	.align	4
.nv.constant0._ZN3cub18CUB_300001_SM_10006detail11EmptyKernelIvEEvv:
	.zero		896


//--------------------- SYMBOLS --------------------------

	.type		.nv.reservedSmem.offset0,@object
	.size		.nv.reservedSmem.offset0,0x4
	.type		.nv.reservedSmem.cap,@object
	.size		.nv.reservedSmem.cap,0x4
